	.target	sm_90a

	.elftype	@"ET_EXEC"


//--------------------- .note.nv.tkinfo           --------------------------
	.section	.note.nv.tkinfo,"",@"SHT_NOTE"
	.sectionflags	@"SHF_NOTE_NV_TKINFO"
	.tkinfo
        /*0018*/ 	.word	0x00000002
        /*0030*/ 	.string	""
        /*0030*/ 	.string	"ptxas"
        /*0030*/ 	.string	"Cuda compilation tools, release 13.0, V13.0.88"
        /*0030*/ 	.string	"Build cuda_13.0.r13.0/compiler.36424714_0"
        /*0030*/ 	.string	"-v  -suppress-debug-info  -lineinfo  -arch sm_90a "



//--------------------- .note.nv.cuinfo           --------------------------
	.section	.note.nv.cuinfo,"",@"SHT_NOTE"
	.sectionflags	@"SHF_NOTE_NV_CUINFO"
        /*0018*/ 	.short	0x0002
        /*001a*/ 	.short	0x005a
        /*001c*/ 	.short	0x0082
	.zero		2


//--------------------- .nv.info                  --------------------------
	.section	.nv.info,"",@"SHT_CUDA_INFO"
	.align	4


	//----- nvinfo : EIATTR_REGCOUNT
	.align		4
        /*0000*/ 	.byte	0x04, 0x2f
        /*0002*/ 	.short	(.L_1 - .L_0)
	.align		4
.L_0:
        /*0004*/ 	.word	index@(matmul_kernel)
        /*0008*/ 	.word	0x00000020


	//----- nvinfo : EIATTR_FRAME_SIZE
	.align		4
.L_1:
        /*000c*/ 	.byte	0x04, 0x11
        /*000e*/ 	.short	(.L_3 - .L_2)
	.align		4
.L_2:
        /*0010*/ 	.word	index@(matmul_kernel)
        /*0014*/ 	.word	0x00001ac8


	//----- nvinfo : EIATTR_MIN_STACK_SIZE
	.align		4
.L_3:
        /*0018*/ 	.byte	0x04, 0x12
        /*001a*/ 	.short	(.L_5 - .L_4)
	.align		4
.L_4:
        /*001c*/ 	.word	index@(matmul_kernel)
        /*0020*/ 	.word	0x00001ac8
.L_5:


//--------------------- .nv.compat                --------------------------
	.section	.nv.compat,"",@"SHT_CUDA_COMPAT_INFO"
	.align	4
        /*0000*/ 	.byte	0x02, 0x09, 0x01, 0x00, 0x02, 0x02, 0x02, 0x00, 0x02, 0x05, 0x05, 0x00, 0x03, 0x07, 0x01, 0x01
        /*0010*/ 	.byte	0x02, 0x03, 0x00, 0x00, 0x02, 0x06, 0x01, 0x00, 0x04, 0x0b, 0x08, 0x00, 0x00, 0x00, 0x00, 0x00
        /*0020*/ 	.byte	0x00, 0x00, 0x00, 0x00


//--------------------- .nv.info.matmul_kernel    --------------------------
	.section	.nv.info.matmul_kernel,"",@"SHT_CUDA_INFO"
	.sectionflags	@""
	.align	4


	//----- nvinfo : EIATTR_CUDA_API_VERSION
	.align		4
        /*0000*/ 	.byte	0x04, 0x37
        /*0002*/ 	.short	(.L_7 - .L_6)
.L_6:
        /*0004*/ 	.word	0x00000082


	//----- nvinfo : EIATTR_KPARAM_INFO
	.align		4
.L_7:
        /*0008*/ 	.byte	0x04, 0x17
        /*000a*/ 	.short	(.L_9 - .L_8)
.L_8:
        /*000c*/ 	.word	0x00000000
        /*0010*/ 	.short	0x000d
        /*0012*/ 	.short	0x0048
        /*0014*/ 	.byte	0x00, 0xf4, 0x21, 0x00


	//----- nvinfo : EIATTR_KPARAM_INFO
	.align		4
.L_9:
        /*0018*/ 	.byte	0x04, 0x17
        /*001a*/ 	.short	(.L_11 - .L_10)
.L_10:
        /*001c*/ 	.word	0x00000000
        /*0020*/ 	.short	0x000c
        /*0022*/ 	.short	0x0040
        /*0024*/ 	.byte	0x00, 0xf4, 0x21, 0x00


	//----- nvinfo : EIATTR_KPARAM_INFO
	.align		4
.L_11:
        /*0028*/ 	.byte	0x04, 0x17
        /*002a*/ 	.short	(.L_13 - .L_12)
.L_12:
        /*002c*/ 	.word	0x00000000
        /*0030*/ 	.short	0x000b
        /*0032*/ 	.short	0x0038
        /*0034*/ 	.byte	0x00, 0xf0, 0x11, 0x00


	//----- nvinfo : EIATTR_KPARAM_INFO
	.align		4
.L_13:
        /*0038*/ 	.byte	0x04, 0x17
        /*003a*/ 	.short	(.L_15 - .L_14)
.L_14:
        /*003c*/ 	.word	0x00000000
        /*0040*/ 	.short	0x000a
        /*0042*/ 	.short	0x0034
        /*0044*/ 	.byte	0x00, 0xf0, 0x11, 0x00


	//----- nvinfo : EIATTR_KPARAM_INFO
	.align		4
.L_15:
        /*0048*/ 	.byte	0x04, 0x17
        /*004a*/ 	.short	(.L_17 - .L_16)
.L_16:
        /*004c*/ 	.word	0x00000000
        /*0050*/ 	.short	0x0009
        /*0052*/ 	.short	0x0030
        /*0054*/ 	.byte	0x00, 0xf0, 0x11, 0x00


	//----- nvinfo : EIATTR_KPARAM_INFO
	.align		4
.L_17:
        /*0058*/ 	.byte	0x04, 0x17
        /*005a*/ 	.short	(.L_19 - .L_18)
.L_18:
        /*005c*/ 	.word	0x00000000
        /*0060*/ 	.short	0x0008
        /*0062*/ 	.short	0x002c
        /*0064*/ 	.byte	0x00, 0xf0, 0x11, 0x00


	//----- nvinfo : EIATTR_KPARAM_INFO
	.align		4
.L_19:
        /*0068*/ 	.byte	0x04, 0x17
        /*006a*/ 	.short	(.L_21 - .L_20)
.L_20:
        /*006c*/ 	.word	0x00000000
        /*0070*/ 	.short	0x0007
        /*0072*/ 	.short	0x0028
        /*0074*/ 	.byte	0x00, 0xf0, 0x11, 0x00


	//----- nvinfo : EIATTR_KPARAM_INFO
	.align		4
.L_21:
        /*0078*/ 	.byte	0x04, 0x17
        /*007a*/ 	.short	(.L_23 - .L_22)
.L_22:
        /*007c*/ 	.word	0x00000000
        /*0080*/ 	.short	0x0006
        /*0082*/ 	.short	0x0024
        /*0084*/ 	.byte	0x00, 0xf0, 0x11, 0x00


	//----- nvinfo : EIATTR_KPARAM_INFO
	.align		4
.L_23:
        /*0088*/ 	.byte	0x04, 0x17
        /*008a*/ 	.short	(.L_25 - .L_24)
.L_24:
        /*008c*/ 	.word	0x00000000
        /*0090*/ 	.short	0x0005
        /*0092*/ 	.short	0x0020
        /*0094*/ 	.byte	0x00, 0xf0, 0x11, 0x00


	//----- nvinfo : EIATTR_KPARAM_INFO
	.align		4
.L_25:
        /*0098*/ 	.byte	0x04, 0x17
        /*009a*/ 	.short	(.L_27 - .L_26)
.L_26:
        /*009c*/ 	.word	0x00000000
        /*00a0*/ 	.short	0x0004
        /*00a2*/ 	.short	0x001c
        /*00a4*/ 	.byte	0x00, 0xf0, 0x11, 0x00


	//----- nvinfo : EIATTR_KPARAM_INFO
	.align		4
.L_27:
        /*00a8*/ 	.byte	0x04, 0x17
        /*00aa*/ 	.short	(.L_29 - .L_28)
.L_28:
        /*00ac*/ 	.word	0x00000000
        /*00b0*/ 	.short	0x0003
        /*00b2*/ 	.short	0x0018
        /*00b4*/ 	.byte	0x00, 0xf0, 0x11, 0x00


	//----- nvinfo : EIATTR_KPARAM_INFO
	.align		4
.L_29:
        /*00b8*/ 	.byte	0x04, 0x17
        /*00ba*/ 	.short	(.L_31 - .L_30)
.L_30:
        /*00bc*/ 	.word	0x00000000
        /*00c0*/ 	.short	0x0002
        /*00c2*/ 	.short	0x0010
        /*00c4*/ 	.byte	0x00, 0xf4, 0x21, 0x00


	//----- nvinfo : EIATTR_KPARAM_INFO
	.align		4
.L_31:
        /*00c8*/ 	.byte	0x04, 0x17
        /*00ca*/ 	.short	(.L_33 - .L_32)
.L_32:
        /*00cc*/ 	.word	0x00000000
        /*00d0*/ 	.short	0x0001
        /*00d2*/ 	.short	0x0008
        /*00d4*/ 	.byte	0x00, 0xf4, 0x21, 0x00


	//----- nvinfo : EIATTR_KPARAM_INFO
	.align		4
.L_33:
        /*00d8*/ 	.byte	0x04, 0x17
        /*00da*/ 	.short	(.L_35 - .L_34)
.L_34:
        /*00dc*/ 	.word	0x00000000
        /*00e0*/ 	.short	0x0000
        /*00e2*/ 	.short	0x0000
        /*00e4*/ 	.byte	0x00, 0xf4, 0x21, 0x00


	//----- nvinfo : EIATTR_SPARSE_MMA_MASK
	.align		4
.L_35:
        /*00e8*/ 	.byte	0x03, 0x50
        /*00ea*/ 	.short	0x0000


	//----- nvinfo : EIATTR_MAXREG_COUNT
	.align		4
        /*00ec*/ 	.byte	0x03, 0x1b
        /*00ee*/ 	.short	0x00ff


	//----- nvinfo : EIATTR_NUM_BARRIERS
	.align		4
        /*00f0*/ 	.byte	0x02, 0x4c
        /*00f2*/ 	.byte	0x01
	.zero		1


	//----- nvinfo : EIATTR_ANNOTATIONS
	.align		4
        /*00f4*/ 	.byte	0x04, 0x55
        /*00f6*/ 	.short	(.L_37 - .L_36)


	//   ....[0]....
.L_36:
        /*00f8*/ 	.word	0x00000001
        /*00fc*/ 	.byte	0x50, 0x00, 0x00, 0x00, 0x01, 0x00, 0x00, 0x00, 0x60, 0x00, 0x00, 0x00, 0x01, 0x00, 0x00, 0x00
        /* <DEDUP_REMOVED lines=3444> */
        /*d84c*/ 	.byte	0x30, 0xa2, 0x03, 0x00, 0x01, 0x00, 0x00, 0x00, 0x50, 0xa2, 0x03, 0x00


	//----- nvinfo : EIATTR_MERCURY_ISA_VERSION
	.align		4
.L_37:
        /*d858*/ 	.byte	0x03, 0x5f
        /*d85a*/ 	.short	0x0101


	//----- nvinfo : EIATTR_EXIT_INSTR_OFFSETS
	.align		4
        /*d85c*/ 	.byte	0x04, 0x1c
        /*d85e*/ 	.short	(.L_39 - .L_38)


	//   ....[0]....
.L_38:
        /*d860*/ 	.word	0x0003a560


	//   ....[1]....
        /*d864*/ 	.word	0x0003a580


	//----- nvinfo : EIATTR_REQNTID
	.align		4
.L_39:
        /*d868*/ 	.byte	0x04, 0x10
        /*d86a*/ 	.short	(.L_41 - .L_40)
.L_40:
        /*d86c*/ 	.word	0x00000080
        /*d870*/ 	.word	0x00000001
        /*d874*/ 	.word	0x00000001


	//----- nvinfo : EIATTR_CBANK_PARAM_SIZE
	.align		4
.L_41:
        /*d878*/ 	.byte	0x03, 0x19
        /*d87a*/ 	.short	0x0050


	//----- nvinfo : EIATTR_PARAM_CBANK
	.align		4
        /*d87c*/ 	.byte	0x04, 0x0a
        /*d87e*/ 	.short	(.L_43 - .L_42)
	.align		4
.L_42:
        /*d880*/ 	.word	index@(.nv.constant0.matmul_kernel)
        /*d884*/ 	.short	0x0210
        /*d886*/ 	.short	0x0050


	//----- nvinfo : EIATTR_SW_WAR
	.align		4
.L_43:
        /*d888*/ 	.byte	0x04, 0x36
        /*d88a*/ 	.short	(.L_45 - .L_44)
.L_44:
        /*d88c*/ 	.word	0x00000008
.L_45:


//--------------------- .nv.callgraph             --------------------------
	.section	.nv.callgraph,"",@"SHT_CUDA_CALLGRAPH"
	.align	4
	.sectionentsize	8
	.align		4
        /*0000*/ 	.word	0x00000000
	.align		4
        /*0004*/ 	.word	0xffffffff
	.align		4
        /*0008*/ 	.word	0x00000000
	.align		4
        /*000c*/ 	.word	0xfffffffe
	.align		4
        /*0010*/ 	.word	0x00000000
	.align		4
        /*0014*/ 	.word	0xfffffffd
	.align		4
        /*0018*/ 	.word	0x00000000
	.align		4
        /*001c*/ 	.word	0xfffffffc


//--------------------- .text.matmul_kernel       --------------------------
	.section	.text.matmul_kernel,"ax",@progbits
	.align	128
        .global         matmul_kernel
        .type           matmul_kernel,@function
        .size           matmul_kernel,(.L_x_3 - matmul_kernel)
        .other          matmul_kernel,@"STO_CUDA_ENTRY STV_DEFAULT"
matmul_kernel:
.text.matmul_kernel:
[----:B------:R-:W0:Y:S08]  /*0000*/  LDC R1, c[0x0][0x28] ;  /* 0x00000a00ff017b82 */ /* 0x000e300000000800 */
[----:B------:R-:W1:Y:S01]  /*0010*/  LDC.64 R2, c[0x0][0x228] ;  /* 0x00008a00ff027b82 */ /* 0x000e620000000a00 */
[----:B------:R-:W2:Y:S01]  /*0020*/  S2R R14, SR_TID.X ;  /* 0x00000000000e7919 */ /* 0x000ea20000002100 */
[----:B0-----:R-:W-:Y:S01]  /*0030*/  VIADD R1, R1, 0xffffe538 ;  /* 0xffffe53801017836 */ /* 0x001fe20000000000 */
[----:B------:R-:W-:-:S04]  /*0040*/  ULDC.64 UR8, c[0x0][0x208] ;  /* 0x0000820000087ab9 */ /* 0x000fc80000000a00 */
[----:B------:R0:W-:Y:S04]  /*0050*/  STL [R1+0x240], RZ ;  /* 0x000240ff01007387 */ /* 0x0001e80000100800 */
[----:B------:R0:W-:Y:S04]  /*0060*/  STL [R1+0x244], RZ ;  /* 0x000244ff01007387 */ /* 0x0001e80000100800 */
[----:B------:R0:W-:Y:S04]  /*0070*/  STL [R1+0x248], RZ ;  /* 0x000248ff01007387 */ /* 0x0001e80000100800 */
[----:B------:R0:W-:Y:S01]  /*0080*/  STL [R1+0x24c], RZ ;  /* 0x00024cff01007387 */ /* 0x0001e20000100800 */
[----:B-1----:R-:W-:-:S05]  /*0090*/  VIADD R0, R3, 0xff ;  /* 0x000000ff03007836 */ /* 0x002fca0000000000 */
[----:B------:R-:W-:-:S04]  /*00a0*/  SHF.R.S32.HI R5, RZ, 0x1f, R0 ;  /* 0x0000001fff057819 */ /* 0x000fc80000011400 */
[----:B------:R-:W-:-:S04]  /*00b0*/  LEA.HI R5, R5, R0, RZ, 0x8 ;  /* 0x0000000005057211 */ /* 0x000fc800078f40ff */
[----:B------:R-:W-:Y:S02]  /*00c0*/  SHF.R.S32.HI R0, RZ, 0x8, R5 ;  /* 0x00000008ff007819 */ /* 0x000fe40000011405 */
[----:B------:R-:W1:Y:S03]  /*00d0*/  S2R R5, SR_CTAID.X ;  /* 0x0000000000057919 */ /* 0x000e660000002500 */
[----:B------:R-:W-:-:S05]  /*00e0*/  IMAD.SHL.U32 R0, R0, 0x8, RZ ;  /* 0x0000000800007824 */ /* 0x000fca00078e00ff */
[-C--:B------:R-:W-:Y:S02]  /*00f0*/  IABS R9, R0.reuse ;  /* 0x0000000000097213 */ /* 0x080fe40000000000 */
[----:B------:R-:W-:Y:S02]  /*0100*/  IABS R12, R0 ;  /* 0x00000000000c7213 */ /* 0x000fe40000000000 */
[----:B------:R-:W3:Y:S08]  /*0110*/  I2F.RP R4, R9 ;  /* 0x0000000900047306 */ /* 0x000ef00000209400 */
[----:B---3--:R-:W3:Y:S01]  /*0120*/  MUFU.RCP R4, R4 ;  /* 0x0000000400047308 */ /* 0x008ee20000001000 */
[----:B-1----:R-:W-:Y:S01]  /*0130*/  IABS R10, R5 ;  /* 0x00000005000a7213 */ /* 0x002fe20000000000 */
[----:B---3--:R-:W-:-:S02]  /*0140*/  VIADD R6, R4, 0xffffffe ;  /* 0x0ffffffe04067836 */ /* 0x008fc40000000000 */
[----:B------:R-:W-:-:S04]  /*0150*/  IMAD.MOV R4, RZ, RZ, -R12 ;  /* 0x000000ffff047224 */ /* 0x000fc800078e0a0c */
[----:B------:R1:W3:Y:S02]  /*0160*/  F2I.FTZ.U32.TRUNC.NTZ R7, R6 ;  /* 0x0000000600077305 */ /* 0x0002e4000021f000 */
[----:B-1----:R-:W-:Y:S02]  /*0170*/  IMAD.MOV.U32 R6, RZ, RZ, RZ ;  /* 0x000000ffff067224 */ /* 0x002fe400078e00ff */
[----:B---3--:R-:W-:-:S04]  /*0180*/  IMAD.MOV R8, RZ, RZ, -R7 ;  /* 0x000000ffff087224 */ /* 0x008fc800078e0a07 */
[----:B------:R-:W-:Y:S02]  /*0190*/  IMAD R11, R8, R9, RZ ;  /* 0x00000009080b7224 */ /* 0x000fe400078e02ff */
[----:B------:R-:W-:Y:S02]  /*01a0*/  IMAD.MOV.U32 R8, RZ, RZ, R10 ;  /* 0x000000ffff087224 */ /* 0x000fe400078e000a */
[----:B------:R-:W-:-:S06]  /*01b0*/  IMAD.HI.U32 R7, R7, R11, R6 ;  /* 0x0000000b07077227 */ /* 0x000fcc00078e0006 */
[----:B------:R-:W-:-:S04]  /*01c0*/  IMAD.HI.U32 R7, R7, R8, RZ ;  /* 0x0000000807077227 */ /* 0x000fc800078e00ff */
[----:B------:R-:W-:-:S05]  /*01d0*/  IMAD R4, R7, R4, R8 ;  /* 0x0000000407047224 */ /* 0x000fca00078e0208 */
[----:B------:R-:W-:-:S13]  /*01e0*/  ISETP.GT.U32.AND P1, PT, R9, R4, PT ;  /* 0x000000040900720c */ /* 0x000fda0003f24070 */
[----:B------:R-:W-:Y:S02]  /*01f0*/  @!P1 IMAD.IADD R4, R4, 0x1, -R9 ;  /* 0x0000000104049824 */ /* 0x000fe400078e0a09 */
[----:B------:R-:W-:Y:S01]  /*0200*/  @!P1 VIADD R7, R7, 0x1 ;  /* 0x0000000107079836 */ /* 0x000fe20000000000 */
[----:B------:R-:W-:Y:S02]  /*0210*/  ISETP.NE.AND P1, PT, R0, RZ, PT ;  /* 0x000000ff0000720c */ /* 0x000fe40003f25270 */
[----:B------:R-:W-:Y:S02]  /*0220*/  ISETP.GE.U32.AND P0, PT, R4, R9, PT ;  /* 0x000000090400720c */ /* 0x000fe40003f06070 */
[----:B------:R-:W-:-:S04]  /*0230*/  LOP3.LUT R4, R5, R0, RZ, 0x3c, !PT ;  /* 0x0000000005047212 */ /* 0x000fc800078e3cff */
[----:B------:R-:W-:Y:S01]  /*0240*/  ISETP.GE.AND P2, PT, R4, RZ, PT ;  /* 0x000000ff0400720c */ /* 0x000fe20003f46270 */
[----:B------:R-:W-:-:S06]  /*0250*/  VIADD R4, R2, 0x1f ;  /* 0x0000001f02047836 */ /* 0x000fcc0000000000 */
[----:B------:R-:W-:-:S04]  /*0260*/  @P0 VIADD R7, R7, 0x1 ;  /* 0x0000000107070836 */ /* 0x000fc80000000000 */
[----:B------:R-:W-:Y:S01]  /*0270*/  IMAD.MOV.U32 R6, RZ, RZ, R7 ;  /* 0x000000ffff067224 */ /* 0x000fe200078e0007 */
[----:B------:R-:W-:-:S03]  /*0280*/  SHF.R.S32.HI R7, RZ, 0x1f, R4 ;  /* 0x0000001fff077819 */ /* 0x000fc60000011404 */
[----:B------:R-:W-:Y:S01]  /*0290*/  @!P2 IMAD.MOV R6, RZ, RZ, -R6 ;  /* 0x000000ffff06a224 */ /* 0x000fe200078e0a06 */
[----:B------:R-:W-:Y:S02]  /*02a0*/  @!P1 LOP3.LUT R6, RZ, R0, RZ, 0x33, !PT ;  /* 0x00000000ff069212 */ /* 0x000fe400078e33ff */
[----:B------:R-:W-:-:S03]  /*02b0*/  LEA.HI R7, R7, R4, RZ, 0x5 ;  /* 0x0000000407077211 */ /* 0x000fc600078f28ff */
[----:B------:R-:W-:Y:S02]  /*02c0*/  IMAD.SHL.U32 R4, R6, 0x8, RZ ;  /* 0x0000000806047824 */ /* 0x000fe400078e00ff */
[----:B------:R-:W-:-:S03]  /*02d0*/  IMAD.MOV R6, RZ, RZ, -R6 ;  /* 0x000000ffff067224 */ /* 0x000fc600078e0a06 */
[----:B------:R-:W-:Y:S01]  /*02e0*/  LEA.HI.SX32 R7, R7, -R4, 0x1b ;  /* 0x8000000407077211 */ /* 0x000fe200078fdaff */
[----:B------:R-:W-:Y:S02]  /*02f0*/  IMAD R13, R0, R6, R5 ;  /* 0x00000006000d7224 */ /* 0x000fe400078e0205 */
[----:B------:R-:W-:Y:S01]  /*0300*/  IMAD.MOV.U32 R6, RZ, RZ, RZ ;  /* 0x000000ffff067224 */ /* 0x000fe200078e00ff */
[----:B------:R-:W-:-:S04]  /*0310*/  VIMNMX R8, R7, 0x8, PT ;  /* 0x0000000807087848 */ /* 0x000fc80003fe0100 */
[-C--:B------:R-:W-:Y:S02]  /*0320*/  IABS R10, R8.reuse ;  /* 0x00000008000a7213 */ /* 0x080fe40000000000 */
[----:B------:R-:W-:Y:S02]  /*0330*/  IABS R0, R8 ;  /* 0x0000000800007213 */ /* 0x000fe40000000000 */
[----:B------:R-:W1:Y:S08]  /*0340*/  I2F.RP R9, R10 ;  /* 0x0000000a00097306 */ /* 0x000e700000209400 */
[----:B-1----:R-:W1:Y:S02]  /*0350*/  MUFU.RCP R9, R9 ;  /* 0x0000000900097308 */ /* 0x002e640000001000 */
[----:B-1----:R-:W-:-:S06]  /*0360*/  VIADD R7, R9, 0xffffffe ;  /* 0x0ffffffe09077836 */ /* 0x002fcc0000000000 */
[----:B------:R-:W1:Y:S02]  /*0370*/  F2I.FTZ.U32.TRUNC.NTZ R7, R7 ;  /* 0x0000000700077305 */ /* 0x000e64000021f000 */
[----:B-1----:R-:W-:-:S04]  /*0380*/  IMAD.MOV R11, RZ, RZ, -R7 ;  /* 0x000000ffff0b7224 */ /* 0x002fc800078e0a07 */
[----:B------:R-:W-:Y:S01]  /*0390*/  IMAD.MOV.U32 R5, RZ, RZ, R11 ;  /* 0x000000ffff057224 */ /* 0x000fe200078e000b */
[----:B------:R-:W-:-:S03]  /*03a0*/  IABS R11, R13 ;  /* 0x0000000d000b7213 */ /* 0x000fc60000000000 */
[----:B------:R-:W-:-:S04]  /*03b0*/  IMAD R5, R5, R10, RZ ;  /* 0x0000000a05057224 */ /* 0x000fc800078e02ff */
[----:B------:R-:W-:Y:S02]  /*03c0*/  IMAD.HI.U32 R6, R7, R5, R6 ;  /* 0x0000000507067227 */ /* 0x000fe400078e0006 */
[----:B------:R-:W1:Y:S02]  /*03d0*/  LDC R7, c[0x0][0x230] ;  /* 0x00008c00ff077b82 */ /* 0x000e640000000800 */
[----:B------:R-:W-:Y:S02]  /*03e0*/  IMAD.MOV R5, RZ, RZ, -R0 ;  /* 0x000000ffff057224 */ /* 0x000fe400078e0a00 */
[----:B------:R-:W-:Y:S01]  /*03f0*/  IMAD.HI.U32 R0, R6, R11, RZ ;  /* 0x0000000b06007227 */ /* 0x000fe200078e00ff */
[----:B--2---:R-:W-:-:S03]  /*0400*/  LOP3.LUT R6, R14, 0x1f, RZ, 0xc0, !PT ;  /* 0x0000001f0e067812 */ /* 0x004fc600078ec0ff */
[----:B------:R-:W-:-:S05]  /*0410*/  IMAD R5, R0, R5, R11 ;  /* 0x0000000500057224 */ /* 0x000fca00078e020b */
[----:B------:R-:W-:Y:S01]  /*0420*/  ISETP.GT.U32.AND P1, PT, R10, R5, PT ;  /* 0x000000050a00720c */ /* 0x000fe20003f24070 */
[----:B-1----:R-:W-:-:S12]  /*0430*/  VIADD R7, R7, 0x7f ;  /* 0x0000007f07077836 */ /* 0x002fd80000000000 */
[----:B------:R-:W-:Y:S02]  /*0440*/  @!P1 IMAD.IADD R5, R5, 0x1, -R10 ;  /* 0x0000000105059824 */ /* 0x000fe400078e0a0a */
[----:B------:R-:W-:Y:S01]  /*0450*/  @!P1 VIADD R0, R0, 0x1 ;  /* 0x0000000100009836 */ /* 0x000fe20000000000 */
[----:B------:R-:W-:Y:S02]  /*0460*/  ISETP.NE.AND P1, PT, R8, RZ, PT ;  /* 0x000000ff0800720c */ /* 0x000fe40003f25270 */
[----:B------:R-:W-:Y:S02]  /*0470*/  ISETP.GE.U32.AND P0, PT, R5, R10, PT ;  /* 0x0000000a0500720c */ /* 0x000fe40003f06070 */
[----:B------:R-:W-:-:S04]  /*0480*/  LOP3.LUT R5, R13, R8, RZ, 0x3c, !PT ;  /* 0x000000080d057212 */ /* 0x000fc800078e3cff */
[----:B------:R-:W-:-:S07]  /*0490*/  ISETP.GE.AND P2, PT, R5, RZ, PT ;  /* 0x000000ff0500720c */ /* 0x000fce0003f46270 */
[----:B------:R-:W-:Y:S01]  /*04a0*/  @P0 VIADD R0, R0, 0x1 ;  /* 0x0000000100000836 */ /* 0x000fe20000000000 */
[----:B------:R-:W-:-:S05]  /*04b0*/  ISETP.GE.AND P0, PT, R7, 0x80, PT ;  /* 0x000000800700780c */ /* 0x000fca0003f06270 */
[----:B------:R-:W-:Y:S01]  /*04c0*/  @!P2 IMAD.MOV R0, RZ, RZ, -R0 ;  /* 0x000000ffff00a224 */ /* 0x000fe200078e0a00 */
[----:B------:R-:W-:-:S05]  /*04d0*/  @!P1 LOP3.LUT R0, RZ, R8, RZ, 0x33, !PT ;  /* 0x00000008ff009212 */ /* 0x000fca00078e33ff */
[----:B------:R-:W-:Y:S02]  /*04e0*/  IMAD.MOV R5, RZ, RZ, -R0 ;  /* 0x000000ffff057224 */ /* 0x000fe400078e0a00 */
[----:B------:R-:W-:Y:S02]  /*04f0*/  IMAD.SHL.U32 R0, R0, 0x100, RZ ;  /* 0x0000010000007824 */ /* 0x000fe400078e00ff */
[----:B------:R-:W-:-:S04]  /*0500*/  IMAD R5, R8, R5, R13 ;  /* 0x0000000508057224 */ /* 0x000fc800078e020d */
[----:B------:R-:W-:-:S04]  /*0510*/  IMAD.IADD R5, R4, 0x1, R5 ;  /* 0x0000000104057824 */ /* 0x000fc800078e0205 */
[----:B------:R-:W-:-:S05]  /*0520*/  IMAD R28, R5, 0x20, R6 ;  /* 0x00000020051c7824 */ /* 0x000fca00078e0206 */
[----:B------:R0:W-:Y:S04]  /*0530*/  STL [R1+0xfac], R28 ;  /* 0x000fac1c01007387 */ /* 0x0001e80000100800 */
[----:B------:R0:W-:Y:S04]  /*0540*/  STL [R1+0x230], RZ ;  /* 0x000230ff01007387 */ /* 0x0001e80000100800 */
        /* <DEDUP_REMOVED lines=59> */
[----:B------:R0:W-:Y:S01]  /*0900*/  STL [R1+0x1d0], R0 ;  /* 0x0001d00001007387 */ /* 0x0001e20000100800 */
[----:B------:R-:W-:Y:S05]  /*0910*/  @!P0 BRA `(.L_x_0) ;  /* 0x0000036000148947 */ /* 0x000fea0003800000 */
[----:B0-----:R-:W-:Y:S01]  /*0920*/  IABS R0, R3 ;  /* 0x0000000300007213 */ /* 0x001fe20000000000 */
[----:B------:R0:W-:Y:S01]  /*0930*/  STL [R1+0x1134], R3 ;  /* 0x0011340301007387 */ /* 0x0001e20000100800 */
[----:B------:R-:W-:Y:S01]  /*0940*/  ULDC UR6, c[0x0][0x238] ;  /* 0x00008e0000067ab9 */ /* 0x000fe20000000800 */
[----:B------:R-:W-:Y:S01]  /*0950*/  ULDC UR4, c[0x0][0x23c] ;  /* 0x00008f0000047ab9 */ /* 0x000fe20000000800 */
[----:B------:R-:W-:Y:S01]  /*0960*/  ULDC.64 UR10, c[0x0][0x210] ;  /* 0x00008400000a7ab9 */ /* 0x000fe20000000a00 */
[----:B0-----:R-:W2:Y:S01]  /*0970*/  LDL R3, [R1+0x1d0] ;  /* 0x0001d00001037983 */ /* 0x001ea20000100800 */
[----:B------:R-:W0:Y:S08]  /*0980*/  I2F.RP R7, R0 ;  /* 0x0000000000077306 */ /* 0x000e300000209400 */
[----:B0-----:R-:W0:Y:S02]  /*0990*/  MUFU.RCP R7, R7 ;  /* 0x0000000700077308 */ /* 0x001e240000001000 */
[----:B0-----:R-:W-:-:S06]  /*09a0*/  VIADD R4, R7, 0xffffffe ;  /* 0x0ffffffe07047836 */ /* 0x001fcc0000000000 */
[----:B------:R0:W1:Y:S02]  /*09b0*/  F2I.FTZ.U32.TRUNC.NTZ R5, R4 ;  /* 0x0000000400057305 */ /* 0x000064000021f000 */
[----:B0-----:R-:W-:Y:S02]  /*09c0*/  IMAD.MOV.U32 R4, RZ, RZ, RZ ;  /* 0x000000ffff047224 */ /* 0x001fe400078e00ff */
[----:B-1----:R-:W-:-:S04]  /*09d0*/  IMAD.MOV R13, RZ, RZ, -R5 ;  /* 0x000000ffff0d7224 */ /* 0x002fc800078e0a05 */
[----:B------:R-:W-:-:S04]  /*09e0*/  IMAD R13, R13, R0, RZ ;  /* 0x000000000d0d7224 */ /* 0x000fc800078e02ff */
[----:B------:R-:W-:-:S04]  /*09f0*/  IMAD.HI.U32 R13, R5, R13, R4 ;  /* 0x0000000d050d7227 */ /* 0x000fc800078e0004 */
[C---:B--2---:R-:W-:Y:S01]  /*0a00*/  VIADD R6, R3.reuse, 0xff ;  /* 0x000000ff03067836 */ /* 0x044fe20000000000 */
[----:B------:R-:W-:Y:S01]  /*0a10*/  IABS R25, R3 ;  /* 0x0000000300197213 */ /* 0x000fe20000000000 */
[C---:B------:R-:W-:Y:S02]  /*0a20*/  VIADD R7, R3.reuse, 0xfe ;  /* 0x000000fe03077836 */ /* 0x040fe40000000000 */
[C---:B------:R-:W-:Y:S01]  /*0a30*/  VIADD R15, R3.reuse, 0xfd ;  /* 0x000000fd030f7836 */ /* 0x040fe20000000000 */
[----:B------:R-:W-:Y:S01]  /*0a40*/  IABS R11, R6 ;  /* 0x00000006000b7213 */ /* 0x000fe20000000000 */
[C---:B------:R-:W-:Y:S01]  /*0a50*/  VIADD R16, R3.reuse, 0xfb ;  /* 0x000000fb03107836 */ /* 0x040fe20000000000 */
[----:B------:R-:W-:Y:S01]  /*0a60*/  IABS R8, R7 ;  /* 0x0000000700087213 */ /* 0x000fe20000000000 */
[----:B------:R-:W-:Y:S01]  /*0a70*/  VIADD R12, R3, 0xfa ;  /* 0x000000fa030c7836 */ /* 0x000fe20000000000 */
[----:B------:R-:W-:Y:S01]  /*0a80*/  ISETP.GE.AND P2, PT, R7, RZ, PT ;  /* 0x000000ff0700720c */ /* 0x000fe20003f46270 */
[----:B------:R-:W-:Y:S01]  /*0a90*/  IMAD.HI.U32 R5, R13, R11, RZ ;  /* 0x0000000b0d057227 */ /* 0x000fe200078e00ff */
[----:B------:R-:W-:-:S02]  /*0aa0*/  IABS R7, R15 ;  /* 0x0000000f00077213 */ /* 0x000fc40000000000 */
[----:B------:R-:W-:Y:S01]  /*0ab0*/  ISETP.GE.AND P4, PT, R6, RZ, PT ;  /* 0x000000ff0600720c */ /* 0x000fe20003f86270 */
[----:B------:R-:W-:Y:S01]  /*0ac0*/  IMAD.MOV R5, RZ, RZ, -R5 ;  /* 0x000000ffff057224 */ /* 0x000fe200078e0a05 */
[----:B------:R-:W-:Y:S01]  /*0ad0*/  IABS R10, R16 ;  /* 0x00000010000a7213 */ /* 0x000fe20000000000 */
[----:B------:R-:W-:Y:S01]  /*0ae0*/  IMAD.HI.U32 R4, R13, R8, RZ ;  /* 0x000000080d047227 */ /* 0x000fe200078e00ff */
[----:B------:R-:W-:Y:S02]  /*0af0*/  IABS R14, R12 ;  /* 0x0000000c000e7213 */ /* 0x000fe40000000000 */
[----:B------:R-:W-:Y:S01]  /*0b00*/  ISETP.GE.AND P6, PT, R15, RZ, PT ;  /* 0x000000ff0f00720c */ /* 0x000fe20003fc6270 */
[C---:B------:R-:W-:Y:S02]  /*0b10*/  IMAD R11, R0.reuse, R5, R11 ;  /* 0x00000005000b7224 */ /* 0x040fe400078e020b */
[----:B------:R-:W-:Y:S02]  /*0b20*/  IMAD.MOV R5, RZ, RZ, -R4 ;  /* 0x000000ffff057224 */ /* 0x000fe400078e0a04 */
[----:B------:R-:W-:Y:S01]  /*0b30*/  IMAD.HI.U32 R4, R13, R7, RZ ;  /* 0x000000070d047227 */ /* 0x000fe200078e00ff */
[----:B------:R-:W-:-:S03]  /*0b40*/  ISETP.GT.U32.AND P0, PT, R0, R11, PT ;  /* 0x0000000b0000720c */ /* 0x000fc60003f04070 */
[C---:B------:R-:W-:Y:S02]  /*0b50*/  IMAD R5, R0.reuse, R5, R8 ;  /* 0x0000000500057224 */ /* 0x040fe400078e0208 */
[C---:B------:R-:W-:Y:S02]  /*0b60*/  VIADD R8, R3.reuse, 0xfc ;  /* 0x000000fc03087836 */ /* 0x040fe40000000000 */
[----:B------:R-:W-:Y:S01]  /*0b70*/  IMAD.MOV R6, RZ, RZ, -R4 ;  /* 0x000000ffff067224 */ /* 0x000fe200078e0a04 */
[C---:B------:R-:W-:Y:S01]  /*0b80*/  ISETP.GT.U32.AND P3, PT, R0.reuse, R5, PT ;  /* 0x000000050000720c */ /* 0x040fe20003f64070 */
[----:B------:R-:W-:Y:S01]  /*0b90*/  VIADD R20, R3, 0xf1 ;  /* 0x000000f103147836 */ /* 0x000fe20000000000 */
[----:B------:R-:W-:Y:S01]  /*0ba0*/  IABS R9, R8 ;  /* 0x0000000800097213 */ /* 0x000fe20000000000 */
[----:B------:R-:W-:Y:S01]  /*0bb0*/  IMAD R7, R0, R6, R7 ;  /* 0x0000000600077224 */ /* 0x000fe200078e0207 */
[----:B------:R-:W-:Y:S01]  /*0bc0*/  ISETP.GE.AND P5, PT, R8, RZ, PT ;  /* 0x000000ff0800720c */ /* 0x000fe20003fa6270 */
[----:B------:R-:W-:-:S02]  /*0bd0*/  @!P0 IMAD.IADD R11, R11, 0x1, -R0 ;  /* 0x000000010b0b8824 */ /* 0x000fc400078e0a00 */
[----:B------:R-:W-:Y:S01]  /*0be0*/  IMAD.HI.U32 R4, R13, R9, RZ ;  /* 0x000000090d047227 */ /* 0x000fe200078e00ff */
[C---:B------:R-:W-:Y:S02]  /*0bf0*/  ISETP.GT.U32.AND P0, PT, R0.reuse, R7, PT ;  /* 0x000000070000720c */ /* 0x040fe40003f04070 */
[C---:B------:R-:W-:Y:S01]  /*0c00*/  ISETP.GT.U32.AND P1, PT, R0.reuse, R11, PT ;  /* 0x0000000b0000720c */ /* 0x040fe20003f24070 */
[----:B------:R-:W-:Y:S02]  /*0c10*/  IMAD.MOV R8, RZ, RZ, -R4 ;  /* 0x000000ffff087224 */ /* 0x000fe400078e0a04 */
[----:B------:R-:W-:Y:S02]  /*0c20*/  @!P3 IMAD.IADD R5, R5, 0x1, -R0 ;  /* 0x000000010505b824 */ /* 0x000fe400078e0a00 */
[----:B------:R-:W-:Y:S02]  /*0c30*/  IMAD R9, R0, R8, R9 ;  /* 0x0000000800097224 */ /* 0x000fe400078e0209 */
[----:B------:R-:W-:-:S03]  /*0c40*/  IMAD.HI.U32 R6, R13, R10, RZ ;  /* 0x0000000a0d067227 */ /* 0x000fc600078e00ff */
[----:B------:R-:W-:Y:S01]  /*0c50*/  ISETP.GT.U32.AND P3, PT, R0, R9, PT ;  /* 0x000000090000720c */ /* 0x000fe20003f64070 */
[----:B------:R-:W-:-:S04]  /*0c60*/  IMAD.HI.U32 R4, R13, R14, RZ ;  /* 0x0000000e0d047227 */ /* 0x000fc800078e00ff */
[----:B------:R-:W-:Y:S01]  /*0c70*/  @!P1 IMAD.IADD R11, R11, 0x1, -R0 ;  /* 0x000000010b0b9824 */ /* 0x000fe200078e0a00 */
[----:B------:R-:W-:Y:S01]  /*0c80*/  ISETP.GT.U32.AND P1, PT, R0, R5, PT ;  /* 0x000000050000720c */ /* 0x000fe20003f24070 */
[----:B------:R-:W-:Y:S02]  /*0c90*/  IMAD.MOV R15, RZ, RZ, -R6 ;  /* 0x000000ffff0f7224 */ /* 0x000fe400078e0a06 */
[----:B------:R-:W-:Y:S02]  /*0ca0*/  IMAD.MOV.U32 R18, RZ, RZ, R11 ;  /* 0x000000ffff127224 */ /* 0x000fe400078e000b */
[----:B------:R-:W-:Y:S02]  /*0cb0*/  IMAD.MOV R17, RZ, RZ, -R4 ;  /* 0x000000ffff117224 */ /* 0x000fe400078e0a04 */
[----:B------:R-:W-:Y:S01]  /*0cc0*/  @!P4 IMAD.MOV R18, RZ, RZ, -R18 ;  /* 0x000000ffff12c224 */ /* 0x000fe200078e0a12 */
[----:B------:R-:W-:Y:S01]  /*0cd0*/  ISETP.GE.AND P4, PT, R16, RZ, PT ;  /* 0x000000ff1000720c */ /* 0x000fe20003f86270 */
[----:B------:R-:W-:-:S02]  /*0ce0*/  IMAD R11, R0, R15, R10 ;  /* 0x0000000f000b7224 */ /* 0x000fc400078e020a */
[C---:B------:R-:W-:Y:S01]  /*0cf0*/  IMAD R15, R0.reuse, R17, R14 ;  /* 0x00000011000f7224 */ /* 0x040fe200078e020e */
[----:B------:R0:W-:Y:S01]  /*0d00*/  STL [R1+0x18], R18 ;  /* 0x0000181201007387 */ /* 0x0001e20000100800 */
[--C-:B------:R-:W-:Y:S01]  /*0d10*/  @!P1 IMAD.IADD R5, R5, 0x1, -R0.reuse ;  /* 0x0000000105059824 */ /* 0x100fe200078e0a00 */
[C---:B------:R-:W-:Y:S01]  /*0d20*/  ISETP.GT.U32.AND P1, PT, R0.reuse, R11, PT ;  /* 0x0000000b0000720c */ /* 0x040fe20003f24070 */
[--C-:B------:R-:W-:Y:S02]  /*0d30*/  @!P0 IMAD.IADD R7, R7, 0x1, -R0.reuse ;  /* 0x0000000107078824 */ /* 0x100fe400078e0a00 */
[----:B------:R-:W-:Y:S02]  /*0d40*/  VIADD R8, R3, 0xf9 ;  /* 0x000000f903087836 */ /* 0x000fe40000000000 */
[----:B------:R-:W-:Y:S01]  /*0d50*/  @!P3 IMAD.IADD R9, R9, 0x1, -R0 ;  /* 0x000000010909b824 */ /* 0x000fe200078e0a00 */
[C---:B------:R-:W-:Y:S01]  /*0d60*/  ISETP.GT.U32.AND P0, PT, R0.reuse, R7, PT ;  /* 0x000000070000720c */ /* 0x040fe20003f04070 */
[C---:B------:R-:W-:Y:S01]  /*0d70*/  VIADD R16, R3.reuse, 0xf8 ;  /* 0x000000f803107836 */ /* 0x040fe20000000000 */
[----:B------:R-:W-:Y:S01]  /*0d80*/  IABS R6, R8 ;  /* 0x0000000800067213 */ /* 0x000fe20000000000 */
[----:B0-----:R-:W-:Y:S01]  /*0d90*/  IMAD.MOV.U32 R18, RZ, RZ, R5 ;  /* 0x000000ffff127224 */ /* 0x001fe200078e0005 */
[C---:B------:R-:W-:Y:S01]  /*0da0*/  ISETP.GT.U32.AND P3, PT, R0.reuse, R9, PT ;  /* 0x000000090000720c */ /* 0x040fe20003f64070 */
[----:B------:R-:W-:Y:S01]  /*0db0*/  VIADD R14, R3, 0xf7 ;  /* 0x000000f7030e7836 */ /* 0x000fe20000000000 */
[----:B------:R-:W-:Y:S01]  /*0dc0*/  IABS R10, R16 ;  /* 0x00000010000a7213 */ /* 0x000fe20000000000 */
[----:B------:R-:W-:Y:S01]  /*0dd0*/  @!P2 IMAD.MOV R18, RZ, RZ, -R18 ;  /* 0x000000ffff12a224 */ /* 0x000fe200078e0a12 */
[----:B------:R-:W-:Y:S01]  /*0de0*/  ISETP.GT.U32.AND P2, PT, R0, R15, PT ;  /* 0x0000000f0000720c */ /* 0x000fe20003f44070 */
[----:B------:R-:W-:Y:S01]  /*0df0*/  IMAD.HI.U32 R4, R13, R6, RZ ;  /* 0x000000060d047227 */ /* 0x000fe200078e00ff */
[----:B------:R-:W-:-:S02]  /*0e00*/  IABS R17, R14 ;  /* 0x0000000e00117213 */ /* 0x000fc40000000000 */
[----:B------:R0:W-:Y:S01]  /*0e10*/  STL [R1+0x34], R18 ;  /* 0x0000341201007387 */ /* 0x0001e20000100800 */
[----:B------:R-:W-:Y:S02]  /*0e20*/  IMAD.MOV R5, RZ, RZ, -R4 ;  /* 0x000000ffff057224 */ /* 0x000fe400078e0a04 */
[----:B------:R-:W-:Y:S02]  /*0e30*/  IMAD.MOV.U32 R4, RZ, RZ, R10 ;  /* 0x000000ffff047224 */ /* 0x000fe400078e000a */
[----:B------:R-:W-:Y:S01]  /*0e40*/  @!P0 IMAD.IADD R7, R7, 0x1, -R0 ;  /* 0x0000000107078824 */ /* 0x000fe200078e0a00 */
[----:B------:R-:W-:Y:S01]  /*0e50*/  ISETP.GE.AND P0, PT, R12, RZ, PT ;  /* 0x000000ff0c00720c */ /* 0x000fe20003f06270 */
[----:B------:R-:W-:Y:S02]  /*0e60*/  IMAD R5, R0, R5, R6 ;  /* 0x0000000500057224 */ /* 0x000fe400078e0206 */
[----:B------:R-:W-:Y:S02]  /*0e70*/  @!P2 IMAD.IADD R15, R15, 0x1, -R0 ;  /* 0x000000010f0fa824 */ /* 0x000fe400078e0a00 */
[----:B------:R-:W-:-:S02]  /*0e80*/  IMAD.MOV.U32 R10, RZ, RZ, R17 ;  /* 0x000000ffff0a7224 */ /* 0x000fc400078e0011 */
[----:B------:R-:W-:Y:S01]  /*0e90*/  @!P3 IMAD.IADD R9, R9, 0x1, -R0 ;  /* 0x000000010909b824 */ /* 0x000fe200078e0a00 */
[C---:B------:R-:W-:Y:S01]  /*0ea0*/  ISETP.GT.U32.AND P2, PT, R0.reuse, R15, PT ;  /* 0x0000000f0000720c */ /* 0x040fe20003f44070 */
[----:B------:R-:W-:Y:S01]  /*0eb0*/  IMAD.HI.U32 R6, R13, R4, RZ ;  /* 0x000000040d067227 */ /* 0x000fe200078e00ff */
[----:B------:R-:W-:-:S03]  /*0ec0*/  ISETP.GT.U32.AND P3, PT, R0, R5, PT ;  /* 0x000000050000720c */ /* 0x000fc60003f64070 */
[----:B------:R-:W-:Y:S02]  /*0ed0*/  IMAD.MOV.U32 R19, RZ, RZ, R7 ;  /* 0x000000ffff137224 */ /* 0x000fe400078e0007 */
[----:B------:R-:W-:-:S04]  /*0ee0*/  IMAD.HI.U32 R7, R13, R10, RZ ;  /* 0x0000000a0d077227 */ /* 0x000fc800078e00ff */
[----:B0-----:R-:W-:Y:S02]  /*0ef0*/  IMAD.MOV.U32 R18, RZ, RZ, R9 ;  /* 0x000000ffff127224 */ /* 0x001fe400078e0009 */
[----:B------:R-:W-:Y:S02]  /*0f00*/  @!P1 IMAD.IADD R11, R11, 0x1, -R0 ;  /* 0x000000010b0b9824 */ /* 0x000fe400078e0a00 */
[----:B------:R-:W-:Y:S02]  /*0f10*/  IMAD.MOV R9, RZ, RZ, -R6 ;  /* 0x000000ffff097224 */ /* 0x000fe400078e0a06 */
[----:B------:R-:W-:Y:S01]  /*0f20*/  IMAD.MOV R17, RZ, RZ, -R7 ;  /* 0x000000ffff117224 */ /* 0x000fe200078e0a07 */
[C---:B------:R-:W-:Y:S01]  /*0f30*/  ISETP.GT.U32.AND P1, PT, R0.reuse, R11, PT ;  /* 0x0000000b0000720c */ /* 0x040fe20003f24070 */
[----:B------:R-:W-:Y:S02]  /*0f40*/  IMAD R7, R0, R9, R4 ;  /* 0x0000000900077224 */ /* 0x000fe400078e0204 */
[----:B------:R-:W-:-:S02]  /*0f50*/  @!P2 IMAD.IADD R15, R15, 0x1, -R0 ;  /* 0x000000010f0fa824 */ /* 0x000fc400078e0a00 */
[----:B------:R-:W-:Y:S01]  /*0f60*/  VIADD R4, R3, 0xf6 ;  /* 0x000000f603047836 */ /* 0x000fe20000000000 */
[C---:B------:R-:W-:Y:S01]  /*0f70*/  ISETP.GT.U32.AND P2, PT, R0.reuse, R7, PT ;  /* 0x000000070000720c */ /* 0x040fe20003f44070 */
[--C-:B------:R-:W-:Y:S02]  /*0f80*/  @!P3 IMAD.IADD R5, R5, 0x1, -R0.reuse ;  /* 0x000000010505b824 */ /* 0x100fe400078e0a00 */
[----:B------:R-:W-:Y:S01]  /*0f90*/  VIADD R6, R3, 0xf5 ;  /* 0x000000f503067836 */ /* 0x000fe20000000000 */
[----:B------:R-:W-:Y:S01]  /*0fa0*/  IABS R9, R4 ;  /* 0x0000000400097213 */ /* 0x000fe20000000000 */
[----:B------:R-:W-:Y:S01]  /*0fb0*/  @!P6 IMAD.MOV R19, RZ, RZ, -R19 ;  /* 0x000000ffff13e224 */ /* 0x000fe200078e0a13 */
[----:B------:R-:W-:Y:S01]  /*0fc0*/  ISETP.GT.U32.AND P3, PT, R0, R5, PT ;  /* 0x000000050000720c */ /* 0x000fe20003f64070 */
[--C-:B------:R-:W-:Y:S01]  /*0fd0*/  @!P1 IMAD.IADD R11, R11, 0x1, -R0.reuse ;  /* 0x000000010b0b9824 */ /* 0x100fe200078e0a00 */
[----:B------:R-:W-:Y:S01]  /*0fe0*/  ISETP.GE.AND P6, PT, R8, RZ, PT ;  /* 0x000000ff0800720c */ /* 0x000fe20003fc6270 */
[----:B------:R-:W-:Y:S01]  /*0ff0*/  IMAD.MOV.U32 R8, RZ, RZ, R15 ;  /* 0x000000ffff087224 */ /* 0x000fe200078e000f */
[----:B------:R-:W-:Y:S01]  /*1000*/  IABS R21, R6 ;  /* 0x0000000600157213 */ /* 0x000fe20000000000 */
[----:B------:R-:W-:Y:S01]  /*1010*/  IMAD.MOV.U32 R12, RZ, RZ, R11 ;  /* 0x000000ffff0c7224 */ /* 0x000fe200078e000b */
[----:B------:R0:W-:Y:S01]  /*1020*/  STL [R1+0x38], R19 ;  /* 0x0000381301007387 */ /* 0x0001e20000100800 */
[----:B------:R-:W-:Y:S01]  /*1030*/  @!P2 IMAD.IADD R7, R7, 0x1, -R0 ;  /* 0x000000010707a824 */ /* 0x000fe200078e0a00 */
[----:B------:R-:W-:Y:S01]  /*1040*/  ISETP.GE.AND P1, PT, R14, RZ, PT ;  /* 0x000000ff0e00720c */ /* 0x000fe20003f26270 */
[----:B------:R-:W-:Y:S01]  /*1050*/  @!P4 IMAD.MOV R12, RZ, RZ, -R12 ;  /* 0x000000ffff0cc224 */ /* 0x000fe200078e0a0c */
[----:B------:R-:W-:Y:S01]  /*1060*/  ISETP.GE.AND P4, PT, R4, RZ, PT ;  /* 0x000000ff0400720c */ /* 0x000fe20003f86270 */
[----:B------:R-:W-:Y:S01]  /*1070*/  IMAD.HI.U32 R4, R13, R9, RZ ;  /* 0x000000090d047227 */ /* 0x000fe200078e00ff */
[----:B------:R-:W-:-:S03]  /*1080*/  ISETP.GT.U32.AND P2, PT, R0, R7, PT ;  /* 0x000000070000720c */ /* 0x000fc60003f44070 */
[----:B------:R-:W-:Y:S01]  /*1090*/  @!P0 IMAD.MOV R8, RZ, RZ, -R8 ;  /* 0x000000ffff088224 */ /* 0x000fe200078e0a08 */
[----:B------:R-:W-:Y:S01]  /*10a0*/  ISETP.GE.AND P0, PT, R6, RZ, PT ;  /* 0x000000ff0600720c */ /* 0x000fe20003f06270 */
[----:B------:R-:W-:Y:S02]  /*10b0*/  IMAD.MOV R4, RZ, RZ, -R4 ;  /* 0x000000ffff047224 */ /* 0x000fe400078e0a04 */
[----:B------:R-:W-:-:S04]  /*10c0*/  IMAD.HI.U32 R6, R13, R21, RZ ;  /* 0x000000150d067227 */ /* 0x000fc800078e00ff */
[C---:B------:R-:W-:Y:S02]  /*10d0*/  IMAD R9, R0.reuse, R4, R9 ;  /* 0x0000000400097224 */ /* 0x040fe400078e0209 */
[----:B------:R-:W-:Y:S02]  /*10e0*/  @!P3 IMAD.IADD R5, R5, 0x1, -R0 ;  /* 0x000000010505b824 */ /* 0x000fe400078e0a00 */
[----:B------:R-:W-:Y:S02]  /*10f0*/  IMAD.MOV R6, RZ, RZ, -R6 ;  /* 0x000000ffff067224 */ /* 0x000fe400078e0a06 */
[----:B------:R-:W-:Y:S01]  /*1100*/  @!P2 IMAD.IADD R7, R7, 0x1, -R0 ;  /* 0x000000010707a824 */ /* 0x000fe200078e0a00 */
[----:B------:R-:W-:Y:S01]  /*1110*/  ISETP.GT.U32.AND P2, PT, R0, R9, PT ;  /* 0x000000090000720c */ /* 0x000fe20003f44070 */
[----:B------:R-:W-:Y:S01]  /*1120*/  @!P5 IMAD.MOV R18, RZ, RZ, -R18 ;  /* 0x000000ffff12d224 */ /* 0x000fe200078e0a12 */
[----:B------:R-:W-:Y:S01]  /*1130*/  ISETP.GE.AND P5, PT, R16, RZ, PT ;  /* 0x000000ff1000720c */ /* 0x000fe20003fa6270 */
[----:B------:R-:W-:-:S02]  /*1140*/  IMAD R21, R0, R6, R21 ;  /* 0x0000000600157224 */ /* 0x000fc400078e0215 */
[----:B------:R-:W-:Y:S01]  /*1150*/  IMAD.MOV.U32 R15, RZ, RZ, R5 ;  /* 0x000000ffff0f7224 */ /* 0x000fe200078e0005 */
[----:B------:R-:W-:Y:S01]  /*1160*/  STL [R1+0x3c], R18 ;  /* 0x00003c1201007387 */ /* 0x000fe20000100800 */
[C---:B------:R-:W-:Y:S02]  /*1170*/  IMAD R10, R0.reuse, R17, R10 ;  /* 0x00000011000a7224 */ /* 0x040fe400078e020a */
[----:B------:R-:W-:Y:S01]  /*1180*/  @!P6 IMAD.MOV R15, RZ, RZ, -R15 ;  /* 0x000000ffff0fe224 */ /* 0x000fe200078e0a0f */
[C---:B------:R-:W-:Y:S01]  /*1190*/  ISETP.GT.U32.AND P6, PT, R0.reuse, R21, PT ;  /* 0x000000150000720c */ /* 0x040fe20003fc4070 */
[----:B------:R1:W-:Y:S01]  /*11a0*/  STL [R1+0x44], R12 ;  /* 0x0000440c01007387 */ /* 0x0003e20000100800 */
[----:B------:R-:W-:Y:S01]  /*11b0*/  ISETP.GT.U32.AND P3, PT, R0, R10, PT ;  /* 0x0000000a0000720c */ /* 0x000fe20003f64070 */
[----:B------:R-:W-:Y:S02]  /*11c0*/  @!P2 IMAD.IADD R9, R9, 0x1, -R0 ;  /* 0x000000010909a824 */ /* 0x000fe400078e0a00 */
[----:B------:R2:W-:Y:S01]  /*11d0*/  STL [R1+0x3c4], R8 ;  /* 0x0003c40801007387 */ /* 0x0005e20000100800 */
[----:B0-----:R-:W-:-:S02]  /*11e0*/  VIADD R19, R3, 0xf2 ;  /* 0x000000f203137836 */ /* 0x001fc40000000000 */
[C---:B------:R-:W-:Y:S01]  /*11f0*/  ISETP.GT.U32.AND P2, PT, R0.reuse, R9, PT ;  /* 0x000000090000720c */ /* 0x040fe20003f44070 */
[----:B------:R-:W-:Y:S01]  /*1200*/  IMAD.MOV.U32 R14, RZ, RZ, R7 ;  /* 0x000000ffff0e7224 */ /* 0x000fe200078e0007 */
[----:B------:R0:W-:Y:S01]  /*1210*/  STL [R1+0x3c8], R15 ;  /* 0x0003c80f01007387 */ /* 0x0001e20000100800 */
[----:B-1----:R-:W-:Y:S02]  /*1220*/  VIADD R12, R3, 0xf3 ;  /* 0x000000f3030c7836 */ /* 0x002fe40000000000 */
[----:B------:R-:W-:Y:S02]  /*1230*/  @!P6 IMAD.IADD R21, R21, 0x1, -R0 ;  /* 0x000000011515e824 */ /* 0x000fe400078e0a00 */
[----:B--2---:R-:W-:Y:S01]  /*1240*/  VIADD R8, R3, 0xf4 ;  /* 0x000000f403087836 */ /* 0x004fe20000000000 */
[----:B------:R-:W-:Y:S01]  /*1250*/  IABS R16, R12 ;  /* 0x0000000c00107213 */ /* 0x000fe20000000000 */
[----:B------:R-:W-:Y:S01]  /*1260*/  @!P5 IMAD.MOV R14, RZ, RZ, -R14 ;  /* 0x000000ffff0ed224 */ /* 0x000fe200078e0a0e */
[----:B------:R-:W-:Y:S01]  /*1270*/  ISETP.GT.U32.AND P6, PT, R0, R21, PT ;  /* 0x000000150000720c */ /* 0x000fe20003fc4070 */
[----:B------:R-:W-:Y:S01]  /*1280*/  @!P3 IMAD.IADD R10, R10, 0x1, -R0 ;  /* 0x000000010a0ab824 */ /* 0x000fe200078e0a00 */
[----:B------:R-:W-:Y:S01]  /*1290*/  IABS R11, R8 ;  /* 0x00000008000b7213 */ /* 0x000fe20000000000 */
[C---:B------:R-:W-:Y:S01]  /*12a0*/  IMAD.HI.U32 R6, R13.reuse, R16, RZ ;  /* 0x000000100d067227 */ /* 0x040fe200078e00ff */
[----:B------:R-:W-:Y:S01]  /*12b0*/  ISETP.GE.AND P5, PT, R8, RZ, PT ;  /* 0x000000ff0800720c */ /* 0x000fe20003fa6270 */
[----:B------:R1:W-:Y:S01]  /*12c0*/  STL [R1+0x3cc], R14 ;  /* 0x0003cc0e01007387 */ /* 0x0003e20000100800 */
[----:B0-----:R-:W-:Y:S01]  /*12d0*/  IABS R15, R20 ;  /* 0x00000014000f7213 */ /* 0x001fe20000000000 */
[----:B------:R-:W-:Y:S01]  /*12e0*/  IMAD.HI.U32 R4, R13, R11, RZ ;  /* 0x0000000b0d047227 */ /* 0x000fe200078e00ff */
[----:B------:R-:W-:-:S03]  /*12f0*/  ISETP.GT.U32.AND P3, PT, R0, R10, PT ;  /* 0x0000000a0000720c */ /* 0x000fc60003f64070 */
[----:B------:R-:W-:Y:S02]  /*1300*/  IMAD.MOV R4, RZ, RZ, -R4 ;  /* 0x000000ffff047224 */ /* 0x000fe400078e0a04 */
[----:B------:R-:W-:Y:S01]  /*1310*/  IMAD.MOV R5, RZ, RZ, -R6 ;  /* 0x000000ffff057224 */ /* 0x000fe200078e0a06 */
[----:B------:R-:W-:Y:S01]  /*1320*/  IABS R6, R19 ;  /* 0x0000001300067213 */ /* 0x000fe20000000000 */
[C---:B------:R-:W-:Y:S02]  /*1330*/  IMAD R11, R0.reuse, R4, R11 ;  /* 0x00000004000b7224 */ /* 0x040fe400078e020b */
[----:B------:R-:W-:Y:S02]  /*1340*/  @!P2 IMAD.IADD R9, R9, 0x1, -R0 ;  /* 0x000000010909a824 */ /* 0x000fe400078e0a00 */
[C---:B------:R-:W-:Y:S01]  /*1350*/  IMAD R16, R0.reuse, R5, R16 ;  /* 0x0000000500107224 */ /* 0x040fe200078e0210 */
[----:B------:R-:W-:Y:S01]  /*1360*/  ISETP.GT.U32.AND P2, PT, R0, R11, PT ;  /* 0x0000000b0000720c */ /* 0x000fe20003f44070 */
[----:B------:R-:W-:-:S04]  /*1370*/  IMAD.HI.U32 R8, R13, R6, RZ ;  /* 0x000000060d087227 */ /* 0x000fc800078e00ff */
[----:B------:R-:W-:Y:S02]  /*1380*/  IMAD.MOV R8, RZ, RZ, -R8 ;  /* 0x000000ffff087224 */ /* 0x000fe400078e0a08 */
[----:B------:R-:W-:Y:S01]  /*1390*/  @!P6 IMAD.IADD R21, R21, 0x1, -R0 ;  /* 0x000000011515e824 */ /* 0x000fe200078e0a00 */
[----:B------:R-:W-:Y:S01]  /*13a0*/  ISETP.GT.U32.AND P6, PT, R0, R16, PT ;  /* 0x000000100000720c */ /* 0x000fe20003fc4070 */
[----:B------:R-:W-:-:S04]  /*13b0*/  IMAD.HI.U32 R23, R13, R15, RZ ;  /* 0x0000000f0d177227 */ /* 0x000fc800078e00ff */
[C---:B------:R-:W-:Y:S02]  /*13c0*/  IMAD R6, R0.reuse, R8, R6 ;  /* 0x0000000800067224 */ /* 0x040fe400078e0206 */
[----:B------:R-:W-:Y:S02]  /*13d0*/  IMAD.MOV R23, RZ, RZ, -R23 ;  /* 0x000000ffff177224 */ /* 0x000fe400078e0a17 */
[----:B------:R-:W-:Y:S02]  /*13e0*/  VIADD R5, R3, 0xf0 ;  /* 0x000000f003057836 */ /* 0x000fe40000000000 */
[----:B------:R-:W-:Y:S01]  /*13f0*/  @!P2 IMAD.IADD R11, R11, 0x1, -R0 ;  /* 0x000000010b0ba824 */ /* 0x000fe200078e0a00 */
[C---:B------:R-:W-:Y:S01]  /*1400*/  ISETP.GT.U32.AND P2, PT, R0.reuse, R6, PT ;  /* 0x000000060000720c */ /* 0x040fe20003f44070 */
[----:B------:R-:W-:Y:S01]  /*1410*/  VIADD R18, R3, 0xef ;  /* 0x000000ef03127836 */ /* 0x000fe20000000000 */
[----:B------:R-:W-:Y:S01]  /*1420*/  IABS R17, R5 ;  /* 0x0000000500117213 */ /* 0x000fe20000000000 */
[----:B------:R-:W-:-:S02]  /*1430*/  IMAD R15, R0, R23, R15 ;  /* 0x00000017000f7224 */ /* 0x000fc400078e020f */
[--C-:B------:R-:W-:Y:S01]  /*1440*/  @!P6 IMAD.IADD R16, R16, 0x1, -R0.reuse ;  /* 0x000000011010e824 */ /* 0x100fe200078e0a00 */
[----:B------:R-:W-:Y:S01]  /*1450*/  IABS R7, R18 ;  /* 0x0000001200077213 */ /* 0x000fe20000000000 */
[----:B------:R-:W-:Y:S01]  /*1460*/  @!P3 IMAD.IADD R10, R10, 0x1, -R0 ;  /* 0x000000010a0ab824 */ /* 0x000fe200078e0a00 */
[----:B------:R-:W-:Y:S01]  /*1470*/  ISETP.GT.U32.AND P6, PT, R0, R15, PT ;  /* 0x0000000f0000720c */ /* 0x000fe20003fc4070 */
[----:B------:R-:W-:Y:S01]  /*1480*/  IMAD.HI.U32 R22, R13, R17, RZ ;  /* 0x000000110d167227 */ /* 0x000fe200078e00ff */
[----:B------:R-:W-:-:S03]  /*1490*/  ISETP.GE.AND P3, PT, R12, RZ, PT ;  /* 0x000000ff0c00720c */ /* 0x000fc60003f66270 */
[----:B------:R-:W-:Y:S02]  /*14a0*/  VIADD R12, R3, 0xee ;  /* 0x000000ee030c7836 */ /* 0x000fe40000000000 */
[----:B------:R-:W-:-:S03]  /*14b0*/  IMAD.HI.U32 R8, R13, R7, RZ ;  /* 0x000000070d087227 */ /* 0x000fc600078e00ff */
[----:B------:R-:W-:Y:S01]  /*14c0*/  IABS R4, R12 ;  /* 0x0000000c00047213 */ /* 0x000fe20000000000 */
[----:B------:R-:W-:Y:S02]  /*14d0*/  IMAD.MOV R22, RZ, RZ, -R22 ;  /* 0x000000ffff167224 */ /* 0x000fe400078e0a16 */
[----:B------:R-:W-:Y:S01]  /*14e0*/  @!P2 IMAD.IADD R6, R6, 0x1, -R0 ;  /* 0x000000010606a824 */ /* 0x000fe200078e0a00 */
[C---:B------:R-:W-:Y:S01]  /*14f0*/  ISETP.GT.U32.AND P2, PT, R0.reuse, R11, PT ;  /* 0x0000000b0000720c */ /* 0x040fe20003f44070 */
[----:B------:R-:W-:Y:S02]  /*1500*/  IMAD.MOV R23, RZ, RZ, -R8 ;  /* 0x000000ffff177224 */ /* 0x000fe400078e0a08 */
[----:B------:R-:W-:Y:S02]  /*1510*/  IMAD.MOV.U32 R24, RZ, RZ, R10 ;  /* 0x000000ffff187224 */ /* 0x000fe400078e000a */
[C---:B------:R-:W-:Y:S02]  /*1520*/  IMAD R8, R0.reuse, R22, R17 ;  /* 0x0000001600087224 */ /* 0x040fe400078e0211 */
[----:B------:R-:W-:Y:S01]  /*1530*/  @!P1 IMAD.MOV R24, RZ, RZ, -R24 ;  /* 0x000000ffff189224 */ /* 0x000fe200078e0a18 */
[C---:B------:R-:W-:Y:S01]  /*1540*/  ISETP.GT.U32.AND P1, PT, R0.reuse, R16, PT ;  /* 0x000000100000720c */ /* 0x040fe20003f24070 */
[----:B------:R-:W-:Y:S01]  /*1550*/  @!P6 IMAD.IADD R15, R15, 0x1, -R0 ;  /* 0x000000010f0fe824 */ /* 0x000fe200078e0a00 */
[C---:B------:R-:W-:Y:S01]  /*1560*/  ISETP.GT.U32.AND P6, PT, R0.reuse, R6, PT ;  /* 0x000000060000720c */ /* 0x040fe20003fc4070 */
[----:B-1----:R-:W-:Y:S01]  /*1570*/  IMAD.HI.U32 R14, R13, R4, RZ ;  /* 0x000000040d0e7227 */ /* 0x002fe200078e00ff */
[----:B------:R-:W-:Y:S03]  /*1580*/  STL [R1+0x4c], R24 ;  /* 0x00004c1801007387 */ /* 0x000fe60000100800 */
[----:B------:R-:W-:Y:S01]  /*1590*/  @!P0 IMAD.MOV R21, RZ, RZ, -R21 ;  /* 0x000000ffff158224 */ /* 0x000fe200078e0a15 */
[C---:B------:R-:W-:Y:S01]  /*15a0*/  ISETP.GT.U32.AND P0, PT, R0.reuse, R8, PT ;  /* 0x000000080000720c */ /* 0x040fe20003f04070 */
[----:B------:R-:W-:-:S02]  /*15b0*/  IMAD R7, R0, R23, R7 ;  /* 0x0000001700077224 */ /* 0x000fc400078e0207 */
[----:B------:R-:W-:Y:S02]  /*15c0*/  IMAD.MOV R17, RZ, RZ, -R14 ;  /* 0x000000ffff117224 */ /* 0x000fe400078e0a0e */
[----:B------:R-:W-:Y:S02]  /*15d0*/  IMAD.MOV.U32 R22, RZ, RZ, R9 ;  /* 0x000000ffff167224 */ /* 0x000fe400078e0009 */
[----:B------:R-:W-:Y:S02]  /*15e0*/  VIADD R14, R3, 0xed ;  /* 0x000000ed030e7836 */ /* 0x000fe40000000000 */
[----:B------:R-:W-:Y:S01]  /*15f0*/  @!P2 IMAD.IADD R11, R11, 0x1, -R0 ;  /* 0x000000010b0ba824 */ /* 0x000fe200078e0a00 */
[C---:B------:R-:W-:Y:S01]  /*1600*/  ISETP.GT.U32.AND P2, PT, R0.reuse, R7, PT ;  /* 0x000000070000720c */ /* 0x040fe20003f44070 */
[----:B------:R-:W-:Y:S01]  /*1610*/  @!P4 IMAD.MOV R22, RZ, RZ, -R22 ;  /* 0x000000ffff16c224 */ /* 0x000fe200078e0a16 */
[C---:B------:R-:W-:Y:S01]  /*1620*/  ISETP.GT.U32.AND P4, PT, R0.reuse, R15, PT ;  /* 0x0000000f0000720c */ /* 0x040fe20003f84070 */
[----:B------:R-:W-:Y:S01]  /*1630*/  IMAD R4, R0, R17, R4 ;  /* 0x0000001100047224 */ /* 0x000fe200078e0204 */
[----:B------:R-:W-:Y:S01]  /*1640*/  IABS R17, R14 ;  /* 0x0000000e00117213 */ /* 0x000fe20000000000 */
[----:B------:R-:W-:Y:S01]  /*1650*/  VIADD R10, R3, 0xec ;  /* 0x000000ec030a7836 */ /* 0x000fe20000000000 */
[----:B------:R-:W-:Y:S01]  /*1660*/  STL [R1+0x54], R22 ;  /* 0x0000541601007387 */ /* 0x000fe20000100800 */
[--C-:B------:R-:W-:Y:S01]  /*1670*/  @!P1 IMAD.IADD R16, R16, 0x1, -R0.reuse ;  /* 0x0000000110109824 */ /* 0x100fe200078e0a00 */
[----:B------:R-:W-:Y:S01]  /*1680*/  ISETP.GE.AND P1, PT, R19, RZ, PT ;  /* 0x000000ff1300720c */ /* 0x000fe20003f26270 */
[--C-:B------:R-:W-:Y:S01]  /*1690*/  @!P6 IMAD.IADD R6, R6, 0x1, -R0.reuse ;  /* 0x000000010606e824 */ /* 0x100fe200078e0a00 */
[----:B------:R0:W-:Y:S01]  /*16a0*/  STL [R1+0x2d4], R21 ;  /* 0x0002d41501007387 */ /* 0x0001e20000100800 */
[----:B------:R-:W-:Y:S01]  /*16b0*/  ISETP.GT.U32.AND P6, PT, R0, R4, PT ;  /* 0x000000040000720c */ /* 0x000fe20003fc4070 */
[--C-:B------:R-:W-:Y:S01]  /*16c0*/  @!P0 IMAD.IADD R8, R8, 0x1, -R0.reuse ;  /* 0x0000000108088824 */ /* 0x100fe200078e0a00 */
[----:B------:R-:W-:Y:S01]  /*16d0*/  IABS R9, R10 ;  /* 0x0000000a00097213 */ /* 0x000fe20000000000 */
[----:B------:R-:W-:Y:S01]  /*16e0*/  IMAD.MOV.U32 R23, RZ, RZ, R11 ;  /* 0x000000ffff177224 */ /* 0x000fe200078e000b */
[----:B------:R-:W-:Y:S01]  /*16f0*/  ISETP.GE.AND P0, PT, R5, RZ, PT ;  /* 0x000000ff0500720c */ /* 0x000fe20003f06270 */
[----:B------:R-:W-:Y:S01]  /*1700*/  @!P2 IMAD.IADD R7, R7, 0x1, -R0 ;  /* 0x000000010707a824 */ /* 0x000fe200078e0a00 */
[----:B------:R-:W-:Y:S01]  /*1710*/  ISETP.GE.AND P2, PT, R18, RZ, PT ;  /* 0x000000ff1200720c */ /* 0x000fe20003f46270 */
[----:B------:R-:W-:Y:S01]  /*1720*/  @!P5 IMAD.MOV R23, RZ, RZ, -R23 ;  /* 0x000000ffff17d224 */ /* 0x000fe200078e0a17 */
[----:B------:R-:W-:Y:S01]  /*1730*/  ISETP.GT.U32.AND P5, PT, R0, R8, PT ;  /* 0x000000080000720c */ /* 0x000fe20003fa4070 */
[----:B0-----:R-:W-:-:S03]  /*1740*/  IMAD.HI.U32 R21, R13, R17, RZ ;  /* 0x000000110d157227 */ /* 0x001fc600078e00ff */
[----:B------:R-:W-:Y:S01]  /*1750*/  STL [R1+0x5c], R23 ;  /* 0x00005c1701007387 */ /* 0x000fe20000100800 */
[----:B------:R-:W-:Y:S02]  /*1760*/  IMAD.MOV R21, RZ, RZ, -R21 ;  /* 0x000000ffff157224 */ /* 0x000fe400078e0a15 */
[----:B------:R-:W-:-:S04]  /*1770*/  IMAD.HI.U32 R19, R13, R9, RZ ;  /* 0x000000090d137227 */ /* 0x000fc800078e00ff */
[----:B------:R-:W-:Y:S02]  /*1780*/  IMAD.MOV.U32 R22, RZ, RZ, R16 ;  /* 0x000000ffff167224 */ /* 0x000fe400078e0010 */
[----:B------:R-:W-:Y:S02]  /*1790*/  IMAD R5, R0, R21, R17 ;  /* 0x0000001500057224 */ /* 0x000fe400078e0211 */
[----:B------:R-:W-:Y:S02]  /*17a0*/  IMAD.MOV.U32 R16, RZ, RZ, R6 ;  /* 0x000000ffff107224 */ /* 0x000fe400078e0006 */
[----:B------:R-:W-:Y:S02]  /*17b0*/  IMAD.MOV R19, RZ, RZ, -R19 ;  /* 0x000000ffff137224 */ /* 0x000fe400078e0a13 */
[----:B------:R-:W-:Y:S01]  /*17c0*/  @!P4 IMAD.IADD R15, R15, 0x1, -R0 ;  /* 0x000000010f0fc824 */ /* 0x000fe200078e0a00 */
[----:B------:R-:W-:Y:S01]  /*17d0*/  ISETP.GE.AND P4, PT, R20, RZ, PT ;  /* 0x000000ff1400720c */ /* 0x000fe20003f86270 */
[----:B------:R-:W-:Y:S01]  /*17e0*/  @!P3 IMAD.MOV R22, RZ, RZ, -R22 ;  /* 0x000000ffff16b224 */ /* 0x000fe200078e0a16 */
[----:B------:R-:W-:Y:S01]  /*17f0*/  ISETP.GT.U32.AND P3, PT, R0, R7, PT ;  /* 0x000000070000720c */ /* 0x000fe20003f64070 */
[----:B------:R-:W-:-:S02]  /*1800*/  @!P6 IMAD.IADD R4, R4, 0x1, -R0 ;  /* 0x000000010404e824 */ /* 0x000fc400078e0a00 */
[----:B------:R-:W-:Y:S01]  /*1810*/  @!P1 IMAD.MOV R16, RZ, RZ, -R16 ;  /* 0x000000ffff109224 */ /* 0x000fe200078e0a10 */
[C---:B------:R-:W-:Y:S01]  /*1820*/  ISETP.GT.U32.AND P1, PT, R0.reuse, R5, PT ;  /* 0x000000050000720c */ /* 0x040fe20003f24070 */
[C---:B------:R-:W-:Y:S01]  /*1830*/  IMAD R9, R0.reuse, R19, R9 ;  /* 0x0000001300097224 */ /* 0x040fe200078e0209 */
[----:B------:R-:W-:Y:S01]  /*1840*/  ISETP.GT.U32.AND P6, PT, R0, R4, PT ;  /* 0x000000040000720c */ /* 0x000fe20003fc4070 */
[----:B------:R-:W-:Y:S01]  /*1850*/  VIADD R11, R3, 0xeb ;  /* 0x000000eb030b7836 */ /* 0x000fe20000000000 */
[----:B------:R-:W-:Y:S01]  /*1860*/  STL [R1+0xb4], R22 ;  /* 0x0000b41601007387 */ /* 0x000fe20000100800 */
[--C-:B------:R-:W-:Y:S01]  /*1870*/  @!P5 IMAD.IADD R8, R8, 0x1, -R0.reuse ;  /* 0x000000010808d824 */ /* 0x100fe200078e0a00 */
[----:B------:R-:W-:Y:S01]  /*1880*/  ISETP.GT.U32.AND P5, PT, R0, R9, PT ;  /* 0x000000090000720c */ /* 0x000fe20003fa4070 */
[----:B------:R-:W-:Y:S01]  /*1890*/  @!P4 IMAD.MOV R15, RZ, RZ, -R15 ;  /* 0x000000ffff0fc224 */ /* 0x000fe200078e0a0f */
[----:B------:R0:W-:Y:S01]  /*18a0*/  STL [R1+0xb8], R16 ;  /* 0x0000b81001007387 */ /* 0x0001e20000100800 */
[----:B------:R-:W-:Y:S01]  /*18b0*/  @!P3 IMAD.IADD R7, R7, 0x1, -R0 ;  /* 0x000000010707b824 */ /* 0x000fe200078e0a00 */
[----:B------:R-:W-:Y:S01]  /*18c0*/  ISETP.GE.AND P4, PT, R12, RZ, PT ;  /* 0x000000ff0c00720c */ /* 0x000fe20003f86270 */
[----:B------:R-:W-:Y:S01]  /*18d0*/  IMAD.MOV.U32 R17, RZ, RZ, R8 ;  /* 0x000000ffff117224 */ /* 0x000fe200078e0008 */
[----:B------:R-:W-:Y:S01]  /*18e0*/  ISETP.GE.AND P3, PT, R14, RZ, PT ;  /* 0x000000ff0e00720c */ /* 0x000fe20003f66270 */
[--C-:B------:R-:W-:Y:S01]  /*18f0*/  @!P1 IMAD.IADD R5, R5, 0x1, -R0.reuse ;  /* 0x0000000105059824 */ /* 0x100fe200078e0a00 */
[----:B------:R1:W-:Y:S01]  /*1900*/  STL [R1+0xbc], R15 ;  /* 0x0000bc0f01007387 */ /* 0x0003e20000100800 */
[----:B------:R-:W-:Y:S01]  /*1910*/  VIADD R6, R3, 0xea ;  /* 0x000000ea03067836 */ /* 0x000fe20000000000 */
[----:B------:R-:W-:Y:S01]  /*1920*/  ISETP.GE.AND P1, PT, R11, RZ, PT ;  /* 0x000000ff0b00720c */ /* 0x000fe20003f26270 */
[--C-:B------:R-:W-:Y:S01]  /*1930*/  @!P6 IMAD.IADD R4, R4, 0x1, -R0.reuse ;  /* 0x000000010404e824 */ /* 0x100fe200078e0a00 */
[----:B0-----:R-:W-:Y:S01]  /*1940*/  IABS R16, R11 ;  /* 0x0000000b00107213 */ /* 0x001fe20000000000 */
[----:B------:R-:W-:Y:S01]  /*1950*/  @!P0 IMAD.MOV R17, RZ, RZ, -R17 ;  /* 0x000000ffff118224 */ /* 0x000fe200078e0a11 */
[----:B------:R-:W-:Y:S01]  /*1960*/  ISETP.GT.U32.AND P0, PT, R0, R5, PT ;  /* 0x000000050000720c */ /* 0x000fe20003f04070 */
[----:B------:R-:W-:Y:S01]  /*1970*/  @!P5 IMAD.IADD R9, R9, 0x1, -R0 ;  /* 0x000000010909d824 */ /* 0x000fe200078e0a00 */
[----:B------:R-:W-:Y:S01]  /*1980*/  IABS R12, R6 ;  /* 0x00000006000c7213 */ /* 0x000fe20000000000 */
[----:B------:R-:W-:Y:S01]  /*1990*/  IMAD.HI.U32 R14, R13, R16, RZ ;  /* 0x000000100d0e7227 */ /* 0x000fe200078e00ff */
[----:B------:R-:W-:Y:S01]  /*19a0*/  ISETP.GE.AND P6, PT, R10, RZ, PT ;  /* 0x000000ff0a00720c */ /* 0x000fe20003fc6270 */
[----:B------:R-:W-:Y:S01]  /*19b0*/  STL [R1+0xc0], R17 ;  /* 0x0000c01101007387 */ /* 0x000fe20000100800 */
[----:B------:R-:W-:Y:S01]  /*19c0*/  ISETP.GT.U32.AND P5, PT, R0, R9, PT ;  /* 0x000000090000720c */ /* 0x000fe20003fa4070 */
[----:B------:R-:W-:-:S02]  /*19d0*/  IMAD.MOV R14, RZ, RZ, -R14 ;  /* 0x000000ffff0e7224 */ /* 0x000fc400078e0a0e */
[----:B-1----:R-:W-:Y:S02]  /*19e0*/  IMAD.MOV.U32 R15, RZ, RZ, R7 ;  /* 0x000000ffff0f7224 */ /* 0x002fe400078e0007 */
[----:B------:R-:W-:Y:S02]  /*19f0*/  IMAD R16, R0, R14, R16 ;  /* 0x0000000e00107224 */ /* 0x000fe400078e0210 */
[----:B------:R-:W-:Y:S02]  /*1a00*/  IMAD.MOV.U32 R7, RZ, RZ, R4 ;  /* 0x000000ffff077224 */ /* 0x000fe400078e0004 */
[----:B------:R-:W-:-:S04]  /*1a10*/  IMAD.HI.U32 R10, R13, R12, RZ ;  /* 0x0000000c0d0a7227 */ /* 0x000fc800078e00ff */
[----:B------:R-:W-:Y:S01]  /*1a20*/  @!P4 IMAD.MOV R7, RZ, RZ, -R7 ;  /* 0x000000ffff07c224 */ /* 0x000fe200078e0a07 */
[----:B------:R-:W-:Y:S01]  /*1a30*/  ISETP.GT.U32.AND P4, PT, R0, R16, PT ;  /* 0x000000100000720c */ /* 0x000fe20003f84070 */
[----:B------:R-:W-:Y:S02]  /*1a40*/  IMAD.MOV R10, RZ, RZ, -R10 ;  /* 0x000000ffff0a7224 */ /* 0x000fe400078e0a0a */
[----:B------:R-:W-:Y:S01]  /*1a50*/  @!P2 IMAD.MOV R15, RZ, RZ, -R15 ;  /* 0x000000ffff0fa224 */ /* 0x000fe200078e0a0f */
[----:B------:R-:W-:Y:S01]  /*1a60*/  ISETP.GE.AND P2, PT, R6, RZ, PT ;  /* 0x000000ff0600720c */ /* 0x000fe20003f46270 */
[----:B------:R-:W-:Y:S02]  /*1a70*/  @!P0 IMAD.IADD R5, R5, 0x1, -R0 ;  /* 0x0000000105058824 */ /* 0x000fe400078e0a00 */
[----:B------:R-:W-:Y:S01]  /*1a80*/  IMAD R12, R0, R10, R12 ;  /* 0x0000000a000c7224 */ /* 0x000fe200078e020c */
[----:B------:R0:W-:Y:S01]  /*1a90*/  STL [R1+0xc8], R15 ;  /* 0x0000c80f01007387 */ /* 0x0001e20000100800 */
[----:B------:R-:W-:-:S02]  /*1aa0*/  IMAD.MOV.U32 R8, RZ, RZ, R5 ;  /* 0x000000ffff087224 */ /* 0x000fc400078e0005 */
[--C-:B------:R-:W-:Y:S01]  /*1ab0*/  @!P5 IMAD.IADD R9, R9, 0x1, -R0.reuse ;  /* 0x000000010909d824 */ /* 0x100fe200078e0a00 */
[----:B------:R-:W-:Y:S01]  /*1ac0*/  ISETP.GT.U32.AND P5, PT, R0, R12, PT ;  /* 0x0000000c0000720c */ /* 0x000fe20003fa4070 */
[----:B------:R-:W-:Y:S01]  /*1ad0*/  @!P4 IMAD.IADD R16, R16, 0x1, -R0 ;  /* 0x000000011010c824 */ /* 0x000fe200078e0a00 */
[----:B------:R1:W-:Y:S01]  /*1ae0*/  STL [R1+0xcc], R7 ;  /* 0x0000cc0701007387 */ /* 0x0003e20000100800 */
[----:B------:R-:W-:Y:S02]  /*1af0*/  @!P3 IMAD.MOV R8, RZ, RZ, -R8 ;  /* 0x000000ffff08b224 */ /* 0x000fe400078e0a08 */
[C---:B------:R-:W-:Y:S01]  /*1b00*/  VIADD R4, R3.reuse, 0xe8 ;  /* 0x000000e803047836 */ /* 0x040fe20000000000 */
[----:B------:R-:W-:Y:S01]  /*1b10*/  ISETP.GT.U32.AND P3, PT, R0, R16, PT ;  /* 0x000000100000720c */ /* 0x000fe20003f64070 */
[C---:B0-----:R-:W-:Y:S01]  /*1b20*/  VIADD R15, R3.reuse, 0xe9 ;  /* 0x000000e9030f7836 */ /* 0x041fe20000000000 */
[----:B------:R0:W-:Y:S01]  /*1b30*/  STL [R1+0xd0], R8 ;  /* 0x0000d00801007387 */ /* 0x0001e20000100800 */
[----:B------:R-:W-:Y:S01]  /*1b40*/  @!P6 IMAD.MOV R9, RZ, RZ, -R9 ;  /* 0x000000ffff09e224 */ /* 0x000fe200078e0a09 */
[----:B------:R-:W-:Y:S01]  /*1b50*/  IABS R6, R4 ;  /* 0x0000000400067213 */ /* 0x000fe20000000000 */
[----:B------:R-:W-:Y:S01]  /*1b60*/  VIADD R11, R3, 0xe5 ;  /* 0x000000e5030b7836 */ /* 0x000fe20000000000 */
[----:B------:R-:W-:Y:S01]  /*1b70*/  ISETP.GE.AND P0, PT, R15, RZ, PT ;  /* 0x000000ff0f00720c */ /* 0x000fe20003f06270 */
[----:B-1----:R-:W-:Y:S01]  /*1b80*/  VIADD R7, R3, 0xe7 ;  /* 0x000000e703077836 */ /* 0x002fe20000000000 */
[----:B------:R-:W-:Y:S01]  /*1b90*/  IABS R15, R15 ;  /* 0x0000000f000f7213 */ /* 0x000fe20000000000 */
[----:B------:R-:W-:Y:S01]  /*1ba0*/  @!P5 IMAD.IADD R12, R12, 0x1, -R0 ;  /* 0x000000010c0cd824 */ /* 0x000fe200078e0a00 */
[----:B------:R-:W-:Y:S01]  /*1bb0*/  ISETP.GE.AND P4, PT, R4, RZ, PT ;  /* 0x000000ff0400720c */ /* 0x000fe20003f86270 */
[----:B------:R-:W-:Y:S01]  /*1bc0*/  IMAD.MOV.U32 R5, RZ, RZ, R6 ;  /* 0x000000ffff057224 */ /* 0x000fe200078e0006 */
[----:B------:R-:W-:Y:S01]  /*1bd0*/  IABS R10, R7 ;  /* 0x00000007000a7213 */ /* 0x000fe20000000000 */
[----:B0-----:R-:W-:Y:S01]  /*1be0*/  IMAD.HI.U32 R8, R13, R15, RZ ;  /* 0x0000000f0d087227 */ /* 0x001fe200078e00ff */
[----:B------:R-:W-:Y:S01]  /*1bf0*/  ISETP.GT.U32.AND P5, PT, R0, R12, PT ;  /* 0x0000000c0000720c */ /* 0x000fe20003fa4070 */
[----:B------:R0:W-:Y:S01]  /*1c00*/  STL [R1+0xd4], R9 ;  /* 0x0000d40901007387 */ /* 0x0001e20000100800 */
[----:B------:R-:W-:Y:S01]  /*1c10*/  ISETP.GE.AND P6, PT, R7, RZ, PT ;  /* 0x000000ff0700720c */ /* 0x000fe20003fc6270 */
[----:B------:R-:W-:Y:S01]  /*1c20*/  IMAD.MOV R8, RZ, RZ, -R8 ;  /* 0x000000ffff087224 */ /* 0x000fe200078e0a08 */
[----:B------:R-:W-:Y:S01]  /*1c30*/  IABS R17, R11 ;  /* 0x0000000b00117213 */ /* 0x000fe20000000000 */
[----:B------:R-:W-:-:S04]  /*1c40*/  IMAD.HI.U32 R4, R13, R10, RZ ;  /* 0x0000000a0d047227 */ /* 0x000fc800078e00ff */
[----:B------:R-:W-:Y:S02]  /*1c50*/  IMAD R15, R0, R8, R15 ;  /* 0x00000008000f7224 */ /* 0x000fe400078e020f */
[----:B------:R-:W-:-:S04]  /*1c60*/  IMAD.HI.U32 R6, R13, R5, RZ ;  /* 0x000000050d067227 */ /* 0x000fc800078e00ff */
[----:B------:R-:W-:Y:S01]  /*1c70*/  @!P3 IMAD.IADD R16, R16, 0x1, -R0 ;  /* 0x000000011010b824 */ /* 0x000fe200078e0a00 */
[C---:B------:R-:W-:Y:S01]  /*1c80*/  ISETP.GT.U32.AND P3, PT, R0.reuse, R15, PT ;  /* 0x0000000f0000720c */ /* 0x040fe20003f64070 */
[----:B------:R-:W-:Y:S02]  /*1c90*/  IMAD.MOV R7, RZ, RZ, -R4 ;  /* 0x000000ffff077224 */ /* 0x000fe400078e0a04 */
[----:B------:R-:W-:Y:S02]  /*1ca0*/  IMAD.MOV R6, RZ, RZ, -R6 ;  /* 0x000000ffff067224 */ /* 0x000fe400078e0a06 */
[C---:B------:R-:W-:Y:S02]  /*1cb0*/  IMAD R10, R0.reuse, R7, R10 ;  /* 0x00000007000a7224 */ /* 0x040fe400078e020a */
[----:B------:R-:W-:Y:S02]  /*1cc0*/  IMAD.MOV.U32 R18, RZ, RZ, R16 ;  /* 0x000000ffff127224 */ /* 0x000fe400078e0010 */
[----:B------:R-:W-:-:S02]  /*1cd0*/  IMAD R5, R0, R6, R5 ;  /* 0x0000000600057224 */ /* 0x000fc400078e0205 */
[----:B------:R-:W-:Y:S01]  /*1ce0*/  @!P1 IMAD.MOV R18, RZ, RZ, -R18 ;  /* 0x000000ffff129224 */ /* 0x000fe200078e0a12 */
[----:B------:R-:W-:Y:S01]  /*1cf0*/  ISETP.GT.U32.AND P1, PT, R0, R10, PT ;  /* 0x0000000a0000720c */ /* 0x000fe20003f24070 */
[----:B------:R-:W-:Y:S02]  /*1d00*/  VIADD R4, R3, 0xe6 ;  /* 0x000000e603047836 */ /* 0x000fe40000000000 */
[--C-:B------:R-:W-:Y:S01]  /*1d10*/  @!P5 IMAD.IADD R12, R12, 0x1, -R0.reuse ;  /* 0x000000010c0cd824 */ /* 0x100fe200078e0a00 */
[C---:B------:R-:W-:Y:S01]  /*1d20*/  ISETP.GT.U32.AND P5, PT, R0.reuse, R5, PT ;  /* 0x000000050000720c */ /* 0x040fe20003fa4070 */
[----:B------:R-:W-:Y:S01]  /*1d30*/  @!P3 IMAD.IADD R15, R15, 0x1, -R0 ;  /* 0x000000010f0fb824 */ /* 0x000fe200078e0a00 */
[----:B------:R-:W-:Y:S01]  /*1d40*/  IABS R8, R4 ;  /* 0x0000000400087213 */ /* 0x000fe20000000000 */
[----:B0-----:R-:W-:Y:S01]  /*1d50*/  VIADD R9, R3, 0xe4 ;  /* 0x000000e403097836 */ /* 0x001fe20000000000 */
[----:B------:R0:W-:Y:S01]  /*1d60*/  STL [R1+0xd8], R18 ;  /* 0x0000d81201007387 */ /* 0x0001e20000100800 */
[----:B------:R-:W-:Y:S01]  /*1d70*/  IMAD.MOV.U32 R16, RZ, RZ, R17 ;  /* 0x000000ffff107224 */ /* 0x000fe200078e0011 */
[----:B------:R-:W-:Y:S01]  /*1d80*/  ISETP.GT.U32.AND P3, PT, R0, R15, PT ;  /* 0x0000000f0000720c */ /* 0x000fe20003f64070 */
[----:B------:R-:W-:Y:S01]  /*1d90*/  IMAD.HI.U32 R17, R13, R8, RZ ;  /* 0x000000080d117227 */ /* 0x000fe200078e00ff */
[----:B------:R-:W-:-:S03]  /*1da0*/  IABS R14, R9 ;  /* 0x00000009000e7213 */ /* 0x000fc60000000000 */
[----:B------:R-:W-:Y:S02]  /*1db0*/  @!P1 IMAD.IADD R10, R10, 0x1, -R0 ;  /* 0x000000010a0a9824 */ /* 0x000fe400078e0a00 */
[----:B------:R-:W-:Y:S02]  /*1dc0*/  IMAD.MOV R17, RZ, RZ, -R17 ;  /* 0x000000ffff117224 */ /* 0x000fe400078e0a11 */
[----:B0-----:R-:W-:Y:S01]  /*1dd0*/  IMAD.MOV.U32 R18, RZ, RZ, R12 ;  /* 0x000000ffff127224 */ /* 0x001fe200078e000c */
[----:B------:R-:W-:Y:S01]  /*1de0*/  ISETP.GT.U32.AND P1, PT, R0, R10, PT ;  /* 0x0000000a0000720c */ /* 0x000fe20003f24070 */
[----:B------:R-:W-:Y:S02]  /*1df0*/  @!P5 IMAD.IADD R5, R5, 0x1, -R0 ;  /* 0x000000010505d824 */ /* 0x000fe400078e0a00 */
[----:B------:R-:W-:Y:S01]  /*1e00*/  @!P2 IMAD.MOV R18, RZ, RZ, -R18 ;  /* 0x000000ffff12a224 */ /* 0x000fe200078e0a12 */
[----:B------:R-:W-:Y:S01]  /*1e10*/  ISETP.GE.AND P2, PT, R4, RZ, PT ;  /* 0x000000ff0400720c */ /* 0x000fe20003f46270 */
[----:B------:R-:W-:Y:S01]  /*1e20*/  VIADD R6, R3, 0xe3 ;  /* 0x000000e303067836 */ /* 0x000fe20000000000 */
[C---:B------:R-:W-:Y:S01]  /*1e30*/  ISETP.GT.U32.AND P5, PT, R0.reuse, R5, PT ;  /* 0x000000050000720c */ /* 0x040fe20003fa4070 */
[C---:B------:R-:W-:Y:S01]  /*1e40*/  IMAD R4, R0.reuse, R17, R8 ;  /* 0x0000001100047224 */ /* 0x040fe200078e0208 */
[----:B------:R0:W-:Y:S01]  /*1e50*/  STL [R1+0xdc], R18 ;  /* 0x0000dc1201007387 */ /* 0x0001e20000100800 */
[----:B------:R-:W-:Y:S01]  /*1e60*/  IMAD.MOV.U32 R12, RZ, RZ, R14 ;  /* 0x000000ffff0c7224 */ /* 0x000fe200078e000e */
[----:B------:R-:W-:Y:S01]  /*1e70*/  IABS R7, R6 ;  /* 0x0000000600077213 */ /* 0x000fe20000000000 */
[----:B------:R-:W-:Y:S01]  /*1e80*/  @!P3 IMAD.IADD R15, R15, 0x1, -R0 ;  /* 0x000000010f0fb824 */ /* 0x000fe200078e0a00 */
[----:B------:R-:W-:Y:S01]  /*1e90*/  ISETP.GT.U32.AND P3, PT, R0, R4, PT ;  /* 0x000000040000720c */ /* 0x000fe20003f64070 */
[----:B------:R-:W-:-:S04]  /*1ea0*/  IMAD.HI.U32 R8, R13, R12, RZ ;  /* 0x0000000c0d087227 */ /* 0x000fc800078e00ff */
[----:B------:R-:W-:-:S04]  /*1eb0*/  IMAD.HI.U32 R17, R13, R16, RZ ;  /* 0x000000100d117227 */ /* 0x000fc800078e00ff */
[----:B------:R-:W-:-:S04]  /*1ec0*/  IMAD.HI.U32 R14, R13, R7, RZ ;  /* 0x000000070d0e7227 */ /* 0x000fc800078e00ff */
[----:B------:R-:W-:Y:S02]  /*1ed0*/  IMAD.MOV R8, RZ, RZ, -R8 ;  /* 0x000000ffff087224 */ /* 0x000fe400078e0a08 */
[----:B------:R-:W-:Y:S02]  /*1ee0*/  IMAD.MOV R17, RZ, RZ, -R17 ;  /* 0x000000ffff117224 */ /* 0x000fe400078e0a11 */
[----:B------:R-:W-:Y:S02]  /*1ef0*/  IMAD.MOV R14, RZ, RZ, -R14 ;  /* 0x000000ffff0e7224 */ /* 0x000fe400078e0a0e */
[----:B------:R-:W-:Y:S02]  /*1f00*/  IMAD R12, R0, R8, R12 ;  /* 0x00000008000c7224 */ /* 0x000fe400078e020c */
[--C-:B------:R-:W-:Y:S02]  /*1f10*/  @!P1 IMAD.IADD R10, R10, 0x1, -R0.reuse ;  /* 0x000000010a0a9824 */ /* 0x100fe400078e0a00 */
[----:B------:R-:W-:Y:S01]  /*1f20*/  @!P5 IMAD.IADD R5, R5, 0x1, -R0 ;  /* 0x000000010505d824 */ /* 0x000fe200078e0a00 */
[----:B------:R-:W-:Y:S01]  /*1f30*/  ISETP.GE.AND P5, PT, R11, RZ, PT ;  /* 0x000000ff0b00720c */ /* 0x000fe20003fa6270 */
[----:B0-----:R-:W-:Y:S01]  /*1f40*/  IMAD.MOV.U32 R18, RZ, RZ, R15 ;  /* 0x000000ffff127224 */ /* 0x001fe200078e000f */
[C---:B------:R-:W-:Y:S01]  /*1f50*/  ISETP.GT.U32.AND P1, PT, R0.reuse, R12, PT ;  /* 0x0000000c0000720c */ /* 0x040fe20003f24070 */
[----:B------:R-:W-:-:S02]  /*1f60*/  IMAD R11, R0, R17, R16 ;  /* 0x00000011000b7224 */ /* 0x000fc400078e0210 */
[----:B------:R-:W-:Y:S02]  /*1f70*/  IMAD R7, R0, R14, R7 ;  /* 0x0000000e00077224 */ /* 0x000fe400078e0207 */
[----:B------:R-:W-:Y:S02]  /*1f80*/  IMAD.MOV.U32 R15, RZ, RZ, R10 ;  /* 0x000000ffff0f7224 */ /* 0x000fe400078e000a */
[----:B------:R-:W-:Y:S02]  /*1f90*/  @!P3 IMAD.IADD R4, R4, 0x1, -R0 ;  /* 0x000000010404b824 */ /* 0x000fe400078e0a00 */
[----:B------:R-:W-:Y:S02]  /*1fa0*/  VIADD R8, R3, 0xe2 ;  /* 0x000000e203087836 */ /* 0x000fe40000000000 */
[----:B------:R-:W-:Y:S01]  /*1fb0*/  @!P0 IMAD.MOV R18, RZ, RZ, -R18 ;  /* 0x000000ffff128224 */ /* 0x000fe200078e0a12 */
[C---:B------:R-:W-:Y:S01]  /*1fc0*/  ISETP.GT.U32.AND P0, PT, R0.reuse, R11, PT ;  /* 0x0000000b0000720c */ /* 0x040fe20003f04070 */
[----:B------:R-:W-:Y:S01]  /*1fd0*/  IMAD.MOV.U32 R16, RZ, RZ, R5 ;  /* 0x000000ffff107224 */ /* 0x000fe200078e0005 */
[C---:B------:R-:W-:Y:S01]  /*1fe0*/  ISETP.GT.U32.AND P3, PT, R0.reuse, R4, PT ;  /* 0x000000040000720c */ /* 0x040fe20003f64070 */
[----:B------:R-:W-:Y:S01]  /*1ff0*/  @!P6 IMAD.MOV R15, RZ, RZ, -R15 ;  /* 0x000000ffff0fe224 */ /* 0x000fe200078e0a0f */
[----:B------:R-:W-:Y:S01]  /*2000*/  ISETP.GT.U32.AND P6, PT, R0, R7, PT ;  /* 0x000000070000720c */ /* 0x000fe20003fc4070 */
[----:B------:R-:W-:Y:S01]  /*2010*/  @!P4 IMAD.MOV R16, RZ, RZ, -R16 ;  /* 0x000000ffff10c224 */ /* 0x000fe200078e0a10 */
[----:B------:R-:W-:Y:S01]  /*2020*/  IABS R14, R8 ;  /* 0x00000008000e7213 */ /* 0x000fe20000000000 */
[----:B------:R-:W-:Y:S01]  /*2030*/  @!P1 IMAD.IADD R12, R12, 0x1, -R0 ;  /* 0x000000010c0c9824 */ /* 0x000fe200078e0a00 */
[----:B------:R-:W-:Y:S01]  /*2040*/  ISETP.GE.AND P4, PT, R9, RZ, PT ;  /* 0x000000ff0900720c */ /* 0x000fe20003f86270 */
[----:B------:R-:W-:Y:S01]  /*2050*/  VIADD R9, R3, 0xe1 ;  /* 0x000000e103097836 */ /* 0x000fe20000000000 */
[----:B------:R-:W-:Y:S01]  /*2060*/  STL [R1+0xe4], R18 ;  /* 0x0000e41201007387 */ /* 0x000fe20000100800 */
[----:B------:R-:W-:-:S02]  /*2070*/  IMAD.MOV.U32 R5, RZ, RZ, R14 ;  /* 0x000000ffff057224 */ /* 0x000fc400078e000e */
[--C-:B------:R-:W-:Y:S01]  /*2080*/  @!P0 IMAD.IADD R11, R11, 0x1, -R0.reuse ;  /* 0x000000010b0b8824 */ /* 0x100fe200078e0a00 */
[----:B------:R-:W-:Y:S01]  /*2090*/  IABS R14, R9 ;  /* 0x00000009000e7213 */ /* 0x000fe20000000000 */
[--C-:B------:R-:W-:Y:S01]  /*20a0*/  @!P3 IMAD.IADD R4, R4, 0x1, -R0.reuse ;  /* 0x000000010404b824 */ /* 0x100fe200078e0a00 */
[----:B------:R-:W-:Y:S01]  /*20b0*/  ISETP.GE.AND P0, PT, R8, RZ, PT ;  /* 0x000000ff0800720c */ /* 0x000fe20003f06270 */
[----:B------:R-:W-:Y:S01]  /*20c0*/  @!P6 IMAD.IADD R7, R7, 0x1, -R0 ;  /* 0x000000010707e824 */ /* 0x000fe200078e0a00 */
[C---:B------:R-:W-:Y:S01]  /*20d0*/  ISETP.GT.U32.AND P6, PT, R0.reuse, R12, PT ;  /* 0x0000000c0000720c */ /* 0x040fe20003fc4070 */
[C---:B------:R-:W-:Y:S01]  /*20e0*/  IMAD.HI.U32 R8, R13.reuse, R14, RZ ;  /* 0x0000000e0d087227 */ /* 0x040fe200078e00ff */
[----:B------:R-:W-:Y:S01]  /*20f0*/  STL [R1+0xe8], R16 ;  /* 0x0000e81001007387 */ /* 0x000fe20000100800 */
[----:B------:R-:W-:Y:S02]  /*2100*/  ISETP.GT.U32.AND P1, PT, R0, R11, PT ;  /* 0x0000000b0000720c */ /* 0x000fe40003f24070 */
[----:B------:R-:W-:Y:S01]  /*2110*/  IMAD.HI.U32 R10, R13, R5, RZ ;  /* 0x000000050d0a7227 */ /* 0x000fe200078e00ff */
[----:B------:R0:W-:Y:S01]  /*2120*/  STL [R1+0xec], R15 ;  /* 0x0000ec0f01007387 */ /* 0x0001e20000100800 */
[----:B------:R-:W-:-:S02]  /*2130*/  ISETP.GE.AND P3, PT, R6, RZ, PT ;  /* 0x000000ff0600720c */ /* 0x000fc40003f66270 */
[----:B------:R-:W-:Y:S02]  /*2140*/  IMAD.MOV R8, RZ, RZ, -R8 ;  /* 0x000000ffff087224 */ /* 0x000fe400078e0a08 */
[----:B------:R-:W-:Y:S02]  /*2150*/  IMAD.MOV R10, RZ, RZ, -R10 ;  /* 0x000000ffff0a7224 */ /* 0x000fe400078e0a0a */
[C---:B------:R-:W-:Y:S02]  /*2160*/  IMAD R14, R0.reuse, R8, R14 ;  /* 0x00000008000e7224 */ /* 0x040fe400078e020e */
[----:B------:R-:W-:Y:S02]  /*2170*/  IMAD R5, R0, R10, R5 ;  /* 0x0000000a00057224 */ /* 0x000fe400078e0205 */
[----:B0-----:R-:W-:Y:S02]  /*2180*/  IMAD.MOV.U32 R15, RZ, RZ, R4 ;  /* 0x000000ffff0f7224 */ /* 0x001fe400078e0004 */
[----:B------:R-:W-:Y:S01]  /*2190*/  @!P6 IMAD.IADD R12, R12, 0x1, -R0 ;  /* 0x000000010c0ce824 */ /* 0x000fe200078e0a00 */
[C---:B------:R-:W-:Y:S01]  /*21a0*/  ISETP.GT.U32.AND P6, PT, R0.reuse, R14, PT ;  /* 0x0000000e0000720c */ /* 0x040fe20003fc4070 */
[----:B------:R-:W-:Y:S01]  /*21b0*/  @!P2 IMAD.MOV R15, RZ, RZ, -R15 ;  /* 0x000000ffff0fa224 */ /* 0x000fe200078e0a0f */
[----:B------:R-:W-:Y:S01]  /*21c0*/  ISETP.GT.U32.AND P2, PT, R0, R7, PT ;  /* 0x000000070000720c */ /* 0x000fe20003f44070 */
[----:B------:R-:W-:-:S02]  /*21d0*/  VIADD R10, R3, 0xde ;  /* 0x000000de030a7836 */ /* 0x000fc40000000000 */
[----:B------:R-:W-:Y:S01]  /*21e0*/  VIADD R6, R3, 0xe0 ;  /* 0x000000e003067836 */ /* 0x000fe20000000000 */
[----:B------:R0:W-:Y:S01]  /*21f0*/  STL [R1+0xf4], R15 ;  /* 0x0000f40f01007387 */ /* 0x0001e20000100800 */
[--C-:B------:R-:W-:Y:S01]  /*2200*/  @!P1 IMAD.IADD R11, R11, 0x1, -R0.reuse ;  /* 0x000000010b0b9824 */ /* 0x100fe200078e0a00 */
[----:B------:R-:W-:Y:S01]  /*2210*/  ISETP.GT.U32.AND P1, PT, R0, R5, PT ;  /* 0x000000050000720c */ /* 0x000fe20003f24070 */
[----:B------:R-:W-:Y:S01]  /*2220*/  VIADD R4, R3, 0xdf ;  /* 0x000000df03047836 */ /* 0x000fe20000000000 */
[----:B------:R-:W-:Y:S01]  /*2230*/  IABS R16, R10 ;  /* 0x0000000a00107213 */ /* 0x000fe20000000000 */
[----:B------:R-:W-:Y:S02]  /*2240*/  IMAD.MOV.U32 R18, RZ, RZ, R11 ;  /* 0x000000ffff127224 */ /* 0x000fe400078e000b */
[--C-:B------:R-:W-:Y:S01]  /*2250*/  @!P6 IMAD.IADD R14, R14, 0x1, -R0.reuse ;  /* 0x000000010e0ee824 */ /* 0x100fe200078e0a00 */
[----:B------:R-:W-:Y:S01]  /*2260*/  IABS R8, R4 ;  /* 0x0000000400087213 */ /* 0x000fe20000000000 */
[----:B------:R-:W-:Y:S01]  /*2270*/  @!P2 IMAD.IADD R7, R7, 0x1, -R0 ;  /* 0x000000010707a824 */ /* 0x000fe200078e0a00 */
[----:B0-----:R-:W-:Y:S01]  /*2280*/  IABS R15, R6 ;  /* 0x00000006000f7213 */ /* 0x001fe20000000000 */
[----:B------:R-:W-:Y:S01]  /*2290*/  @!P5 IMAD.MOV R18, RZ, RZ, -R18 ;  /* 0x000000ffff12d224 */ /* 0x000fe200078e0a12 */
[----:B------:R-:W-:Y:S01]  /*22a0*/  ISETP.GE.AND P2, PT, R9, RZ, PT ;  /* 0x000000ff0900720c */ /* 0x000fe20003f46270 */
[----:B------:R-:W-:Y:S01]  /*22b0*/  IMAD.MOV.U32 R9, RZ, RZ, R16 ;  /* 0x000000ffff097224 */ /* 0x000fe200078e0010 */
[----:B------:R-:W-:Y:S01]  /*22c0*/  ISETP.GT.U32.AND P6, PT, R0, R14, PT ;  /* 0x0000000e0000720c */ /* 0x000fe20003fc4070 */
[C---:B------:R-:W-:Y:S01]  /*22d0*/  IMAD.HI.U32 R16, R13.reuse, R15, RZ ;  /* 0x0000000f0d107227 */ /* 0x040fe200078e00ff */
[----:B------:R0:W-:Y:S03]  /*22e0*/  STL [R1+0xf8], R18 ;  /* 0x0000f81201007387 */ /* 0x0001e60000100800 */
[----:B------:R-:W-:-:S04]  /*22f0*/  IMAD.HI.U32 R17, R13, R8, RZ ;  /* 0x000000080d117227 */ /* 0x000fc800078e00ff */
[----:B------:R-:W-:Y:S02]  /*2300*/  IMAD.MOV R16, RZ, RZ, -R16 ;  /* 0x000000ffff107224 */ /* 0x000fe400078e0a10 */
[----:B------:R-:W-:Y:S01]  /*2310*/  @!P1 IMAD.IADD R5, R5, 0x1, -R0 ;  /* 0x0000000105059824 */ /* 0x000fe200078e0a00 */
[----:B------:R-:W-:Y:S01]  /*2320*/  ISETP.GE.AND P1, PT, R6, RZ, PT ;  /* 0x000000ff0600720c */ /* 0x000fe20003f26270 */
[----:B------:R-:W-:-:S03]  /*2330*/  IMAD.HI.U32 R6, R13, R9, RZ ;  /* 0x000000090d067227 */ /* 0x000fc600078e00ff */
[C---:B------:R-:W-:Y:S01]  /*2340*/  ISETP.GT.U32.AND P5, PT, R0.reuse, R5, PT ;  /* 0x000000050000720c */ /* 0x040fe20003fa4070 */
[----:B------:R-:W-:Y:S02]  /*2350*/  IMAD.MOV R11, RZ, RZ, -R17 ;  /* 0x000000ffff0b7224 */ /* 0x000fe400078e0a11 */
[C---:B------:R-:W-:Y:S02]  /*2360*/  IMAD R15, R0.reuse, R16, R15 ;  /* 0x00000010000f7224 */ /* 0x040fe400078e020f */
[----:B------:R-:W-:Y:S02]  /*2370*/  IMAD.MOV R6, RZ, RZ, -R6 ;  /* 0x000000ffff067224 */ /* 0x000fe400078e0a06 */
[C---:B------:R-:W-:Y:S02]  /*2380*/  IMAD R8, R0.reuse, R11, R8 ;  /* 0x0000000b00087224 */ /* 0x040fe400078e0208 */
[----:B------:R-:W-:Y:S01]  /*2390*/  @!P4 IMAD.MOV R12, RZ, RZ, -R12 ;  /* 0x000000ffff0cc224 */ /* 0x000fe200078e0a0c */
[C---:B------:R-:W-:Y:S01]  /*23a0*/  ISETP.GT.U32.AND P4, PT, R0.reuse, R15, PT ;  /* 0x0000000f0000720c */ /* 0x040fe20003f84070 */
[----:B------:R-:W-:-:S02]  /*23b0*/  IMAD R9, R0, R6, R9 ;  /* 0x0000000600097224 */ /* 0x000fc400078e0209 */
[----:B------:R-:W-:Y:S01]  /*23c0*/  @!P3 IMAD.MOV R7, RZ, RZ, -R7 ;  /* 0x000000ffff07b224 */ /* 0x000fe200078e0a07 */
[----:B------:R-:W-:Y:S01]  /*23d0*/  ISETP.GT.U32.AND P3, PT, R0, R8, PT ;  /* 0x000000080000720c */ /* 0x000fe20003f64070 */
[--C-:B------:R-:W-:Y:S01]  /*23e0*/  @!P6 IMAD.IADD R14, R14, 0x1, -R0.reuse ;  /* 0x000000010e0ee824 */ /* 0x100fe200078e0a00 */
[----:B------:R-:W-:Y:S01]  /*23f0*/  ISETP.GT.U32.AND P6, PT, R0, R9, PT ;  /* 0x000000090000720c */ /* 0x000fe20003fc4070 */
[----:B------:R-:W-:Y:S01]  /*2400*/  VIADD R16, R3, 0xdd ;  /* 0x000000dd03107836 */ /* 0x000fe20000000000 */
[----:B------:R-:W-:Y:S01]  /*2410*/  STL [R1+0xfc], R12 ;  /* 0x0000fc0c01007387 */ /* 0x000fe20000100800 */
[--C-:B------:R-:W-:Y:S01]  /*2420*/  @!P5 IMAD.IADD R5, R5, 0x1, -R0.reuse ;  /* 0x000000010505d824 */ /* 0x100fe200078e0a00 */
[----:B------:R-:W-:Y:S01]  /*2430*/  ISETP.GE.AND P5, PT, R4, RZ, PT ;  /* 0x000000ff0400720c */ /* 0x000fe20003fa6270 */
[----:B------:R-:W-:Y:S01]  /*2440*/  VIADD R4, R3, 0xdc ;  /* 0x000000dc03047836 */ /* 0x000fe20000000000 */
[----:B------:R-:W-:Y:S01]  /*2450*/  IABS R6, R16 ;  /* 0x0000001000067213 */ /* 0x000fe20000000000 */
[----:B------:R-:W-:Y:S01]  /*2460*/  @!P4 IMAD.IADD R15, R15, 0x1, -R0 ;  /* 0x000000010f0fc824 */ /* 0x000fe200078e0a00 */
[----:B------:R1:W-:Y:S01]  /*2470*/  STL [R1+0x100], R7 ;  /* 0x0001000701007387 */ /* 0x0003e20000100800 */
[----:B------:R-:W-:Y:S01]  /*2480*/  ISETP.GE.AND P4, PT, R10, RZ, PT ;  /* 0x000000ff0a00720c */ /* 0x000fe20003f86270 */
[----:B------:R-:W-:-:S02]  /*2490*/  VIADD R11, R3, 0xdb ;  /* 0x000000db030b7836 */ /* 0x000fc40000000000 */
[--C-:B------:R-:W-:Y:S01]  /*24a0*/  @!P3 IMAD.IADD R8, R8, 0x1, -R0.reuse ;  /* 0x000000010808b824 */ /* 0x100fe200078e0a00 */
[C---:B------:R-:W-:Y:S01]  /*24b0*/  ISETP.GT.U32.AND P3, PT, R0.reuse, R15, PT ;  /* 0x0000000f0000720c */ /* 0x040fe20003f64070 */
[----:B------:R-:W-:Y:S01]  /*24c0*/  IMAD.HI.U32 R10, R13, R6, RZ ;  /* 0x000000060d0a7227 */ /* 0x000fe200078e00ff */
[----:B0-----:R-:W-:Y:S02]  /*24d0*/  IABS R18, R11 ;  /* 0x0000000b00127213 */ /* 0x001fe40000000000 */
[----:B-1----:R-:W-:Y:S01]  /*24e0*/  IABS R7, R4 ;  /* 0x0000000400077213 */ /* 0x002fe20000000000 */
[----:B------:R-:W-:Y:S01]  /*24f0*/  @!P6 IMAD.IADD R9, R9, 0x1, -R0 ;  /* 0x000000010909e824 */ /* 0x000fe200078e0a00 */
[----:B------:R-:W-:Y:S01]  /*2500*/  ISETP.GT.U32.AND P6, PT, R0, R8, PT ;  /* 0x000000080000720c */ /* 0x000fe20003fc4070 */
[----:B------:R-:W-:Y:S02]  /*2510*/  IMAD.MOV.U32 R12, RZ, RZ, R5 ;  /* 0x000000ffff0c7224 */ /* 0x000fe400078e0005 */
[----:B------:R-:W-:-:S02]  /*2520*/  IMAD.MOV R10, RZ, RZ, -R10 ;  /* 0x000000ffff0a7224 */ /* 0x000fc400078e0a0a */
[----:B------:R-:W-:-:S04]  /*2530*/  IMAD.HI.U32 R5, R13, R7, RZ ;  /* 0x000000070d057227 */ /* 0x000fc800078e00ff */
[C---:B------:R-:W-:Y:S02]  /*2540*/  IMAD R6, R0.reuse, R10, R6 ;  /* 0x0000000a00067224 */ /* 0x040fe400078e0206 */
[----:B------:R-:W-:Y:S02]  /*2550*/  IMAD.MOV R5, RZ, RZ, -R5 ;  /* 0x000000ffff057224 */ /* 0x000fe400078e0a05 */
[--C-:B------:R-:W-:Y:S01]  /*2560*/  @!P3 IMAD.IADD R15, R15, 0x1, -R0.reuse ;  /* 0x000000010f0fb824 */ /* 0x100fe200078e0a00 */
[C---:B------:R-:W-:Y:S01]  /*2570*/  ISETP.GT.U32.AND P3, PT, R0.reuse, R6, PT ;  /* 0x000000060000720c */ /* 0x040fe20003f64070 */
[----:B------:R-:W-:Y:S02]  /*2580*/  IMAD R7, R0, R5, R7 ;  /* 0x0000000500077224 */ /* 0x000fe400078e0207 */
[----:B------:R-:W-:Y:S02]  /*2590*/  @!P6 IMAD.IADD R8, R8, 0x1, -R0 ;  /* 0x000000010808e824 */ /* 0x000fe400078e0a00 */
[----:B------:R-:W-:Y:S01]  /*25a0*/  VIADD R10, R3, 0xda ;  /* 0x000000da030a7836 */ /* 0x000fe20000000000 */
[----:B------:R-:W-:Y:S01]  /*25b0*/  ISETP.GT.U32.AND P6, PT, R0, R7, PT ;  /* 0x000000070000720c */ /* 0x000fe20003fc4070 */
[----:B------:R-:W-:-:S03]  /*25c0*/  IMAD.HI.U32 R19, R13, R18, RZ ;  /* 0x000000120d137227 */ /* 0x000fc600078e00ff */
[----:B------:R-:W-:Y:S01]  /*25d0*/  IABS R5, R10 ;  /* 0x0000000a00057213 */ /* 0x000fe20000000000 */
[----:B------:R-:W-:Y:S01]  /*25e0*/  @!P0 IMAD.MOV R12, RZ, RZ, -R12 ;  /* 0x000000ffff0c8224 */ /* 0x000fe200078e0a0c */
[----:B------:R-:W-:Y:S01]  /*25f0*/  ISETP.GT.U32.AND P0, PT, R0, R9, PT ;  /* 0x000000090000720c */ /* 0x000fe20003f04070 */
[--C-:B------:R-:W-:Y:S01]  /*2600*/  @!P3 IMAD.IADD R6, R6, 0x1, -R0.reuse ;  /* 0x000000010606b824 */ /* 0x100fe200078e0a00 */
[----:B------:R-:W-:Y:S01]  /*2610*/  ISETP.GE.AND P3, PT, R4, RZ, PT ;  /* 0x000000ff0400720c */ /* 0x000fe20003f66270 */
[----:B------:R-:W-:Y:S01]  /*2620*/  IMAD.MOV.U32 R20, RZ, RZ, R15 ;  /* 0x000000ffff147224 */ /* 0x000fe200078e000f */
[----:B------:R0:W-:Y:S01]  /*2630*/  STL [R1+0x154], R12 ;  /* 0x0001540c01007387 */ /* 0x0001e20000100800 */
[----:B------:R-:W-:Y:S02]  /*2640*/  IMAD.MOV R19, RZ, RZ, -R19 ;  /* 0x000000ffff137224 */ /* 0x000fe400078e0a13 */
[----:B------:R-:W-:Y:S01]  /*2650*/  @!P6 IMAD.IADD R7, R7, 0x1, -R0 ;  /* 0x000000010707e824 */ /* 0x000fe200078e0a00 */
[----:B------:R-:W-:Y:S01]  /*2660*/  ISETP.GT.U32.AND P6, PT, R0, R6, PT ;  /* 0x000000060000720c */ /* 0x000fe20003fc4070 */
[----:B------:R-:W-:-:S04]  /*2670*/  IMAD.HI.U32 R17, R13, R5, RZ ;  /* 0x000000050d117227 */ /* 0x000fc800078e00ff */
[----:B------:R-:W-:Y:S02]  /*2680*/  @!P2 IMAD.MOV R14, RZ, RZ, -R14 ;  /* 0x000000ffff0ea224 */ /* 0x000fe400078e0a0e */
[----:B------:R-:W-:Y:S01]  /*2690*/  @!P1 IMAD.MOV R20, RZ, RZ, -R20 ;  /* 0x000000ffff149224 */ /* 0x000fe200078e0a14 */
[C---:B------:R-:W-:Y:S01]  /*26a0*/  ISETP.GT.U32.AND P1, PT, R0.reuse, R7, PT ;  /* 0x000000070000720c */ /* 0x040fe20003f24070 */
[----:B------:R-:W-:Y:S01]  /*26b0*/  @!P5 IMAD.MOV R8, RZ, RZ, -R8 ;  /* 0x000000ffff08d224 */ /* 0x000fe200078e0a08 */
[----:B------:R1:W-:Y:S01]  /*26c0*/  STL [R1+0x158], R14 ;  /* 0x0001580e01007387 */ /* 0x0003e20000100800 */
[C---:B------:R-:W-:Y:S01]  /*26d0*/  IMAD R4, R0.reuse, R19, R18 ;  /* 0x0000001300047224 */ /* 0x040fe200078e0212 */
[----:B------:R-:W-:Y:S01]  /*26e0*/  ISETP.GE.AND P5, PT, R11, RZ, PT ;  /* 0x000000ff0b00720c */ /* 0x000fe20003fa6270 */
[----:B------:R-:W-:Y:S01]  /*26f0*/  IMAD.MOV R17, RZ, RZ, -R17 ;  /* 0x000000ffff117224 */ /* 0x000fe200078e0a11 */
[----:B------:R-:W-:Y:S01]  /*2700*/  STL [R1+0x15c], R20 ;  /* 0x00015c1401007387 */ /* 0x000fe20000100800 */
[----:B0-----:R-:W-:Y:S01]  /*2710*/  VIADD R12, R3, 0xd9 ;  /* 0x000000d9030c7836 */ /* 0x001fe20000000000 */
[----:B------:R-:W-:Y:S01]  /*2720*/  ISETP.GT.U32.AND P2, PT, R0, R4, PT ;  /* 0x000000040000720c */ /* 0x000fe20003f44070 */
[--C-:B------:R-:W-:Y:S01]  /*2730*/  @!P0 IMAD.IADD R9, R9, 0x1, -R0.reuse ;  /* 0x0000000109098824 */ /* 0x100fe200078e0a00 */
[----:B------:R0:W-:Y:S01]  /*2740*/  STL [R1+0x164], R8 ;  /* 0x0001640801007387 */ /* 0x0001e20000100800 */
[----:B------:R-:W-:Y:S01]  /*2750*/  ISETP.GE.AND P0, PT, R16, RZ, PT ;  /* 0x000000ff1000720c */ /* 0x000fe20003f06270 */
[----:B------:R-:W-:Y:S01]  /*2760*/  @!P6 IMAD.IADD R6, R6, 0x1, -R0 ;  /* 0x000000010606e824 */ /* 0x000fe200078e0a00 */
[----:B------:R-:W-:Y:S01]  /*2770*/  IABS R16, R12 ;  /* 0x0000000c00107213 */ /* 0x000fe20000000000 */
[----:B-1----:R-:W-:-:S02]  /*2780*/  IMAD.MOV.U32 R14, RZ, RZ, R9 ;  /* 0x000000ffff0e7224 */ /* 0x002fc400078e0009 */
[----:B------:R-:W-:Y:S01]  /*2790*/  @!P1 IMAD.IADD R7, R7, 0x1, -R0 ;  /* 0x0000000107079824 */ /* 0x000fe200078e0a00 */
[----:B------:R-:W-:Y:S01]  /*27a0*/  ISETP.GE.AND P1, PT, R12, RZ, PT ;  /* 0x000000ff0c00720c */ /* 0x000fe20003f26270 */
[----:B------:R-:W-:-:S04]  /*27b0*/  IMAD.HI.U32 R9, R13, R16, RZ ;  /* 0x000000100d097227 */ /* 0x000fc800078e00ff */
[C---:B0-----:R-:W-:Y:S02]  /*27c0*/  IMAD R8, R0.reuse, R17, R5 ;  /* 0x0000001100087224 */ /* 0x041fe400078e0205 */
[----:B------:R-:W-:Y:S02]  /*27d0*/  VIADD R5, R3, 0xd8 ;  /* 0x000000d803057836 */ /* 0x000fe40000000000 */
[----:B------:R-:W-:Y:S01]  /*27e0*/  IMAD.MOV R9, RZ, RZ, -R9 ;  /* 0x000000ffff097224 */ /* 0x000fe200078e0a09 */
[----:B------:R-:W-:Y:S01]  /*27f0*/  ISETP.GT.U32.AND P6, PT, R0, R8, PT ;  /* 0x000000080000720c */ /* 0x000fe20003fc4070 */
[----:B------:R-:W-:Y:S01]  /*2800*/  @!P2 IMAD.IADD R4, R4, 0x1, -R0 ;  /* 0x000000010404a824 */ /* 0x000fe200078e0a00 */
[----:B------:R-:W-:Y:S01]  /*2810*/  IABS R12, R5 ;  /* 0x00000005000c7213 */ /* 0x000fe20000000000 */
[----:B------:R-:W-:Y:S01]  /*2820*/  IMAD R18, R0, R9, R16 ;  /* 0x0000000900127224 */ /* 0x000fe200078e0210 */
[----:B------:R-:W-:Y:S01]  /*2830*/  ISETP.GE.AND P2, PT, R5, RZ, PT ;  /* 0x000000ff0500720c */ /* 0x000fe20003f46270 */
[----:B------:R-:W-:-:S02]  /*2840*/  IMAD.MOV.U32 R11, RZ, RZ, R6 ;  /* 0x000000ffff0b7224 */ /* 0x000fc400078e0006 */
[----:B------:R-:W-:-:S04]  /*2850*/  IMAD.HI.U32 R6, R13, R12, RZ ;  /* 0x0000000c0d067227 */ /* 0x000fc800078e00ff */
[----:B------:R-:W-:Y:S01]  /*2860*/  @!P3 IMAD.MOV R7, RZ, RZ, -R7 ;  /* 0x000000ffff07b224 */ /* 0x000fe200078e0a07 */
[----:B------:R-:W-:Y:S01]  /*2870*/  ISETP.GT.U32.AND P3, PT, R0, R18, PT ;  /* 0x000000120000720c */ /* 0x000fe20003f64070 */
[----:B------:R-:W-:Y:S01]  /*2880*/  @!P6 IMAD.IADD R8, R8, 0x1, -R0 ;  /* 0x000000010808e824 */ /* 0x000fe200078e0a00 */
[----:B------:R-:W-:Y:S01]  /*2890*/  ISETP.GT.U32.AND P6, PT, R0, R4, PT ;  /* 0x000000040000720c */ /* 0x000fe20003fc4070 */
[----:B------:R-:W-:Y:S02]  /*28a0*/  IMAD.MOV R6, RZ, RZ, -R6 ;  /* 0x000000ffff067224 */ /* 0x000fe400078e0a06 */
[----:B------:R-:W-:Y:S01]  /*28b0*/  @!P4 IMAD.MOV R14, RZ, RZ, -R14 ;  /* 0x000000ffff0ec224 */ /* 0x000fe200078e0a0e */
[----:B------:R-:W-:Y:S01]  /*28c0*/  ISETP.GE.AND P4, PT, R10, RZ, PT ;  /* 0x000000ff0a00720c */ /* 0x000fe20003f86270 */
[----:B------:R-:W-:Y:S01]  /*28d0*/  @!P0 IMAD.MOV R11, RZ, RZ, -R11 ;  /* 0x000000ffff0b8224 */ /* 0x000fe200078e0a0b */
[C---:B------:R-:W-:Y:S01]  /*28e0*/  ISETP.GT.U32.AND P0, PT, R0.reuse, R8, PT ;  /* 0x000000080000720c */ /* 0x040fe20003f04070 */
[----:B------:R-:W-:Y:S01]  /*28f0*/  VIADD R10, R3, 0xd7 ;  /* 0x000000d7030a7836 */ /* 0x000fe20000000000 */
[----:B------:R0:W-:Y:S01]  /*2900*/  STL [R1+0x168], R14 ;  /* 0x0001680e01007387 */ /* 0x0001e20000100800 */
[----:B------:R-:W-:-:S02]  /*2910*/  IMAD R12, R0, R6, R12 ;  /* 0x00000006000c7224 */ /* 0x000fc400078e020c */
[C---:B------:R-:W-:Y:S01]  /*2920*/  VIADD R9, R3.reuse, 0xd6 ;  /* 0x000000d603097836 */ /* 0x040fe20000000000 */
[----:B------:R1:W-:Y:S01]  /*2930*/  STL [R1+0x16c], R11 ;  /* 0x00016c0b01007387 */ /* 0x0003e20000100800 */
[--C-:B------:R-:W-:Y:S01]  /*2940*/  @!P6 IMAD.IADD R4, R4, 0x1, -R0.reuse ;  /* 0x000000010404e824 */ /* 0x100fe200078e0a00 */
[----:B------:R-:W-:Y:S01]  /*2950*/  ISETP.GT.U32.AND P6, PT, R0, R12, PT ;  /* 0x0000000c0000720c */ /* 0x000fe20003fc4070 */
[--C-:B------:R-:W-:Y:S01]  /*2960*/  @!P3 IMAD.IADD R18, R18, 0x1, -R0.reuse ;  /* 0x000000011212b824 */ /* 0x100fe200078e0a00 */
[----:B------:R-:W-:Y:S01]  /*2970*/  IABS R16, R9 ;  /* 0x0000000900107213 */ /* 0x000fe20000000000 */
[----:B------:R2:W-:Y:S01]  /*2980*/  STL [R1+0x170], R7 ;  /* 0x0001700701007387 */ /* 0x0005e20000100800 */
[----:B0-----:R-:W-:Y:S01]  /*2990*/  IABS R14, R10 ;  /* 0x0000000a000e7213 */ /* 0x001fe20000000000 */
[----:B------:R-:W-:Y:S01]  /*29a0*/  @!P0 IMAD.IADD R8, R8, 0x1, -R0 ;  /* 0x0000000108088824 */ /* 0x000fe200078e0a00 */
[----:B------:R-:W-:Y:S01]  /*29b0*/  ISETP.GE.AND P0, PT, R10, RZ, PT ;  /* 0x000000ff0a00720c */ /* 0x000fe20003f06270 */
[----:B------:R-:W-:Y:S01]  /*29c0*/  VIADD R5, R3, 0xd5 ;  /* 0x000000d503057836 */ /* 0x000fe20000000000 */
[----:B------:R-:W-:Y:S01]  /*29d0*/  ISETP.GE.AND P3, PT, R9, RZ, PT ;  /* 0x000000ff0900720c */ /* 0x000fe20003f66270 */
[----:B-1----:R-:W-:-:S02]  /*29e0*/  IMAD.MOV.U32 R11, RZ, RZ, R4 ;  /* 0x000000ffff0b7224 */ /* 0x002fc400078e0004 */
[----:B------:R-:W-:Y:S01]  /*29f0*/  IMAD.HI.U32 R6, R13, R14, RZ ;  /* 0x0000000e0d067227 */ /* 0x000fe200078e00ff */
[----:B------:R-:W-:-:S03]  /*2a00*/  IABS R15, R5 ;  /* 0x00000005000f7213 */ /* 0x000fc60000000000 */
[----:B------:R-:W-:Y:S01]  /*2a10*/  @!P5 IMAD.MOV R11, RZ, RZ, -R11 ;  /* 0x000000ffff0bd224 */ /* 0x000fe200078e0a0b */
[----:B------:R-:W-:Y:S01]  /*2a20*/  ISETP.GT.U32.AND P5, PT, R0, R18, PT ;  /* 0x000000120000720c */ /* 0x000fe20003fa4070 */
[----:B--2---:R-:W-:-:S03]  /*2a30*/  IMAD.HI.U32 R7, R13, R16, RZ ;  /* 0x000000100d077227 */ /* 0x004fc600078e00ff */
[----:B------:R-:W-:Y:S01]  /*2a40*/  STL [R1+0x174], R11 ;  /* 0x0001740b01007387 */ /* 0x000fe20000100800 */
[----:B------:R-:W-:Y:S02]  /*2a50*/  IMAD.MOV R10, RZ, RZ, -R6 ;  /* 0x000000ffff0a7224 */ /* 0x000fe400078e0a06 */
[----:B------:R-:W-:Y:S02]  /*2a60*/  IMAD.MOV R7, RZ, RZ, -R7 ;  /* 0x000000ffff077224 */ /* 0x000fe400078e0a07 */
[----:B------:R-:W-:Y:S02]  /*2a70*/  IMAD R14, R0, R10, R14 ;  /* 0x0000000a000e7224 */ /* 0x000fe400078e020e */
[----:B------:R-:W-:Y:S02]  /*2a80*/  @!P6 IMAD.IADD R12, R12, 0x1, -R0 ;  /* 0x000000010c0ce824 */ /* 0x000fe400078e0a00 */
[C---:B------:R-:W-:Y:S02]  /*2a90*/  IMAD R16, R0.reuse, R7, R16 ;  /* 0x0000000700107224 */ /* 0x040fe400078e0210 */
[----:B------:R-:W-:Y:S01]  /*2aa0*/  @!P4 IMAD.MOV R8, RZ, RZ, -R8 ;  /* 0x000000ffff08c224 */ /* 0x000fe200078e0a08 */
[C---:B------:R-:W-:Y:S01]  /*2ab0*/  ISETP.GT.U32.AND P4, PT, R0.reuse, R14, PT ;  /* 0x0000000e0000720c */ /* 0x040fe20003f84070 */
[----:B------:R-:W-:Y:S01]  /*2ac0*/  IMAD.HI.U32 R6, R13, R15, RZ ;  /* 0x0000000f0d067227 */ /* 0x000fe200078e00ff */
[----:B------:R-:W-:-:S02]  /*2ad0*/  ISETP.GT.U32.AND P6, PT, R0, R12, PT ;  /* 0x0000000c0000720c */ /* 0x000fc40003fc4070 */
[----:B------:R0:W-:Y:S01]  /*2ae0*/  STL [R1+0x178], R8 ;  /* 0x0001780801007387 */ /* 0x0001e20000100800 */
[----:B------:R-:W-:Y:S01]  /*2af0*/  @!P5 IMAD.IADD R18, R18, 0x1, -R0 ;  /* 0x000000011212d824 */ /* 0x000fe200078e0a00 */
[C---:B------:R-:W-:Y:S01]  /*2b00*/  ISETP.GT.U32.AND P5, PT, R0.reuse, R16, PT ;  /* 0x000000100000720c */ /* 0x040fe20003fa4070 */
[----:B------:R-:W-:Y:S02]  /*2b10*/  IMAD.MOV R6, RZ, RZ, -R6 ;  /* 0x000000ffff067224 */ /* 0x000fe400078e0a06 */
[C---:B------:R-:W-:Y:S02]  /*2b20*/  VIADD R10, R3.reuse, 0xd4 ;  /* 0x000000d4030a7836 */ /* 0x040fe40000000000 */
[----:B------:R-:W-:Y:S02]  /*2b30*/  IMAD R15, R0, R6, R15 ;  /* 0x00000006000f7224 */ /* 0x000fe400078e020f */
[--C-:B------:R-:W-:Y:S01]  /*2b40*/  @!P4 IMAD.IADD R14, R14, 0x1, -R0.reuse ;  /* 0x000000010e0ec824 */ /* 0x100fe200078e0a00 */
[----:B------:R-:W-:Y:S01]  /*2b50*/  IABS R17, R10 ;  /* 0x0000000a00117213 */ /* 0x000fe20000000000 */
[--C-:B------:R-:W-:Y:S01]  /*2b60*/  @!P6 IMAD.IADD R12, R12, 0x1, -R0.reuse ;  /* 0x000000010c0ce824 */ /* 0x100fe200078e0a00 */
[----:B------:R-:W-:Y:S01]  /*2b70*/  ISETP.GT.U32.AND P6, PT, R0, R15, PT ;  /* 0x0000000f0000720c */ /* 0x000fe20003fc4070 */
[----:B------:R-:W-:Y:S01]  /*2b80*/  VIADD R7, R3, 0xd3 ;  /* 0x000000d303077836 */ /* 0x000fe20000000000 */
[----:B------:R-:W-:Y:S01]  /*2b90*/  ISETP.GE.AND P4, PT, R5, RZ, PT ;  /* 0x000000ff0500720c */ /* 0x000fe20003f86270 */
[----:B------:R-:W-:Y:S01]  /*2ba0*/  @!P5 IMAD.IADD R16, R16, 0x1, -R0 ;  /* 0x000000011010d824 */ /* 0x000fe200078e0a00 */
[----:B------:R-:W-:Y:S01]  /*2bb0*/  ISETP.GT.U32.AND P5, PT, R0, R14, PT ;  /* 0x0000000e0000720c */ /* 0x000fe20003fa4070 */
[----:B------:R-:W-:Y:S01]  /*2bc0*/  IMAD.HI.U32 R19, R13, R17, RZ ;  /* 0x000000110d137227 */ /* 0x000fe200078e00ff */
[----:B0-----:R-:W-:-:S03]  /*2bd0*/  IABS R8, R7 ;  /* 0x0000000700087213 */ /* 0x001fc60000000000 */
[----:B------:R-:W-:Y:S02]  /*2be0*/  IMAD.MOV.U32 R20, RZ, RZ, R12 ;  /* 0x000000ffff147224 */ /* 0x000fe400078e000c */
[----:B------:R-:W-:Y:S02]  /*2bf0*/  IMAD.MOV R19, RZ, RZ, -R19 ;  /* 0x000000ffff137224 */ /* 0x000fe400078e0a13 */
[----:B------:R-:W-:Y:S01]  /*2c00*/  @!P2 IMAD.MOV R20, RZ, RZ, -R20 ;  /* 0x000000ffff14a224 */ /* 0x000fe200078e0a14 */
[----:B------:R-:W-:Y:S01]  /*2c10*/  ISETP.GE.AND P2, PT, R10, RZ, PT ;  /* 0x000000ff0a00720c */ /* 0x000fe20003f46270 */
[C---:B------:R-:W-:Y:S02]  /*2c20*/  IMAD R10, R0.reuse, R19, R17 ;  /* 0x00000013000a7224 */ /* 0x040fe400078e0211 */
[----:B------:R-:W-:Y:S02]  /*2c30*/  IMAD.MOV.U32 R21, RZ, RZ, R18 ;  /* 0x000000ffff157224 */ /* 0x000fe400078e0012 */
[----:B------:R-:W-:Y:S01]  /*2c40*/  @!P6 IMAD.IADD R15, R15, 0x1, -R0 ;  /* 0x000000010f0fe824 */ /* 0x000fe200078e0a00 */
[----:B------:R-:W-:Y:S01]  /*2c50*/  ISETP.GT.U32.AND P6, PT, R0, R16, PT ;  /* 0x000000100000720c */ /* 0x000fe20003fc4070 */
[----:B------:R-:W-:-:S02]  /*2c60*/  VIADD R4, R3, 0xd2 ;  /* 0x000000d203047836 */ /* 0x000fc40000000000 */
[----:B------:R-:W-:Y:S02]  /*2c70*/  VIADD R11, R3, 0xd1 ;  /* 0x000000d1030b7836 */ /* 0x000fe40000000000 */
[----:B------:R-:W-:Y:S01]  /*2c80*/  @!P5 IMAD.IADD R14, R14, 0x1, -R0 ;  /* 0x000000010e0ed824 */ /* 0x000fe200078e0a00 */
[C---:B------:R-:W-:Y:S01]  /*2c90*/  ISETP.GT.U32.AND P5, PT, R0.reuse, R10, PT ;  /* 0x0000000a0000720c */ /* 0x040fe20003fa4070 */
[----:B------:R-:W-:Y:S01]  /*2ca0*/  @!P1 IMAD.MOV R21, RZ, RZ, -R21 ;  /* 0x000000ffff159224 */ /* 0x000fe200078e0a15 */
[----:B------:R-:W-:Y:S01]  /*2cb0*/  ISETP.GT.U32.AND P1, PT, R0, R15, PT ;  /* 0x0000000f0000720c */ /* 0x000fe20003f24070 */
[C---:B------:R-:W-:Y:S01]  /*2cc0*/  IMAD.HI.U32 R5, R13.reuse, R8, RZ ;  /* 0x000000080d057227 */ /* 0x040fe200078e00ff */
[----:B------:R-:W-:Y:S02]  /*2cd0*/  IABS R9, R4 ;  /* 0x0000000400097213 */ /* 0x000fe40000000000 */
[----:B------:R-:W-:Y:S01]  /*2ce0*/  IABS R6, R11 ;  /* 0x0000000b00067213 */ /* 0x000fe20000000000 */
[----:B------:R-:W-:Y:S01]  /*2cf0*/  IMAD.MOV R5, RZ, RZ, -R5 ;  /* 0x000000ffff057224 */ /* 0x000fe200078e0a05 */
[----:B------:R-:W-:Y:S01]  /*2d00*/  STL [R1+0x17c], R21 ;  /* 0x00017c1501007387 */ /* 0x000fe20000100800 */
[----:B------:R-:W-:-:S03]  /*2d10*/  IMAD.HI.U32 R18, R13, R9, RZ ;  /* 0x000000090d127227 */ /* 0x000fc600078e00ff */
[----:B------:R0:W-:Y:S01]  /*2d20*/  STL [R1+0x180], R20 ;  /* 0x0001801401007387 */ /* 0x0001e20000100800 */
[----:B------:R-:W-:Y:S02]  /*2d30*/  IMAD R8, R0, R5, R8 ;  /* 0x0000000500087224 */ /* 0x000fe400078e0208 */
[----:B------:R-:W-:-:S04]  /*2d40*/  IMAD.HI.U32 R17, R13, R6, RZ ;  /* 0x000000060d117227 */ /* 0x000fc800078e00ff */
[----:B------:R-:W-:Y:S02]  /*2d50*/  IMAD.MOV R18, RZ, RZ, -R18 ;  /* 0x000000ffff127224 */ /* 0x000fe400078e0a12 */
[----:B------:R-:W-:Y:S02]  /*2d60*/  IMAD.MOV R17, RZ, RZ, -R17 ;  /* 0x000000ffff117224 */ /* 0x000fe400078e0a11 */
[--C-:B------:R-:W-:Y:S01]  /*2d70*/  @!P6 IMAD.IADD R16, R16, 0x1, -R0.reuse ;  /* 0x000000011010e824 */ /* 0x100fe200078e0a00 */
[----:B------:R-:W-:Y:S01]  /*2d80*/  ISETP.GT.U32.AND P6, PT, R0, R8, PT ;  /* 0x000000080000720c */ /* 0x000fe20003fc4070 */
[----:B------:R-:W-:Y:S02]  /*2d90*/  @!P5 IMAD.IADD R10, R10, 0x1, -R0 ;  /* 0x000000010a0ad824 */ /* 0x000fe400078e0a00 */
[----:B0-----:R-:W-:Y:S02]  /*2da0*/  IMAD.MOV.U32 R20, RZ, RZ, R14 ;  /* 0x000000ffff147224 */ /* 0x001fe400078e000e */
[----:B------:R-:W-:Y:S01]  /*2db0*/  @!P1 IMAD.IADD R15, R15, 0x1, -R0 ;  /* 0x000000010f0f9824 */ /* 0x000fe200078e0a00 */
[----:B------:R-:W-:Y:S01]  /*2dc0*/  ISETP.GE.AND P1, PT, R7, RZ, PT ;  /* 0x000000ff0700720c */ /* 0x000fe20003f26270 */
[----:B------:R-:W-:-:S02]  /*2dd0*/  IMAD R7, R0, R18, R9 ;  /* 0x0000001200077224 */ /* 0x000fc400078e0209 */
[C---:B------:R-:W-:Y:S02]  /*2de0*/  IMAD R6, R0.reuse, R17, R6 ;  /* 0x0000001100067224 */ /* 0x040fe400078e0206 */
[----:B------:R-:W-:Y:S01]  /*2df0*/  @!P0 IMAD.MOV R20, RZ, RZ, -R20 ;  /* 0x000000ffff148224 */ /* 0x000fe200078e0a14 */
[C---:B------:R-:W-:Y:S01]  /*2e00*/  ISETP.GT.U32.AND P0, PT, R0.reuse, R10, PT ;  /* 0x0000000a0000720c */ /* 0x040fe20003f04070 */
[----:B------:R-:W-:Y:S01]  /*2e10*/  IMAD.MOV.U32 R18, RZ, RZ, R16 ;  /* 0x000000ffff127224 */ /* 0x000fe200078e0010 */
[C---:B------:R-:W-:Y:S01]  /*2e20*/  ISETP.GT.U32.AND P5, PT, R0.reuse, R7, PT ;  /* 0x000000070000720c */ /* 0x040fe20003fa4070 */
[C---:B------:R-:W-:Y:S01]  /*2e30*/  VIADD R5, R3.reuse, 0xd0 ;  /* 0x000000d003057836 */ /* 0x040fe20000000000 */
[----:B------:R-:W-:Y:S01]  /*2e40*/  STL [R1+0x184], R20 ;  /* 0x0001841401007387 */ /* 0x000fe20000100800 */
[----:B------:R-:W-:Y:S01]  /*2e50*/  @!P3 IMAD.MOV R18, RZ, RZ, -R18 ;  /* 0x000000ffff12b224 */ /* 0x000fe200078e0a12 */
[----:B------:R-:W-:Y:S01]  /*2e60*/  ISETP.GT.U32.AND P3, PT, R0, R6, PT ;  /* 0x000000060000720c */ /* 0x000fe20003f64070 */
[--C-:B------:R-:W-:Y:S01]  /*2e70*/  @!P6 IMAD.IADD R8, R8, 0x1, -R0.reuse ;  /* 0x000000010808e824 */ /* 0x100fe200078e0a00 */
[----:B------:R-:W-:Y:S01]  /*2e80*/  IABS R12, R5 ;  /* 0x00000005000c7213 */ /* 0x000fe20000000000 */
[----:B------:R-:W-:Y:S01]  /*2e90*/  @!P4 IMAD.MOV R15, RZ, RZ, -R15 ;  /* 0x000000ffff0fc224 */ /* 0x000fe200078e0a0f */
[----:B------:R-:W-:Y:S01]  /*2ea0*/  STL [R1+0x188], R18 ;  /* 0x0001881201007387 */ /* 0x000fe20000100800 */
[----:B------:R-:W-:Y:S01]  /*2eb0*/  VIADD R9, R3, 0xcf ;  /* 0x000000cf03097836 */ /* 0x000fe20000000000 */
[----:B------:R-:W-:Y:S01]  /*2ec0*/  ISETP.GT.U32.AND P6, PT, R0, R8, PT ;  /* 0x000000080000720c */ /* 0x000fe20003fc4070 */
[----:B------:R-:W-:Y:S01]  /*2ed0*/  @!P0 IMAD.IADD R10, R10, 0x1, -R0 ;  /* 0x000000010a0a8824 */ /* 0x000fe200078e0a00 */
[----:B------:R0:W-:Y:S01]  /*2ee0*/  STL [R1+0x190], R15 ;  /* 0x0001900f01007387 */ /* 0x0001e20000100800 */
[----:B------:R-:W-:Y:S01]  /*2ef0*/  IMAD.HI.U32 R17, R13, R12, RZ ;  /* 0x0000000c0d117227 */ /* 0x000fe200078e00ff */
[----:B------:R-:W-:-:S02]  /*2f00*/  IABS R14, R9 ;  /* 0x00000009000e7213 */ /* 0x000fc40000000000 */
[----:B------:R-:W-:Y:S01]  /*2f10*/  ISETP.GE.AND P4, PT, R4, RZ, PT ;  /* 0x000000ff0400720c */ /* 0x000fe20003f86270 */
[----:B------:R-:W-:Y:S01]  /*2f20*/  @!P3 IMAD.IADD R6, R6, 0x1, -R0 ;  /* 0x000000010606b824 */ /* 0x000fe200078e0a00 */
[----:B------:R-:W-:Y:S01]  /*2f30*/  ISETP.GE.AND P0, PT, R11, RZ, PT ;  /* 0x000000ff0b00720c */ /* 0x000fe20003f06270 */
[----:B------:R-:W-:Y:S01]  /*2f40*/  IMAD.MOV R16, RZ, RZ, -R17 ;  /* 0x000000ffff107224 */ /* 0x000fe200078e0a11 */
[----:B------:R-:W-:Y:S01]  /*2f50*/  ISETP.GE.AND P3, PT, R5, RZ, PT ;  /* 0x000000ff0500720c */ /* 0x000fe20003f66270 */
[----:B------:R-:W-:-:S04]  /*2f60*/  IMAD.HI.U32 R11, R13, R14, RZ ;  /* 0x0000000e0d0b7227 */ /* 0x000fc800078e00ff */
[----:B0-----:R-:W-:Y:S02]  /*2f70*/  IMAD.MOV.U32 R15, RZ, RZ, R10 ;  /* 0x000000ffff0f7224 */ /* 0x001fe400078e000a */
[C---:B------:R-:W-:Y:S02]  /*2f80*/  IMAD R4, R0.reuse, R16, R12 ;  /* 0x0000001000047224 */ /* 0x040fe400078e020c */
[----:B------:R-:W-:Y:S01]  /*2f90*/  @!P2 IMAD.MOV R15, RZ, RZ, -R15 ;  /* 0x000000ffff0fa224 */ /* 0x000fe200078e0a0f */
[----:B------:R-:W-:Y:S01]  /*2fa0*/  ISETP.GT.U32.AND P2, PT, R0, R6, PT ;  /* 0x000000060000720c */ /* 0x000fe20003f44070 */
[--C-:B------:R-:W-:Y:S02]  /*2fb0*/  @!P5 IMAD.IADD R7, R7, 0x1, -R0.reuse ;  /* 0x000000010707d824 */ /* 0x100fe400078e0a00 */
[----:B------:R-:W-:Y:S01]  /*2fc0*/  @!P6 IMAD.IADD R8, R8, 0x1, -R0 ;  /* 0x000000010808e824 */ /* 0x000fe200078e0a00 */
[C---:B------:R-:W-:Y:S01]  /*2fd0*/  ISETP.GT.U32.AND P6, PT, R0.reuse, R4, PT ;  /* 0x000000040000720c */ /* 0x040fe20003fc4070 */
[----:B------:R-:W-:Y:S01]  /*2fe0*/  IMAD.MOV R11, RZ, RZ, -R11 ;  /* 0x000000ffff0b7224 */ /* 0x000fe200078e0a0b */
[C---:B------:R-:W-:Y:S01]  /*2ff0*/  ISETP.GT.U32.AND P5, PT, R0.reuse, R7, PT ;  /* 0x000000070000720c */ /* 0x040fe20003fa4070 */
[----:B------:R-:W-:Y:S01]  /*3000*/  @!P1 IMAD.MOV R8, RZ, RZ, -R8 ;  /* 0x000000ffff089224 */ /* 0x000fe200078e0a08 */
[----:B------:R-:W-:Y:S01]  /*3010*/  STL [R1+0x198], R15 ;  /* 0x0001980f01007387 */ /* 0x000fe20000100800 */
[----:B------:R-:W-:-:S02]  /*3020*/  IMAD R5, R0, R11, R14 ;  /* 0x0000000b00057224 */ /* 0x000fc400078e020e */
[C---:B------:R-:W-:Y:S01]  /*3030*/  VIADD R12, R3.reuse, 0xce ;  /* 0x000000ce030c7836 */ /* 0x040fe20000000000 */
[----:B------:R0:W-:Y:S01]  /*3040*/  STL [R1+0x19c], R8 ;  /* 0x00019c0801007387 */ /* 0x0001e20000100800 */
[--C-:B------:R-:W-:Y:S01]  /*3050*/  @!P2 IMAD.IADD R6, R6, 0x1, -R0.reuse ;  /* 0x000000010606a824 */ /* 0x100fe200078e0a00 */
[----:B------:R-:W-:Y:S01]  /*3060*/  ISETP.GT.U32.AND P2, PT, R0, R5, PT ;  /* 0x000000050000720c */ /* 0x000fe20003f44070 */
[----:B------:R-:W-:Y:S01]  /*3070*/  VIADD R11, R3, 0xcd ;  /* 0x000000cd030b7836 */ /* 0x000fe20000000000 */
[----:B------:R-:W-:Y:S01]  /*3080*/  IABS R18, R12 ;  /* 0x0000000c00127213 */ /* 0x000fe20000000000 */
[--C-:B------:R-:W-:Y:S01]  /*3090*/  @!P6 IMAD.IADD R4, R4, 0x1, -R0.reuse ;  /* 0x000000010404e824 */ /* 0x100fe200078e0a00 */
[----:B------:R-:W-:Y:S01]  /*30a0*/  ISETP.GE.AND P1, PT, R12, RZ, PT ;  /* 0x000000ff0c00720c */ /* 0x000fe20003f26270 */
[----:B------:R-:W-:Y:S01]  /*30b0*/  @!P5 IMAD.IADD R7, R7, 0x1, -R0 ;  /* 0x000000010707d824 */ /* 0x000fe200078e0a00 */
[----:B------:R-:W-:Y:S01]  /*30c0*/  ISETP.GE.AND P5, PT, R9, RZ, PT ;  /* 0x000000ff0900720c */ /* 0x000fe20003fa6270 */
[----:B------:R-:W-:Y:S01]  /*30d0*/  VIADD R10, R3, 0xcc ;  /* 0x000000cc030a7836 */ /* 0x000fe20000000000 */
[----:B------:R-:W-:Y:S01]  /*30e0*/  ISETP.GT.U32.AND P6, PT, R0, R4, PT ;  /* 0x000000040000720c */ /* 0x000fe20003fc4070 */
[----:B0-----:R-:W-:-:S02]  /*30f0*/  IMAD.MOV.U32 R8, RZ, RZ, R6 ;  /* 0x000000ffff087224 */ /* 0x001fc400078e0006 */
[----:B------:R-:W-:Y:S01]  /*3100*/  @!P4 IMAD.MOV R7, RZ, RZ, -R7 ;  /* 0x000000ffff07c224 */ /* 0x000fe200078e0a07 */
[----:B------:R-:W-:Y:S01]  /*3110*/  ISETP.GE.AND P4, PT, R11, RZ, PT ;  /* 0x000000ff0b00720c */ /* 0x000fe20003f86270 */
[----:B------:R-:W-:Y:S01]  /*3120*/  @!P0 IMAD.MOV R8, RZ, RZ, -R8 ;  /* 0x000000ffff088224 */ /* 0x000fe200078e0a08 */
[----:B------:R-:W-:Y:S01]  /*3130*/  ISETP.GE.AND P0, PT, R10, RZ, PT ;  /* 0x000000ff0a00720c */ /* 0x000fe20003f06270 */
[--C-:B------:R-:W-:Y:S01]  /*3140*/  @!P2 IMAD.IADD R5, R5, 0x1, -R0.reuse ;  /* 0x000000010505a824 */ /* 0x100fe200078e0a00 */
[----:B------:R0:W-:Y:S01]  /*3150*/  STL [R1+0x1a0], R7 ;  /* 0x0001a00701007387 */ /* 0x0001e20000100800 */
[----:B------:R-:W-:Y:S01]  /*3160*/  IABS R11, R11 ;  /* 0x0000000b000b7213 */ /* 0x000fe20000000000 */
[----:B------:R-:W-:Y:S01]  /*3170*/  VIADD R9, R3, 0xcb ;  /* 0x000000cb03097836 */ /* 0x000fe20000000000 */
[----:B------:R-:W-:Y:S01]  /*3180*/  IABS R10, R10 ;  /* 0x0000000a000a7213 */ /* 0x000fe20000000000 */
[----:B------:R1:W-:Y:S01]  /*3190*/  STL [R1+0x1a4], R8 ;  /* 0x0001a40801007387 */ /* 0x0003e20000100800 */
[----:B------:R-:W-:Y:S01]  /*31a0*/  ISETP.GT.U32.AND P2, PT, R0, R5, PT ;  /* 0x000000050000720c */ /* 0x000fe20003f44070 */
[----:B------:R-:W-:Y:S01]  /*31b0*/  @!P6 IMAD.IADD R4, R4, 0x1, -R0 ;  /* 0x000000010404e824 */ /* 0x000fe200078e0a00 */
[----:B------:R-:W-:Y:S01]  /*31c0*/  ISETP.GE.AND P6, PT, R9, RZ, PT ;  /* 0x000000ff0900720c */ /* 0x000fe20003fc6270 */
[----:B------:R-:W-:Y:S01]  /*31d0*/  IMAD.HI.U32 R6, R13, R10, RZ ;  /* 0x0000000a0d067227 */ /* 0x000fe200078e00ff */
[----:B------:R-:W-:-:S03]  /*31e0*/  IABS R9, R9 ;  /* 0x0000000900097213 */ /* 0x000fc60000000000 */
[----:B0-----:R-:W-:-:S04]  /*31f0*/  IMAD.HI.U32 R7, R13, R11, RZ ;  /* 0x0000000b0d077227 */ /* 0x001fc800078e00ff */
[----:B-1----:R-:W-:-:S04]  /*3200*/  IMAD.HI.U32 R8, R13, R18, RZ ;  /* 0x000000120d087227 */ /* 0x002fc800078e00ff */
[----:B------:R-:W-:Y:S02]  /*3210*/  IMAD.MOV R8, RZ, RZ, -R8 ;  /* 0x000000ffff087224 */ /* 0x000fe400078e0a08 */
[----:B------:R-:W-:Y:S02]  /*3220*/  IMAD.MOV.U32 R12, RZ, RZ, R4 ;  /* 0x000000ffff0c7224 */ /* 0x000fe400078e0004 */
[C---:B------:R-:W-:Y:S02]  /*3230*/  IMAD R18, R0.reuse, R8, R18 ;  /* 0x0000000800127224 */ /* 0x040fe400078e0212 */
[----:B------:R-:W-:Y:S02]  /*3240*/  IMAD.MOV R7, RZ, RZ, -R7 ;  /* 0x000000ffff077224 */ /* 0x000fe400078e0a07 */
[----:B------:R-:W-:Y:S02]  /*3250*/  IMAD.MOV R6, RZ, RZ, -R6 ;  /* 0x000000ffff067224 */ /* 0x000fe400078e0a06 */
[----:B------:R-:W-:Y:S01]  /*3260*/  @!P3 IMAD.MOV R12, RZ, RZ, -R12 ;  /* 0x000000ffff0cb224 */ /* 0x000fe200078e0a0c */
[----:B------:R-:W-:Y:S01]  /*3270*/  ISETP.GT.U32.AND P3, PT, R0, R18, PT ;  /* 0x000000120000720c */ /* 0x000fe20003f64070 */
[----:B------:R-:W-:-:S02]  /*3280*/  @!P2 IMAD.IADD R5, R5, 0x1, -R0 ;  /* 0x000000010505a824 */ /* 0x000fc400078e0a00 */
[C---:B------:R-:W-:Y:S01]  /*3290*/  IMAD R11, R0.reuse, R7, R11 ;  /* 0x00000007000b7224 */ /* 0x040fe200078e020b */
[----:B------:R0:W-:Y:S01]  /*32a0*/  STL [R1+0x1ac], R12 ;  /* 0x0001ac0c01007387 */ /* 0x0001e20000100800 */
[C---:B------:R-:W-:Y:S02]  /*32b0*/  IMAD R10, R0.reuse, R6, R10 ;  /* 0x00000006000a7224 */ /* 0x040fe400078e020a */
[----:B------:R-:W-:Y:S01]  /*32c0*/  IMAD.MOV.U32 R8, RZ, RZ, R5 ;  /* 0x000000ffff087224 */ /* 0x000fe200078e0005 */
[C---:B------:R-:W-:Y:S01]  /*32d0*/  ISETP.GT.U32.AND P2, PT, R0.reuse, R11, PT ;  /* 0x0000000b0000720c */ /* 0x040fe20003f44070 */
[C---:B------:R-:W-:Y:S02]  /*32e0*/  VIADD R19, R3.reuse, 0xca ;  /* 0x000000ca03137836 */ /* 0x040fe40000000000 */
[----:B------:R-:W-:Y:S01]  /*32f0*/  @!P5 IMAD.MOV R8, RZ, RZ, -R8 ;  /* 0x000000ffff08d224 */ /* 0x000fe200078e0a08 */
[----:B------:R-:W-:Y:S01]  /*3300*/  ISETP.GT.U32.AND P5, PT, R0, R10, PT ;  /* 0x0000000a0000720c */ /* 0x000fe20003fa4070 */
[----:B------:R-:W-:Y:S01]  /*3310*/  @!P3 IMAD.IADD R18, R18, 0x1, -R0 ;  /* 0x000000011212b824 */ /* 0x000fe200078e0a00 */
[----:B------:R-:W-:Y:S01]  /*3320*/  IABS R5, R19 ;  /* 0x0000001300057213 */ /* 0x000fe20000000000 */
[----:B------:R-:W-:Y:S01]  /*3330*/  VIADD R15, R3, 0xc9 ;  /* 0x000000c9030f7836 */ /* 0x000fe20000000000 */
[----:B------:R1:W-:Y:S01]  /*3340*/  STL [R1+0x1b0], R8 ;  /* 0x0001b00801007387 */ /* 0x0003e20000100800 */
[----:B------:R-:W-:Y:S01]  /*3350*/  IMAD.HI.U32 R4, R13, R9, RZ ;  /* 0x000000090d047227 */ /* 0x000fe200078e00ff */
[----:B------:R-:W-:-:S02]  /*3360*/  ISETP.GT.U32.AND P3, PT, R0, R18, PT ;  /* 0x000000120000720c */ /* 0x000fc40003f64070 */
[----:B------:R-:W-:Y:S01]  /*3370*/  IABS R17, R15 ;  /* 0x0000000f00117213 */ /* 0x000fe20000000000 */
[----:B------:R-:W-:Y:S02]  /*3380*/  @!P2 IMAD.IADD R11, R11, 0x1, -R0 ;  /* 0x000000010b0ba824 */ /* 0x000fe400078e0a00 */
[----:B------:R-:W-:Y:S02]  /*3390*/  IMAD.MOV R4, RZ, RZ, -R4 ;  /* 0x000000ffff047224 */ /* 0x000fe400078e0a04 */
[----:B------:R-:W-:Y:S01]  /*33a0*/  @!P5 IMAD.IADD R10, R10, 0x1, -R0 ;  /* 0x000000010a0ad824 */ /* 0x000fe200078e0a00 */
[C---:B------:R-:W-:Y:S01]  /*33b0*/  ISETP.GT.U32.AND P2, PT, R0.reuse, R11, PT ;  /* 0x0000000b0000720c */ /* 0x040fe20003f44070 */
[C---:B------:R-:W-:Y:S02]  /*33c0*/  IMAD R9, R0.reuse, R4, R9 ;  /* 0x0000000400097224 */ /* 0x040fe400078e0209 */
[----:B0-----:R-:W-:Y:S01]  /*33d0*/  IMAD.HI.U32 R12, R13, R5, RZ ;  /* 0x000000050d0c7227 */ /* 0x001fe200078e00ff */
[----:B------:R-:W-:-:S03]  /*33e0*/  ISETP.GT.U32.AND P5, PT, R0, R10, PT ;  /* 0x0000000a0000720c */ /* 0x000fc60003fa4070 */
[----:B------:R-:W-:-:S04]  /*33f0*/  IMAD.HI.U32 R7, R13, R17, RZ ;  /* 0x000000110d077227 */ /* 0x000fc800078e00ff */
[----:B------:R-:W-:Y:S02]  /*3400*/  IMAD.MOV R12, RZ, RZ, -R12 ;  /* 0x000000ffff0c7224 */ /* 0x000fe400078e0a0c */
[----:B------:R-:W-:Y:S02]  /*3410*/  IMAD.MOV R7, RZ, RZ, -R7 ;  /* 0x000000ffff077224 */ /* 0x000fe400078e0a07 */
[--C-:B------:R-:W-:Y:S01]  /*3420*/  @!P3 IMAD.IADD R18, R18, 0x1, -R0.reuse ;  /* 0x000000011212b824 */ /* 0x100fe200078e0a00 */
[C---:B------:R-:W-:Y:S01]  /*3430*/  ISETP.GT.U32.AND P3, PT, R0.reuse, R9, PT ;  /* 0x000000090000720c */ /* 0x040fe20003f64070 */
[C---:B------:R-:W-:Y:S02]  /*3440*/  IMAD R5, R0.reuse, R12, R5 ;  /* 0x0000000c00057224 */ /* 0x040fe400078e0205 */
[C---:B------:R-:W-:Y:S02]  /*3450*/  IMAD R17, R0.reuse, R7, R17 ;  /* 0x0000000700117224 */ /* 0x040fe400078e0211 */
[--C-:B------:R-:W-:Y:S01]  /*3460*/  @!P2 IMAD.IADD R11, R11, 0x1, -R0.reuse ;  /* 0x000000010b0ba824 */ /* 0x100fe200078e0a00 */
[----:B------:R-:W-:Y:S01]  /*3470*/  ISETP.GT.U32.AND P2, PT, R0, R5, PT ;  /* 0x000000050000720c */ /* 0x000fe20003f44070 */
[----:B------:R-:W-:Y:S01]  /*3480*/  @!P5 IMAD.IADD R10, R10, 0x1, -R0 ;  /* 0x000000010a0ad824 */ /* 0x000fe200078e0a00 */
[----:B------:R-:W-:Y:S01]  /*3490*/  ISETP.GT.U32.AND P5, PT, R0, R17, PT ;  /* 0x000000110000720c */ /* 0x000fe20003fa4070 */
[----:B------:R-:W-:-:S02]  /*34a0*/  VIADD R4, R3, 0xc8 ;  /* 0x000000c803047836 */ /* 0x000fc40000000000 */
[----:B------:R-:W-:Y:S02]  /*34b0*/  VIADD R7, R3, 0xc6 ;  /* 0x000000c603077836 */ /* 0x000fe40000000000 */
[----:B------:R-:W-:Y:S01]  /*34c0*/  IMAD.MOV.U32 R20, RZ, RZ, R18 ;  /* 0x000000ffff147224 */ /* 0x000fe200078e0012 */
[----:B------:R-:W-:Y:S01]  /*34d0*/  IABS R6, R4 ;  /* 0x0000000400067213 */ /* 0x000fe20000000000 */
[----:B------:R-:W-:Y:S01]  /*34e0*/  @!P3 IMAD.IADD R9, R9, 0x1, -R0 ;  /* 0x000000010909b824 */ /* 0x000fe200078e0a00 */
[----:B------:R-:W-:Y:S01]  /*34f0*/  IABS R18, R7 ;  /* 0x0000000700127213 */ /* 0x000fe20000000000 */
[----:B-1----:R-:W-:Y:S01]  /*3500*/  VIADD R8, R3, 0xc7 ;  /* 0x000000c703087836 */ /* 0x002fe20000000000 */
[----:B------:R-:W-:Y:S01]  /*3510*/  ISETP.GE.AND P3, PT, R19, RZ, PT ;  /* 0x000000ff1300720c */ /* 0x000fe20003f66270 */
[----:B------:R-:W-:Y:S01]  /*3520*/  @!P1 IMAD.MOV R20, RZ, RZ, -R20 ;  /* 0x000000ffff149224 */ /* 0x000fe200078e0a14 */
[C---:B------:R-:W-:Y:S01]  /*3530*/  ISETP.GT.U32.AND P1, PT, R0.reuse, R9, PT ;  /* 0x000000090000720c */ /* 0x040fe20003f24070 */
[--C-:B------:R-:W-:Y:S01]  /*3540*/  @!P2 IMAD.IADD R5, R5, 0x1, -R0.reuse ;  /* 0x000000010505a824 */ /* 0x100fe200078e0a00 */
[----:B------:R-:W-:Y:S01]  /*3550*/  IABS R16, R8 ;  /* 0x0000000800107213 */ /* 0x000fe20000000000 */
[----:B------:R-:W-:Y:S01]  /*3560*/  @!P5 IMAD.IADD R17, R17, 0x1, -R0 ;  /* 0x000000011111d824 */ /* 0x000fe200078e0a00 */
[----:B------:R-:W-:Y:S01]  /*3570*/  ISETP.GE.AND P2, PT, R15, RZ, PT ;  /* 0x000000ff0f00720c */ /* 0x000fe20003f46270 */
[----:B------:R-:W-:Y:S01]  /*3580*/  IMAD.HI.U32 R14, R13, R6, RZ ;  /* 0x000000060d0e7227 */ /* 0x000fe200078e00ff */
[----:B------:R0:W-:Y:S02]  /*3590*/  STL [R1+0x1dc], R20 ;  /* 0x0001dc1401007387 */ /* 0x0001e40000100800 */
[----:B------:R-:W-:Y:S01]  /*35a0*/  ISETP.GT.U32.AND P5, PT, R0, R17, PT ;  /* 0x000000110000720c */ /* 0x000fe20003fa4070 */
[----:B------:R-:W-:-:S02]  /*35b0*/  IMAD.MOV.U32 R15, RZ, RZ, R18 ;  /* 0x000000ffff0f7224 */ /* 0x000fc400078e0012 */
[----:B------:R-:W-:-:S04]  /*35c0*/  IMAD.HI.U32 R12, R13, R16, RZ ;  /* 0x000000100d0c7227 */ /* 0x000fc800078e00ff */
[----:B------:R-:W-:Y:S02]  /*35d0*/  IMAD.MOV R14, RZ, RZ, -R14 ;  /* 0x000000ffff0e7224 */ /* 0x000fe400078e0a0e */
[----:B0-----:R-:W-:Y:S02]  /*35e0*/  IMAD.MOV.U32 R20, RZ, RZ, R11 ;  /* 0x000000ffff147224 */ /* 0x001fe400078e000b */
[----:B------:R-:W-:-:S04]  /*35f0*/  IMAD.HI.U32 R11, R13, R15, RZ ;  /* 0x0000000f0d0b7227 */ /* 0x000fc800078e00ff */
[----:B------:R-:W-:Y:S02]  /*3600*/  IMAD.MOV R12, RZ, RZ, -R12 ;  /* 0x000000ffff0c7224 */ /* 0x000fe400078e0a0c */
[C---:B------:R-:W-:Y:S02]  /*3610*/  IMAD R6, R0.reuse, R14, R6 ;  /* 0x0000000e00067224 */ /* 0x040fe400078e0206 */
[----:B------:R-:W-:Y:S02]  /*3620*/  @!P1 IMAD.IADD R9, R9, 0x1, -R0 ;  /* 0x0000000109099824 */ /* 0x000fe400078e0a00 */
[----:B------:R-:W-:Y:S01]  /*3630*/  IMAD.MOV R11, RZ, RZ, -R11 ;  /* 0x000000ffff0b7224 */ /* 0x000fe200078e0a0b */
[C---:B------:R-:W-:Y:S01]  /*3640*/  ISETP.GT.U32.AND P1, PT, R0.reuse, R6, PT ;  /* 0x000000060000720c */ /* 0x040fe20003f24070 */
[C---:B------:R-:W-:Y:S02]  /*3650*/  IMAD R16, R0.reuse, R12, R16 ;  /* 0x0000000c00107224 */ /* 0x040fe400078e0210 */
[----:B------:R-:W-:Y:S01]  /*3660*/  @!P4 IMAD.MOV R20, RZ, RZ, -R20 ;  /* 0x000000ffff14c224 */ /* 0x000fe200078e0a14 */
[----:B------:R-:W-:Y:S01]  /*3670*/  ISETP.GT.U32.AND P4, PT, R0, R5, PT ;  /* 0x000000050000720c */ /* 0x000fe20003f84070 */
[----:B------:R-:W-:-:S02]  /*3680*/  IMAD.MOV.U32 R12, RZ, RZ, R9 ;  /* 0x000000ffff0c7224 */ /* 0x000fc400078e0009 */
[C---:B------:R-:W-:Y:S01]  /*3690*/  IMAD R15, R0.reuse, R11, R15 ;  /* 0x0000000b000f7224 */ /* 0x040fe200078e020f */
[----:B------:R-:W-:Y:S01]  /*36a0*/  STL [R1+0x1f0], R20 ;  /* 0x0001f01401007387 */ /* 0x000fe20000100800 */
[----:B------:R-:W-:Y:S01]  /*36b0*/  @!P6 IMAD.MOV R12, RZ, RZ, -R12 ;  /* 0x000000ffff0ce224 */ /* 0x000fe200078e0a0c */
[C---:B------:R-:W-:Y:S01]  /*36c0*/  ISETP.GT.U32.AND P6, PT, R0.reuse, R16, PT ;  /* 0x000000100000720c */ /* 0x040fe20003fc4070 */
[----:B------:R-:W-:Y:S01]  /*36d0*/  @!P5 IMAD.IADD R17, R17, 0x1, -R0 ;  /* 0x000000011111d824 */ /* 0x000fe200078e0a00 */
[----:B------:R-:W-:Y:S01]  /*36e0*/  ISETP.GT.U32.AND P5, PT, R0, R15, PT ;  /* 0x0000000f0000720c */ /* 0x000fe20003fa4070 */
[----:B------:R-:W-:Y:S01]  /*36f0*/  @!P0 IMAD.MOV R10, RZ, RZ, -R10 ;  /* 0x000000ffff0a8224 */ /* 0x000fe200078e0a0a */
[----:B------:R-:W-:Y:S01]  /*3700*/  ISETP.GE.AND P0, PT, R4, RZ, PT ;  /* 0x000000ff0400720c */ /* 0x000fe20003f06270 */
[C---:B------:R-:W-:Y:S02]  /*3710*/  VIADD R4, R3.reuse, 0xc5 ;  /* 0x000000c503047836 */ /* 0x040fe40000000000 */
[----:B------:R-:W-:Y:S01]  /*3720*/  VIADD R9, R3, 0xc4 ;  /* 0x000000c403097836 */ /* 0x000fe20000000000 */
[----:B------:R0:W-:Y:S01]  /*3730*/  STL [R1+0x1f4], R10 ;  /* 0x0001f40a01007387 */ /* 0x0001e20000100800 */
[--C-:B------:R-:W-:Y:S01]  /*3740*/  @!P1 IMAD.IADD R6, R6, 0x1, -R0.reuse ;  /* 0x0000000106069824 */ /* 0x100fe200078e0a00 */
[----:B------:R-:W-:Y:S01]  /*3750*/  ISETP.GE.AND P1, PT, R7, RZ, PT ;  /* 0x000000ff0700720c */ /* 0x000fe20003f26270 */
[--C-:B------:R-:W-:Y:S01]  /*3760*/  @!P4 IMAD.IADD R5, R5, 0x1, -R0.reuse ;  /* 0x000000010505c824 */ /* 0x100fe200078e0a00 */
[----:B------:R-:W-:Y:S01]  /*3770*/  IABS R7, R9 ;  /* 0x0000000900077213 */ /* 0x000fe20000000000 */
[--C-:B------:R-:W-:Y:S01]  /*3780*/  @!P6 IMAD.IADD R16, R16, 0x1, -R0.reuse ;  /* 0x000000011010e824 */ /* 0x100fe200078e0a00 */
[----:B------:R-:W-:Y:S01]  /*3790*/  ISETP.GE.AND P4, PT, R8, RZ, PT ;  /* 0x000000ff0800720c */ /* 0x000fe20003f86270 */
[----:B------:R-:W-:Y:S01]  /*37a0*/  IMAD.MOV.U32 R11, RZ, RZ, R5 ;  /* 0x000000ffff0b7224 */ /* 0x000fe200078e0005 */
[C---:B------:R-:W-:Y:S01]  /*37b0*/  ISETP.GT.U32.AND P6, PT, R0.reuse, R6, PT ;  /* 0x000000060000720c */ /* 0x040fe20003fc4070 */
[----:B------:R-:W-:Y:S01]  /*37c0*/  @!P5 IMAD.IADD R15, R15, 0x1, -R0 ;  /* 0x000000010f0fd824 */ /* 0x000fe200078e0a00 */
[----:B0-----:R-:W-:Y:S01]  /*37d0*/  IABS R10, R4 ;  /* 0x00000004000a7213 */ /* 0x001fe20000000000 */
[----:B------:R-:W-:Y:S01]  /*37e0*/  IMAD.MOV.U32 R5, RZ, RZ, R7 ;  /* 0x000000ffff057224 */ /* 0x000fe200078e0007 */
[----:B------:R0:W-:Y:S01]  /*37f0*/  STL [R1+0x1f8], R12 ;  /* 0x0001f80c01007387 */ /* 0x0001e20000100800 */
[----:B------:R-:W-:Y:S01]  /*3800*/  @!P3 IMAD.MOV R11, RZ, RZ, -R11 ;  /* 0x000000ffff0bb224 */ /* 0x000fe200078e0a0b */
[C---:B------:R-:W-:Y:S01]  /*3810*/  ISETP.GT.U32.AND P3, PT, R0.reuse, R15, PT ;  /* 0x0000000f0000720c */ /* 0x040fe20003f64070 */
[----:B------:R-:W-:Y:S01]  /*3820*/  IMAD.HI.U32 R8, R13, R10, RZ ;  /* 0x0000000a0d087227 */ /* 0x000fe200078e00ff */
[----:B------:R-:W-:-:S02]  /*3830*/  ISETP.GT.U32.AND P5, PT, R0, R16, PT ;  /* 0x000000100000720c */ /* 0x000fc40003fa4070 */
[----:B------:R1:W-:Y:S01]  /*3840*/  STL [R1+0x1fc], R11 ;  /* 0x0001fc0b01007387 */ /* 0x0003e20000100800 */
[----:B------:R-:W-:Y:S02]  /*3850*/  IMAD.MOV R8, RZ, RZ, -R8 ;  /* 0x000000ffff087224 */ /* 0x000fe400078e0a08 */
[----:B------:R-:W-:-:S04]  /*3860*/  IMAD.HI.U32 R7, R13, R5, RZ ;  /* 0x000000050d077227 */ /* 0x000fc800078e00ff */
[----:B------:R-:W-:Y:S02]  /*3870*/  IMAD R10, R0, R8, R10 ;  /* 0x00000008000a7224 */ /* 0x000fe400078e020a */
[----:B------:R-:W-:Y:S02]  /*3880*/  IMAD.MOV R7, RZ, RZ, -R7 ;  /* 0x000000ffff077224 */ /* 0x000fe400078e0a07 */
[--C-:B------:R-:W-:Y:S01]  /*3890*/  @!P6 IMAD.IADD R6, R6, 0x1, -R0.reuse ;  /* 0x000000010606e824 */ /* 0x100fe200078e0a00 */
[C---:B------:R-:W-:Y:S01]  /*38a0*/  ISETP.GT.U32.AND P6, PT, R0.reuse, R10, PT ;  /* 0x0000000a0000720c */ /* 0x040fe20003fc4070 */
[C---:B------:R-:W-:Y:S02]  /*38b0*/  IMAD R5, R0.reuse, R7, R5 ;  /* 0x0000000700057224 */ /* 0x040fe400078e0205 */
[----:B0-----:R-:W-:Y:S02]  /*38c0*/  VIADD R12, R3, 0xc3 ;  /* 0x000000c3030c7836 */ /* 0x001fe40000000000 */
[--C-:B------:R-:W-:Y:S01]  /*38d0*/  @!P3 IMAD.IADD R15, R15, 0x1, -R0.reuse ;  /* 0x000000010f0fb824 */ /* 0x100fe200078e0a00 */
[----:B------:R-:W-:Y:S01]  /*38e0*/  ISETP.GT.U32.AND P3, PT, R0, R5, PT ;  /* 0x000000050000720c */ /* 0x000fe20003f64070 */
[C---:B-1----:R-:W-:Y:S01]  /*38f0*/  VIADD R11, R3.reuse, 0xc2 ;  /* 0x000000c2030b7836 */ /* 0x042fe20000000000 */
[----:B------:R-:W-:Y:S01]  /*3900*/  IABS R14, R12 ;  /* 0x0000000c000e7213 */ /* 0x000fe20000000000 */
[----:B------:R-:W-:Y:S01]  /*3910*/  @!P5 IMAD.IADD R16, R16, 0x1, -R0 ;  /* 0x000000011010d824 */ /* 0x000fe200078e0a00 */
[----:B------:R-:W-:Y:S01]  /*3920*/  ISETP.GE.AND P5, PT, R4, RZ, PT ;  /* 0x000000ff0400720c */ /* 0x000fe20003fa6270 */
[----:B------:R-:W-:Y:S01]  /*3930*/  VIADD R4, R3, 0xc1 ;  /* 0x000000c103047836 */ /* 0x000fe20000000000 */
[----:B------:R-:W-:Y:S01]  /*3940*/  IABS R19, R11 ;  /* 0x0000000b00137213 */ /* 0x000fe20000000000 */
[----:B------:R-:W-:-:S04]  /*3950*/  IMAD.HI.U32 R7, R13, R14, RZ ;  /* 0x0000000e0d077227 */ /* 0x000fc800078e00ff */
[----:B------:R-:W-:Y:S01]  /*3960*/  @!P6 IMAD.IADD R10, R10, 0x1, -R0 ;  /* 0x000000010a0ae824 */ /* 0x000fe200078e0a00 */
[----:B------:R-:W-:Y:S01]  /*3970*/  ISETP.GE.AND P6, PT, R9, RZ, PT ;  /* 0x000000ff0900720c */ /* 0x000fe20003fc6270 */
[----:B------:R-:W-:-:S04]  /*3980*/  IMAD.HI.U32 R8, R13, R19, RZ ;  /* 0x000000130d087227 */ /* 0x000fc800078e00ff */
[----:B------:R-:W-:Y:S02]  /*3990*/  IMAD.MOV R7, RZ, RZ, -R7 ;  /* 0x000000ffff077224 */ /* 0x000fe400078e0a07 */
[----:B------:R-:W-:Y:S01]  /*39a0*/  @!P3 IMAD.IADD R5, R5, 0x1, -R0 ;  /* 0x000000010505b824 */ /* 0x000fe200078e0a00 */
[C---:B------:R-:W-:Y:S01]  /*39b0*/  ISETP.GT.U32.AND P3, PT, R0.reuse, R10, PT ;  /* 0x0000000a0000720c */ /* 0x040fe20003f64070 */
[----:B------:R-:W-:Y:S02]  /*39c0*/  @!P2 IMAD.MOV R17, RZ, RZ, -R17 ;  /* 0x000000ffff11a224 */ /* 0x000fe400078e0a11 */
[----:B------:R-:W-:Y:S01]  /*39d0*/  IMAD.MOV R8, RZ, RZ, -R8 ;  /* 0x000000ffff087224 */ /* 0x000fe200078e0a08 */
[C---:B------:R-:W-:Y:S01]  /*39e0*/  ISETP.GT.U32.AND P2, PT, R0.reuse, R5, PT ;  /* 0x000000050000720c */ /* 0x040fe20003f44070 */
[----:B------:R-:W-:Y:S01]  /*39f0*/  VIADD R9, R3, 0xc0 ;  /* 0x000000c003097836 */ /* 0x000fe20000000000 */
[----:B------:R0:W-:Y:S01]  /*3a00*/  STL [R1+0x200], R17 ;  /* 0x0002001101007387 */ /* 0x0001e20000100800 */
[----:B------:R-:W-:Y:S01]  /*3a10*/  IMAD R14, R0, R7, R14 ;  /* 0x00000007000e7224 */ /* 0x000fe200078e020e */
[----:B------:R-:W-:Y:S01]  /*3a20*/  IABS R7, R4 ;  /* 0x0000000400077213 */ /* 0x000fe20000000000 */
[----:B------:R-:W-:-:S02]  /*3a30*/  IMAD.MOV.U32 R18, RZ, RZ, R6 ;  /* 0x000000ffff127224 */ /* 0x000fc400078e0006 */
[----:B------:R-:W-:Y:S01]  /*3a40*/  IMAD R19, R0, R8, R19 ;  /* 0x0000000800137224 */ /* 0x000fe200078e0213 */
[----:B------:R-:W-:Y:S01]  /*3a50*/  IABS R8, R9 ;  /* 0x0000000900087213 */ /* 0x000fe20000000000 */
[----:B------:R-:W-:-:S04]  /*3a60*/  IMAD.HI.U32 R6, R13, R7, RZ ;  /* 0x000000070d067227 */ /* 0x000fc800078e00ff */
[----:B0-----:R-:W-:Y:S02]  /*3a70*/  IMAD.MOV.U32 R17, RZ, RZ, R15 ;  /* 0x000000ffff117224 */ /* 0x001fe400078e000f */
[----:B------:R-:W-:Y:S01]  /*3a80*/  @!P0 IMAD.MOV R18, RZ, RZ, -R18 ;  /* 0x000000ffff128224 */ /* 0x000fe200078e0a12 */
[C---:B------:R-:W-:Y:S01]  /*3a90*/  ISETP.GT.U32.AND P0, PT, R0.reuse, R14, PT ;  /* 0x0000000e0000720c */ /* 0x040fe20003f04070 */
[----:B------:R-:W-:Y:S01]  /*3aa0*/  @!P4 IMAD.MOV R16, RZ, RZ, -R16 ;  /* 0x000000ffff10c224 */ /* 0x000fe200078e0a10 */
[----:B------:R-:W-:Y:S01]  /*3ab0*/  ISETP.GT.U32.AND P4, PT, R0, R19, PT ;  /* 0x000000130000720c */ /* 0x000fe20003f84070 */
[----:B------:R-:W-:Y:S01]  /*3ac0*/  @!P1 IMAD.MOV R17, RZ, RZ, -R17 ;  /* 0x000000ffff119224 */ /* 0x000fe200078e0a11 */
[----:B------:R-:W-:Y:S01]  /*3ad0*/  STL [R1+0x204], R18 ;  /* 0x0002041201007387 */ /* 0x000fe20000100800 */
[----:B------:R-:W-:Y:S01]  /*3ae0*/  IMAD.HI.U32 R15, R13, R8, RZ ;  /* 0x000000080d0f7227 */ /* 0x000fe200078e00ff */
[----:B------:R-:W-:Y:S02]  /*3af0*/  ISETP.GE.AND P1, PT, R12, RZ, PT ;  /* 0x000000ff0c00720c */ /* 0x000fe40003f26270 */
[----:B------:R0:W-:Y:S01]  /*3b00*/  STL [R1+0x208], R16 ;  /* 0x0002081001007387 */ /* 0x0001e20000100800 */
[----:B------:R-:W-:Y:S01]  /*3b10*/  @!P3 IMAD.IADD R10, R10, 0x1, -R0 ;  /* 0x000000010a0ab824 */ /* 0x000fe200078e0a00 */
[----:B------:R-:W-:Y:S01]  /*3b20*/  ISETP.GE.AND P3, PT, R11, RZ, PT ;  /* 0x000000ff0b00720c */ /* 0x000fe20003f66270 */
[----:B------:R-:W-:Y:S01]  /*3b30*/  IMAD.MOV R6, RZ, RZ, -R6 ;  /* 0x000000ffff067224 */ /* 0x000fe200078e0a06 */
[----:B------:R1:W-:Y:S01]  /*3b40*/  STL [R1+0x20c], R17 ;  /* 0x00020c1101007387 */ /* 0x0003e20000100800 */
[----:B------:R-:W-:-:S02]  /*3b50*/  IMAD.MOV R15, RZ, RZ, -R15 ;  /* 0x000000ffff0f7224 */ /* 0x000fc400078e0a0f */
[----:B------:R-:W-:Y:S01]  /*3b60*/  @!P2 IMAD.IADD R5, R5, 0x1, -R0 ;  /* 0x000000010505a824 */ /* 0x000fe200078e0a00 */
[----:B------:R-:W-:Y:S01]  /*3b70*/  ISETP.GE.AND P2, PT, R4, RZ, PT ;  /* 0x000000ff0400720c */ /* 0x000fe20003f46270 */
[C---:B------:R-:W-:Y:S02]  /*3b80*/  IMAD R7, R0.reuse, R6, R7 ;  /* 0x0000000600077224 */ /* 0x040fe400078e0207 */
[----:B------:R-:W-:Y:S02]  /*3b90*/  IMAD R8, R0, R15, R8 ;  /* 0x0000000f00087224 */ /* 0x000fe400078e0208 */
[----:B0-----:R-:W-:Y:S02]  /*3ba0*/  IMAD.MOV.U32 R16, RZ, RZ, R5 ;  /* 0x000000ffff107224 */ /* 0x001fe400078e0005 */
[----:B-1----:R-:W-:Y:S02]  /*3bb0*/  IMAD.MOV.U32 R17, RZ, RZ, R10 ;  /* 0x000000ffff117224 */ /* 0x002fe400078e000a */
[----:B------:R-:W-:-:S02]  /*3bc0*/  @!P4 IMAD.IADD R19, R19, 0x1, -R0 ;  /* 0x000000011313c824 */ /* 0x000fc400078e0a00 */
[----:B------:R-:W-:Y:S01]  /*3bd0*/  @!P5 IMAD.MOV R17, RZ, RZ, -R17 ;  /* 0x000000ffff11d224 */ /* 0x000fe200078e0a11 */
[C---:B------:R-:W-:Y:S01]  /*3be0*/  ISETP.GT.U32.AND P5, PT, R0.reuse, R7, PT ;  /* 0x000000070000720c */ /* 0x040fe20003fa4070 */
[----:B------:R-:W-:Y:S01]  /*3bf0*/  @!P6 IMAD.MOV R16, RZ, RZ, -R16 ;  /* 0x000000ffff10e224 */ /* 0x000fe200078e0a10 */
[C---:B------:R-:W-:Y:S01]  /*3c00*/  ISETP.GT.U32.AND P6, PT, R0.reuse, R8, PT ;  /* 0x000000080000720c */ /* 0x040fe20003fc4070 */
[C---:B------:R-:W-:Y:S01]  /*3c10*/  VIADD R4, R3.reuse, 0xbf ;  /* 0x000000bf03047836 */ /* 0x040fe20000000000 */
[----:B------:R-:W-:Y:S01]  /*3c20*/  ISETP.GT.U32.AND P4, PT, R0, R19, PT ;  /* 0x000000130000720c */ /* 0x000fe20003f84070 */
[C---:B------:R-:W-:Y:S01]  /*3c30*/  VIADD R6, R3.reuse, 0xbe ;  /* 0x000000be03067836 */ /* 0x040fe20000000000 */
[----:B------:R0:W-:Y:S01]  /*3c40*/  STL [R1+0x210], R17 ;  /* 0x0002101101007387 */ /* 0x0001e20000100800 */
[--C-:B------:R-:W-:Y:S01]  /*3c50*/  @!P0 IMAD.IADD R14, R14, 0x1, -R0.reuse ;  /* 0x000000010e0e8824 */ /* 0x100fe200078e0a00 */
[----:B------:R-:W-:Y:S01]  /*3c60*/  IABS R10, R4 ;  /* 0x00000004000a7213 */ /* 0x000fe20000000000 */
[----:B------:R-:W-:Y:S01]  /*3c70*/  VIADD R12, R3, 0xbd ;  /* 0x000000bd030c7836 */ /* 0x000fe20000000000 */
[----:B------:R-:W-:Y:S01]  /*3c80*/  IABS R5, R6 ;  /* 0x0000000600057213 */ /* 0x000fe20000000000 */
[----:B------:R-:W-:Y:S01]  /*3c90*/  STL [R1+0x214], R16 ;  /* 0x0002141001007387 */ /* 0x000fe20000100800 */
[----:B------:R-:W-:Y:S01]  /*3ca0*/  ISETP.GT.U32.AND P0, PT, R0, R14, PT ;  /* 0x0000000e0000720c */ /* 0x000fe20003f04070 */
[----:B------:R-:W-:-:S02]  /*3cb0*/  @!P5 IMAD.IADD R7, R7, 0x1, -R0 ;  /* 0x000000010707d824 */ /* 0x000fc400078e0a00 */
[--C-:B------:R-:W-:Y:S02]  /*3cc0*/  @!P6 IMAD.IADD R8, R8, 0x1, -R0.reuse ;  /* 0x000000010808e824 */ /* 0x100fe400078e0a00 */
[----:B------:R-:W-:Y:S01]  /*3cd0*/  IMAD.HI.U32 R11, R13, R10, RZ ;  /* 0x0000000a0d0b7227 */ /* 0x000fe200078e00ff */
[C---:B------:R-:W-:Y:S02]  /*3ce0*/  ISETP.GT.U32.AND P5, PT, R0.reuse, R7, PT ;  /* 0x000000070000720c */ /* 0x040fe40003fa4070 */
[----:B------:R-:W-:Y:S01]  /*3cf0*/  ISETP.GT.U32.AND P6, PT, R0, R8, PT ;  /* 0x000000080000720c */ /* 0x000fe20003fc4070 */
[----:B------:R-:W-:Y:S01]  /*3d00*/  @!P4 IMAD.IADD R19, R19, 0x1, -R0 ;  /* 0x000000011313c824 */ /* 0x000fe200078e0a00 */
[----:B------:R-:W-:Y:S01]  /*3d10*/  ISETP.GE.AND P4, PT, R4, RZ, PT ;  /* 0x000000ff0400720c */ /* 0x000fe20003f86270 */
[----:B------:R-:W-:-:S04]  /*3d20*/  IMAD.HI.U32 R4, R13, R5, RZ ;  /* 0x000000050d047227 */ /* 0x000fc800078e00ff */
[----:B------:R-:W-:Y:S02]  /*3d30*/  IMAD.MOV R11, RZ, RZ, -R11 ;  /* 0x000000ffff0b7224 */ /* 0x000fe400078e0a0b */
[----:B------:R-:W-:Y:S02]  /*3d40*/  IMAD.MOV R4, RZ, RZ, -R4 ;  /* 0x000000ffff047224 */ /* 0x000fe400078e0a04 */
[C---:B------:R-:W-:Y:S02]  /*3d50*/  IMAD R10, R0.reuse, R11, R10 ;  /* 0x0000000b000a7224 */ /* 0x040fe400078e020a */
[C---:B------:R-:W-:Y:S02]  /*3d60*/  IMAD R5, R0.reuse, R4, R5 ;  /* 0x0000000400057224 */ /* 0x040fe400078e0205 */
[--C-:B------:R-:W-:Y:S01]  /*3d70*/  @!P5 IMAD.IADD R7, R7, 0x1, -R0.reuse ;  /* 0x000000010707d824 */ /* 0x100fe200078e0a00 */
[----:B------:R-:W-:Y:S01]  /*3d80*/  ISETP.GT.U32.AND P5, PT, R0, R10, PT ;  /* 0x0000000a0000720c */ /* 0x000fe20003fa4070 */
[--C-:B------:R-:W-:Y:S01]  /*3d90*/  @!P0 IMAD.IADD R14, R14, 0x1, -R0.reuse ;  /* 0x000000010e0e8824 */ /* 0x100fe200078e0a00 */
[----:B------:R-:W-:Y:S01]  /*3da0*/  ISETP.GE.AND P0, PT, R9, RZ, PT ;  /* 0x000000ff0900720c */ /* 0x000fe20003f06270 */
[----:B------:R-:W-:Y:S01]  /*3db0*/  @!P6 IMAD.IADD R8, R8, 0x1, -R0 ;  /* 0x000000010808e824 */ /* 0x000fe200078e0a00 */
[----:B------:R-:W-:Y:S01]  /*3dc0*/  ISETP.GT.U32.AND P6, PT, R0, R5, PT ;  /* 0x000000050000720c */ /* 0x000fe20003fc4070 */
[----:B------:R-:W-:Y:S01]  /*3dd0*/  IMAD.MOV.U32 R15, RZ, RZ, R14 ;  /* 0x000000ffff0f7224 */ /* 0x000fe200078e000e */
[----:B------:R-:W-:Y:S01]  /*3de0*/  IABS R9, R12 ;  /* 0x0000000c00097213 */ /* 0x000fe20000000000 */
[----:B------:R-:W-:-:S02]  /*3df0*/  VIADD R14, R3, 0xbc ;  /* 0x000000bc030e7836 */ /* 0x000fc40000000000 */
[----:B------:R-:W-:Y:S01]  /*3e00*/  @!P1 IMAD.MOV R15, RZ, RZ, -R15 ;  /* 0x000000ffff0f9224 */ /* 0x000fe200078e0a0f */
[----:B------:R-:W-:Y:S01]  /*3e10*/  ISETP.GE.AND P1, PT, R6, RZ, PT ;  /* 0x000000ff0600720c */ /* 0x000fe20003f26270 */
[----:B------:R-:W-:Y:S01]  /*3e20*/  IMAD.HI.U32 R6, R13, R9, RZ ;  /* 0x000000090d067227 */ /* 0x000fe200078e00ff */
[----:B0-----:R-:W-:Y:S02]  /*3e30*/  IABS R17, R14 ;  /* 0x0000000e00117213 */ /* 0x001fe40000000000 */
[----:B------:R0:W-:Y:S01]  /*3e40*/  STL [R1+0x218], R15 ;  /* 0x0002180f01007387 */ /* 0x0001e20000100800 */
[----:B------:R-:W-:Y:S02]  /*3e50*/  @!P5 IMAD.IADD R10, R10, 0x1, -R0 ;  /* 0x000000010a0ad824 */ /* 0x000fe400078e0a00 */
[----:B------:R-:W-:Y:S02]  /*3e60*/  IMAD.MOV R6, RZ, RZ, -R6 ;  /* 0x000000ffff067224 */ /* 0x000fe400078e0a06 */
[----:B------:R-:W-:Y:S01]  /*3e70*/  @!P6 IMAD.IADD R5, R5, 0x1, -R0 ;  /* 0x000000010505e824 */ /* 0x000fe200078e0a00 */
[----:B------:R-:W-:Y:S01]  /*3e80*/  ISETP.GT.U32.AND P6, PT, R0, R10, PT ;  /* 0x0000000a0000720c */ /* 0x000fe20003fc4070 */
[----:B------:R-:W-:-:S02]  /*3e90*/  VIADD R4, R3, 0xba ;  /* 0x000000ba03047836 */ /* 0x000fc40000000000 */
[----:B------:R-:W-:-:S04]  /*3ea0*/  IMAD.HI.U32 R20, R13, R17, RZ ;  /* 0x000000110d147227 */ /* 0x000fc800078e00ff */
[----:B0-----:R-:W-:Y:S02]  /*3eb0*/  VIADD R15, R3, 0xbb ;  /* 0x000000bb030f7836 */ /* 0x001fe40000000000 */
[C---:B------:R-:W-:Y:S01]  /*3ec0*/  IMAD R9, R0.reuse, R6, R9 ;  /* 0x0000000600097224 */ /* 0x040fe200078e0209 */
[----:B------:R-:W-:Y:S01]  /*3ed0*/  IABS R6, R4 ;  /* 0x0000000400067213 */ /* 0x000fe20000000000 */
[----:B------:R-:W-:Y:S01]  /*3ee0*/  IMAD.MOV.U32 R21, RZ, RZ, R7 ;  /* 0x000000ffff157224 */ /* 0x000fe200078e0007 */
[----:B------:R-:W-:Y:S01]  /*3ef0*/  IABS R16, R15 ;  /* 0x0000000f00107213 */ /* 0x000fe20000000000 */
[----:B------:R-:W-:Y:S01]  /*3f00*/  IMAD.MOV R20, RZ, RZ, -R20 ;  /* 0x000000ffff147224 */ /* 0x000fe200078e0a14 */
[----:B------:R-:W-:Y:S01]  /*3f10*/  ISETP.GT.U32.AND P5, PT, R0, R9, PT ;  /* 0x000000090000720c */ /* 0x000fe20003fa4070 */
[----:B------:R-:W-:Y:S01]  /*3f20*/  @!P3 IMAD.MOV R19, RZ, RZ, -R19 ;  /* 0x000000ffff13b224 */ /* 0x000fe200078e0a13 */
[----:B------:R-:W-:Y:S01]  /*3f30*/  ISETP.GE.AND P3, PT, R12, RZ, PT ;  /* 0x000000ff0c00720c */ /* 0x000fe20003f66270 */
[----:B------:R-:W-:Y:S01]  /*3f40*/  @!P2 IMAD.MOV R21, RZ, RZ, -R21 ;  /* 0x000000ffff15a224 */ /* 0x000fe200078e0a15 */
[C---:B------:R-:W-:Y:S01]  /*3f50*/  ISETP.GT.U32.AND P2, PT, R0.reuse, R5, PT ;  /* 0x000000050000720c */ /* 0x040fe20003f44070 */
[----:B------:R-:W-:Y:S01]  /*3f60*/  IMAD.HI.U32 R18, R13, R16, RZ ;  /* 0x000000100d127227 */ /* 0x000fe200078e00ff */
[----:B------:R0:W-:Y:S03]  /*3f70*/  STL [R1+0x21c], R19 ;  /* 0x00021c1301007387 */ /* 0x0001e60000100800 */
[----:B------:R-:W-:Y:S01]  /*3f80*/  IMAD R12, R0, R20, R17 ;  /* 0x00000014000c7224 */ /* 0x000fe200078e0211 */
[----:B------:R-:W-:Y:S01]  /*3f90*/  STL [R1+0x220], R21 ;  /* 0x0002201501007387 */ /* 0x000fe20000100800 */
[----:B------:R-:W-:-:S02]  /*3fa0*/  IMAD.MOV R18, RZ, RZ, -R18 ;  /* 0x000000ffff127224 */ /* 0x000fc400078e0a12 */
[--C-:B------:R-:W-:Y:S01]  /*3fb0*/  @!P6 IMAD.IADD R10, R10, 0x1, -R0.reuse ;  /* 0x000000010a0ae824 */ /* 0x100fe200078e0a00 */
[C---:B------:R-:W-:Y:S01]  /*3fc0*/  ISETP.GT.U32.AND P6, PT, R0.reuse, R12, PT ;  /* 0x0000000c0000720c */ /* 0x040fe20003fc4070 */
[----:B------:R-:W-:Y:S02]  /*3fd0*/  @!P5 IMAD.IADD R9, R9, 0x1, -R0 ;  /* 0x000000010909d824 */ /* 0x000fe400078e0a00 */
[----:B0-----:R-:W-:Y:S02]  /*3fe0*/  IMAD.MOV.U32 R19, RZ, RZ, R6 ;  /* 0x000000ffff137224 */ /* 0x001fe400078e0006 */
[C---:B------:R-:W-:Y:S01]  /*3ff0*/  IMAD R6, R0.reuse, R18, R16 ;  /* 0x0000001200067224 */ /* 0x040fe200078e0210 */
[----:B------:R-:W-:Y:S01]  /*4000*/  ISETP.GT.U32.AND P5, PT, R0, R9, PT ;  /* 0x000000090000720c */ /* 0x000fe20003fa4070 */
[----:B------:R-:W-:-:S04]  /*4010*/  IMAD.HI.U32 R7, R13, R19, RZ ;  /* 0x000000130d077227 */ /* 0x000fc800078e00ff */
[----:B------:R-:W-:Y:S02]  /*4020*/  IMAD.MOV.U32 R16, RZ, RZ, R10 ;  /* 0x000000ffff107224 */ /* 0x000fe400078e000a */
[----:B------:R-:W-:Y:S02]  /*4030*/  IMAD.MOV R7, RZ, RZ, -R7 ;  /* 0x000000ffff077224 */ /* 0x000fe400078e0a07 */
[----:B------:R-:W-:Y:S01]  /*4040*/  @!P4 IMAD.MOV R16, RZ, RZ, -R16 ;  /* 0x000000ffff10c224 */ /* 0x000fe200078e0a10 */
[C---:B------:R-:W-:Y:S01]  /*4050*/  ISETP.GT.U32.AND P4, PT, R0.reuse, R6, PT ;  /* 0x000000060000720c */ /* 0x040fe20003f84070 */
[----:B------:R-:W-:Y:S01]  /*4060*/  @!P2 IMAD.IADD R5, R5, 0x1, -R0 ;  /* 0x000000010505a824 */ /* 0x000fe200078e0a00 */
[----:B------:R-:W-:Y:S01]  /*4070*/  ISETP.GE.AND P2, PT, R15, RZ, PT ;  /* 0x000000ff0f00720c */ /* 0x000fe20003f46270 */
[----:B------:R-:W-:Y:S02]  /*4080*/  VIADD R11, R3, 0xb9 ;  /* 0x000000b9030b7836 */ /* 0x000fe40000000000 */
[----:B------:R-:W-:-:S02]  /*4090*/  IMAD R15, R0, R7, R19 ;  /* 0x00000007000f7224 */ /* 0x000fc400078e0213 */
[----:B------:R-:W-:Y:S01]  /*40a0*/  @!P6 IMAD.IADD R12, R12, 0x1, -R0 ;  /* 0x000000010c0ce824 */ /* 0x000fe200078e0a00 */
[----:B------:R-:W-:Y:S01]  /*40b0*/  IABS R17, R11 ;  /* 0x0000000b00117213 */ /* 0x000fe20000000000 */
[----:B------:R-:W-:Y:S01]  /*40c0*/  IMAD.MOV.U32 R18, RZ, RZ, R8 ;  /* 0x000000ffff127224 */ /* 0x000fe200078e0008 */
[----:B------:R-:W-:Y:S01]  /*40d0*/  ISETP.GT.U32.AND P6, PT, R0, R15, PT ;  /* 0x0000000f0000720c */ /* 0x000fe20003fc4070 */
[----:B------:R-:W-:Y:S02]  /*40e0*/  VIADD R10, R3, 0xb8 ;  /* 0x000000b8030a7836 */ /* 0x000fe40000000000 */
[----:B------:R-:W-:-:S04]  /*40f0*/  IMAD.HI.U32 R8, R13, R17, RZ ;  /* 0x000000110d087227 */ /* 0x000fc800078e00ff */
[----:B------:R-:W-:Y:S01]  /*4100*/  @!P0 IMAD.MOV R18, RZ, RZ, -R18 ;  /* 0x000000ffff128224 */ /* 0x000fe200078e0a12 */
[----:B------:R-:W-:Y:S01]  /*4110*/  ISETP.GE.AND P0, PT, R14, RZ, PT ;  /* 0x000000ff0e00720c */ /* 0x000fe20003f06270 */
[----:B------:R-:W-:Y:S02]  /*4120*/  IMAD.MOV.U32 R14, RZ, RZ, R5 ;  /* 0x000000ffff0e7224 */ /* 0x000fe400078e0005 */
[----:B------:R-:W-:Y:S01]  /*4130*/  @!P4 IMAD.IADD R6, R6, 0x1, -R0 ;  /* 0x000000010606c824 */ /* 0x000fe200078e0a00 */
[----:B------:R-:W-:Y:S01]  /*4140*/  ISETP.GT.U32.AND P4, PT, R0, R12, PT ;  /* 0x0000000c0000720c */ /* 0x000fe20003f84070 */
[----:B------:R-:W-:Y:S01]  /*4150*/  IMAD.MOV R8, RZ, RZ, -R8 ;  /* 0x000000ffff087224 */ /* 0x000fe200078e0a08 */
[----:B------:R-:W-:Y:S01]  /*4160*/  STL [R1+0x224], R18 ;  /* 0x0002241201007387 */ /* 0x000fe20000100800 */
[----:B------:R-:W-:Y:S01]  /*4170*/  @!P5 IMAD.IADD R9, R9, 0x1, -R0 ;  /* 0x000000010909d824 */ /* 0x000fe200078e0a00 */
[----:B------:R-:W-:Y:S01]  /*4180*/  ISETP.GE.AND P5, PT, R4, RZ, PT ;  /* 0x000000ff0400720c */ /* 0x000fe20003fa6270 */
[----:B------:R-:W-:Y:S01]  /*4190*/  @!P1 IMAD.MOV R14, RZ, RZ, -R14 ;  /* 0x000000ffff0e9224 */ /* 0x000fe200078e0a0e */
[C---:B------:R-:W-:Y:S01]  /*41a0*/  ISETP.GT.U32.AND P1, PT, R0.reuse, R6, PT ;  /* 0x000000060000720c */ /* 0x040fe20003f24070 */
[----:B------:R-:W-:Y:S01]  /*41b0*/  IMAD R4, R0, R8, R17 ;  /* 0x0000000800047224 */ /* 0x000fe200078e0211 */
[----:B------:R-:W-:Y:S01]  /*41c0*/  IABS R17, R10 ;  /* 0x0000000a00117213 */ /* 0x000fe20000000000 */
[----:B------:R-:W-:Y:S01]  /*41d0*/  @!P6 IMAD.IADD R15, R15, 0x1, -R0 ;  /* 0x000000010f0fe824 */ /* 0x000fe200078e0a00 */
[----:B------:R0:W-:Y:S01]  /*41e0*/  STL [R1+0x22c], R16 ;  /* 0x00022c1001007387 */ /* 0x0001e20000100800 */
[----:B------:R-:W-:-:S02]  /*41f0*/  VIADD R5, R3, 0xb6 ;  /* 0x000000b603057836 */ /* 0x000fc40000000000 */
[----:B------:R-:W-:Y:S01]  /*4200*/  IMAD.HI.U32 R19, R13, R17, RZ ;  /* 0x000000110d137227 */ /* 0x000fe200078e00ff */
[----:B------:R-:W-:Y:S01]  /*4210*/  ISETP.GT.U32.AND P6, PT, R0, R15, PT ;  /* 0x0000000f0000720c */ /* 0x000fe20003fc4070 */
[----:B------:R1:W-:Y:S01]  /*4220*/  STL [R1+0x270], R14 ;  /* 0x0002700e01007387 */ /* 0x0003e20000100800 */
[----:B------:R-:W-:Y:S01]  /*4230*/  IABS R8, R5 ;  /* 0x0000000500087213 */ /* 0x000fe20000000000 */
[----:B------:R-:W-:Y:S02]  /*4240*/  IMAD.MOV R19, RZ, RZ, -R19 ;  /* 0x000000ffff137224 */ /* 0x000fe400078e0a13 */
[--C-:B------:R-:W-:Y:S01]  /*4250*/  @!P1 IMAD.IADD R6, R6, 0x1, -R0.reuse ;  /* 0x0000000106069824 */ /* 0x100fe200078e0a00 */
[----:B------:R-:W-:Y:S01]  /*4260*/  ISETP.GE.AND P1, PT, R11, RZ, PT ;  /* 0x000000ff0b00720c */ /* 0x000fe20003f26270 */
[----:B------:R-:W-:Y:S01]  /*4270*/  @!P4 IMAD.IADD R12, R12, 0x1, -R0 ;  /* 0x000000010c0cc824 */ /* 0x000fe200078e0a00 */
[C---:B------:R-:W-:Y:S01]  /*4280*/  ISETP.GT.U32.AND P4, PT, R0.reuse, R4, PT ;  /* 0x000000040000720c */ /* 0x040fe20003f84070 */
[----:B------:R-:W-:-:S02]  /*4290*/  IMAD R11, R0, R19, R17 ;  /* 0x00000013000b7224 */ /* 0x000fc400078e0211 */
[----:B0-----:R-:W-:Y:S02]  /*42a0*/  VIADD R16, R3, 0xb7 ;  /* 0x000000b703107836 */ /* 0x001fe40000000000 */
[----:B------:R-:W-:Y:S01]  /*42b0*/  @!P6 IMAD.IADD R15, R15, 0x1, -R0 ;  /* 0x000000010f0fe824 */ /* 0x000fe200078e0a00 */
[----:B------:R-:W-:Y:S01]  /*42c0*/  ISETP.GT.U32.AND P6, PT, R0, R11, PT ;  /* 0x0000000b0000720c */ /* 0x000fe20003fc4070 */
[----:B-1----:R-:W-:Y:S01]  /*42d0*/  VIADD R14, R3, 0xb5 ;  /* 0x000000b5030e7836 */ /* 0x002fe20000000000 */
[----:B------:R-:W-:Y:S01]  /*42e0*/  IABS R18, R16 ;  /* 0x0000001000127213 */ /* 0x000fe20000000000 */
[----:B------:R-:W-:-:S03]  /*42f0*/  IMAD.HI.U32 R20, R13, R8, RZ ;  /* 0x000000080d147227 */ /* 0x000fc600078e00ff */
[----:B------:R-:W-:Y:S01]  /*4300*/  IABS R7, R14 ;  /* 0x0000000e00077213 */ /* 0x000fe20000000000 */
[----:B------:R-:W-:Y:S01]  /*4310*/  @!P4 IMAD.IADD R4, R4, 0x1, -R0 ;  /* 0x000000010404c824 */ /* 0x000fe200078e0a00 */
[----:B------:R-:W-:Y:S01]  /*4320*/  ISETP.GE.AND P4, PT, R10, RZ, PT ;  /* 0x000000ff0a00720c */ /* 0x000fe20003f86270 */
[----:B------:R-:W-:-:S04]  /*4330*/  IMAD.HI.U32 R17, R13, R18, RZ ;  /* 0x000000120d117227 */ /* 0x000fc800078e00ff */
[----:B------:R-:W-:Y:S01]  /*4340*/  @!P6 IMAD.IADD R11, R11, 0x1, -R0 ;  /* 0x000000010b0be824 */ /* 0x000fe200078e0a00 */
[----:B------:R-:W-:Y:S01]  /*4350*/  ISETP.GT.U32.AND P6, PT, R0, R4, PT ;  /* 0x000000040000720c */ /* 0x000fe20003fc4070 */
[----:B------:R-:W-:-:S04]  /*4360*/  IMAD.HI.U32 R19, R13, R7, RZ ;  /* 0x000000070d137227 */ /* 0x000fc800078e00ff */
[----:B------:R-:W-:Y:S02]  /*4370*/  IMAD.MOV R17, RZ, RZ, -R17 ;  /* 0x000000ffff117224 */ /* 0x000fe400078e0a11 */
[----:B------:R-:W-:Y:S02]  /*4380*/  IMAD.MOV R20, RZ, RZ, -R20 ;  /* 0x000000ffff147224 */ /* 0x000fe400078e0a14 */
[----:B------:R-:W-:Y:S02]  /*4390*/  IMAD.MOV R19, RZ, RZ, -R19 ;  /* 0x000000ffff137224 */ /* 0x000fe400078e0a13 */
[C---:B------:R-:W-:Y:S02]  /*43a0*/  IMAD R17, R0.reuse, R17, R18 ;  /* 0x0000001100117224 */ /* 0x040fe400078e0212 */
[----:B------:R-:W-:Y:S02]  /*43b0*/  IMAD R8, R0, R20, R8 ;  /* 0x0000001400087224 */ /* 0x000fe400078e0208 */
[----:B------:R-:W-:-:S02]  /*43c0*/  IMAD.MOV.U32 R22, RZ, RZ, R9 ;  /* 0x000000ffff167224 */ /* 0x000fc400078e0009 */
[----:B------:R-:W-:Y:S02]  /*43d0*/  IMAD.MOV.U32 R21, RZ, RZ, R12 ;  /* 0x000000ffff157224 */ /* 0x000fe400078e000c */
[C---:B------:R-:W-:Y:S02]  /*43e0*/  VIADD R10, R3.reuse, 0xb4 ;  /* 0x000000b4030a7836 */ /* 0x040fe40000000000 */
[C---:B------:R-:W-:Y:S02]  /*43f0*/  IMAD R7, R0.reuse, R19, R7 ;  /* 0x0000001300077224 */ /* 0x040fe400078e0207 */
[----:B------:R-:W-:Y:S01]  /*4400*/  @!P3 IMAD.MOV R22, RZ, RZ, -R22 ;  /* 0x000000ffff16b224 */ /* 0x000fe200078e0a16 */
[C---:B------:R-:W-:Y:S01]  /*4410*/  ISETP.GT.U32.AND P3, PT, R0.reuse, R17, PT ;  /* 0x000000110000720c */ /* 0x040fe20003f64070 */
[----:B------:R-:W-:Y:S01]  /*4420*/  @!P0 IMAD.MOV R21, RZ, RZ, -R21 ;  /* 0x000000ffff158224 */ /* 0x000fe200078e0a15 */
[C---:B------:R-:W-:Y:S01]  /*4430*/  ISETP.GT.U32.AND P0, PT, R0.reuse, R11, PT ;  /* 0x0000000b0000720c */ /* 0x040fe20003f04070 */
[----:B------:R-:W-:Y:S01]  /*4440*/  @!P2 IMAD.MOV R6, RZ, RZ, -R6 ;  /* 0x000000ffff06a224 */ /* 0x000fe200078e0a06 */
[----:B------:R-:W-:Y:S01]  /*4450*/  ISETP.GT.U32.AND P2, PT, R0, R8, PT ;  /* 0x000000080000720c */ /* 0x000fe20003f44070 */
[----:B------:R-:W-:Y:S01]  /*4460*/  @!P6 IMAD.IADD R4, R4, 0x1, -R0 ;  /* 0x000000010404e824 */ /* 0x000fe200078e0a00 */
[----:B------:R-:W-:Y:S01]  /*4470*/  IABS R9, R10 ;  /* 0x0000000a00097213 */ /* 0x000fe20000000000 */
[----:B------:R-:W-:Y:S01]  /*4480*/  VIADD R18, R3, 0xb3 ;  /* 0x000000b303127836 */ /* 0x000fe20000000000 */
[----:B------:R-:W-:Y:S01]  /*4490*/  ISETP.GT.U32.AND P6, PT, R0, R7, PT ;  /* 0x000000070000720c */ /* 0x000fe20003fc4070 */
[----:B------:R-:W-:Y:S01]  /*44a0*/  IMAD.MOV.U32 R19, RZ, RZ, R15 ;  /* 0x000000ffff137224 */ /* 0x000fe200078e000f */
[----:B------:R-:W-:Y:S01]  /*44b0*/  STL [R1+0x2b4], R22 ;  /* 0x0002b41601007387 */ /* 0x000fe20000100800 */
[----:B------:R-:W-:Y:S01]  /*44c0*/  IMAD.HI.U32 R15, R13, R9, RZ ;  /* 0x000000090d0f7227 */ /* 0x000fe200078e00ff */
[----:B------:R-:W-:-:S02]  /*44d0*/  IABS R12, R18 ;  /* 0x00000012000c7213 */ /* 0x000fc40000000000 */
[----:B------:R-:W-:Y:S01]  /*44e0*/  STL [R1+0x2b8], R21 ;  /* 0x0002b81501007387 */ /* 0x000fe20000100800 */
[----:B------:R-:W-:Y:S02]  /*44f0*/  IMAD.MOV R15, RZ, RZ, -R15 ;  /* 0x000000ffff0f7224 */ /* 0x000fe400078e0a0f */
[--C-:B------:R-:W-:Y:S01]  /*4500*/  @!P0 IMAD.IADD R11, R11, 0x1, -R0.reuse ;  /* 0x000000010b0b8824 */ /* 0x100fe200078e0a00 */
[----:B------:R0:W-:Y:S01]  /*4510*/  STL [R1+0x2bc], R6 ;  /* 0x0002bc0601007387 */ /* 0x0001e20000100800 */
[--C-:B------:R-:W-:Y:S01]  /*4520*/  @!P3 IMAD.IADD R17, R17, 0x1, -R0.reuse ;  /* 0x000000011111b824 */ /* 0x100fe200078e0a00 */
[----:B------:R-:W-:Y:S01]  /*4530*/  ISETP.GE.AND P0, PT, R5, RZ, PT ;  /* 0x000000ff0500720c */ /* 0x000fe20003f06270 */
[--C-:B------:R-:W-:Y:S01]  /*4540*/  @!P2 IMAD.IADD R8, R8, 0x1, -R0.reuse ;  /* 0x000000010808a824 */ /* 0x100fe200078e0a00 */
[----:B------:R-:W-:Y:S01]  /*4550*/  ISETP.GE.AND P3, PT, R14, RZ, PT ;  /* 0x000000ff0e00720c */ /* 0x000fe20003f66270 */
[C---:B------:R-:W-:Y:S01]  /*4560*/  IMAD R9, R0.reuse, R15, R9 ;  /* 0x0000000f00097224 */ /* 0x040fe200078e0209 */
[C---:B------:R-:W-:Y:S01]  /*4570*/  ISETP.GT.U32.AND P2, PT, R0.reuse, R17, PT ;  /* 0x000000110000720c */ /* 0x040fe20003f44070 */
[----:B------:R-:W-:Y:S01]  /*4580*/  @!P6 IMAD.IADD R7, R7, 0x1, -R0 ;  /* 0x000000010707e824 */ /* 0x000fe200078e0a00 */
[----:B------:R-:W-:Y:S01]  /*4590*/  ISETP.GT.U32.AND P6, PT, R0, R8, PT ;  /* 0x000000080000720c */ /* 0x000fe20003fc4070 */
[----:B------:R-:W-:Y:S01]  /*45a0*/  @!P5 IMAD.MOV R19, RZ, RZ, -R19 ;  /* 0x000000ffff13d224 */ /* 0x000fe200078e0a13 */
[----:B------:R-:W-:Y:S01]  /*45b0*/  ISETP.GE.AND P5, PT, R16, RZ, PT ;  /* 0x000000ff1000720c */ /* 0x000fe20003fa6270 */
[----:B0-----:R-:W-:-:S02]  /*45c0*/  IMAD.MOV.U32 R6, RZ, RZ, R12 ;  /* 0x000000ffff067224 */ /* 0x001fc400078e000c */
[----:B------:R-:W-:Y:S01]  /*45d0*/  IMAD.MOV.U32 R12, RZ, RZ, R11 ;  /* 0x000000ffff0c7224 */ /* 0x000fe200078e000b */
[----:B------:R0:W-:Y:S01]  /*45e0*/  STL [R1+0x2c0], R19 ;  /* 0x0002c01301007387 */ /* 0x0001e20000100800 */
[----:B------:R-:W-:-:S04]  /*45f0*/  IMAD.HI.U32 R5, R13, R6, RZ ;  /* 0x000000060d057227 */ /* 0x000fc800078e00ff */
[----:B------:R-:W-:Y:S01]  /*4600*/  @!P4 IMAD.MOV R12, RZ, RZ, -R12 ;  /* 0x000000ffff0cc224 */ /* 0x000fe200078e0a0c */
[C---:B------:R-:W-:Y:S01]  /*4610*/  ISETP.GT.U32.AND P4, PT, R0.reuse, R9, PT ;  /* 0x000000090000720c */ /* 0x040fe20003f84070 */
[----:B------:R-:W-:Y:S02]  /*4620*/  IMAD.MOV R5, RZ, RZ, -R5 ;  /* 0x000000ffff057224 */ /* 0x000fe400078e0a05 */
[C---:B------:R-:W-:Y:S02]  /*4630*/  VIADD R14, R3.reuse, 0xb2 ;  /* 0x000000b2030e7836 */ /* 0x040fe40000000000 */
[----:B0-----:R-:W-:Y:S02]  /*4640*/  IMAD.MOV.U32 R19, RZ, RZ, R4 ;  /* 0x000000ffff137224 */ /* 0x001fe400078e0004 */
[----:B------:R-:W-:Y:S02]  /*4650*/  VIADD R11, R3, 0xb1 ;  /* 0x000000b1030b7836 */ /* 0x000fe40000000000 */
[----:B------:R-:W-:Y:S01]  /*4660*/  IMAD R4, R0, R5, R6 ;  /* 0x0000000500047224 */ /* 0x000fe200078e0206 */
[----:B------:R-:W-:Y:S01]  /*4670*/  IABS R6, R14 ;  /* 0x0000000e00067213 */ /* 0x000fe20000000000 */
[----:B------:R-:W-:Y:S01]  /*4680*/  @!P1 IMAD.MOV R19, RZ, RZ, -R19 ;  /* 0x000000ffff139224 */ /* 0x000fe200078e0a13 */
[----:B------:R-:W-:Y:S01]  /*4690*/  IABS R5, R11 ;  /* 0x0000000b00057213 */ /* 0x000fe20000000000 */
[--C-:B------:R-:W-:Y:S01]  /*46a0*/  @!P2 IMAD.IADD R17, R17, 0x1, -R0.reuse ;  /* 0x000000011111a824 */ /* 0x100fe200078e0a00 */
[----:B------:R-:W-:Y:S01]  /*46b0*/  ISETP.GE.AND P2, PT, R10, RZ, PT ;  /* 0x000000ff0a00720c */ /* 0x000fe20003f46270 */
[----:B------:R-:W-:Y:S01]  /*46c0*/  @!P6 IMAD.IADD R8, R8, 0x1, -R0 ;  /* 0x000000010808e824 */ /* 0x000fe200078e0a00 */
[C---:B------:R-:W-:Y:S01]  /*46d0*/  ISETP.GT.U32.AND P6, PT, R0.reuse, R4, PT ;  /* 0x000000040000720c */ /* 0x040fe20003fc4070 */
[----:B------:R-:W-:Y:S01]  /*46e0*/  IMAD.HI.U32 R16, R13, R6, RZ ;  /* 0x000000060d107227 */ /* 0x000fe200078e00ff */
[----:B------:R0:W-:Y:S01]  /*46f0*/  STL [R1+0x2c4], R19 ;  /* 0x0002c41301007387 */ /* 0x0001e20000100800 */
[----:B------:R-:W-:-:S02]  /*4700*/  ISETP.GT.U32.AND P1, PT, R0, R7, PT ;  /* 0x000000070000720c */ /* 0x000fc40003f24070 */
[----:B------:R-:W-:Y:S01]  /*4710*/  @!P4 IMAD.IADD R9, R9, 0x1, -R0 ;  /* 0x000000010909c824 */ /* 0x000fe200078e0a00 */
[----:B------:R1:W-:Y:S01]  /*4720*/  STL [R1+0x2c8], R12 ;  /* 0x0002c80c01007387 */ /* 0x0003e20000100800 */
[----:B------:R-:W-:Y:S01]  /*4730*/  IMAD.HI.U32 R15, R13, R5, RZ ;  /* 0x000000050d0f7227 */ /* 0x000fe200078e00ff */
[----:B------:R-:W-:-:S03]  /*4740*/  ISETP.GE.AND P4, PT, R14, RZ, PT ;  /* 0x000000ff0e00720c */ /* 0x000fc60003f86270 */
[----:B------:R-:W-:Y:S02]  /*4750*/  IMAD.MOV R16, RZ, RZ, -R16 ;  /* 0x000000ffff107224 */ /* 0x000fe400078e0a10 */
[----:B0-----:R-:W-:Y:S02]  /*4760*/  IMAD.MOV.U32 R19, RZ, RZ, R17 ;  /* 0x000000ffff137224 */ /* 0x001fe400078e0011 */
[----:B------:R-:W-:Y:S02]  /*4770*/  IMAD.MOV R14, RZ, RZ, -R15 ;  /* 0x000000ffff0e7224 */ /* 0x000fe400078e0a0f */
[----:B-1----:R-:W-:Y:S02]  /*4780*/  VIADD R12, R3, 0xb0 ;  /* 0x000000b0030c7836 */ /* 0x002fe40000000000 */
[----:B------:R-:W-:Y:S01]  /*4790*/  @!P5 IMAD.MOV R19, RZ, RZ, -R19 ;  /* 0x000000ffff13d224 */ /* 0x000fe200078e0a13 */
[C---:B------:R-:W-:Y:S01]  /*47a0*/  ISETP.GT.U32.AND P5, PT, R0.reuse, R9, PT ;  /* 0x000000090000720c */ /* 0x040fe20003fa4070 */
[----:B------:R-:W-:Y:S01]  /*47b0*/  IMAD R6, R0, R16, R6 ;  /* 0x0000001000067224 */ /* 0x000fe200078e0206 */
[----:B------:R-:W-:Y:S01]  /*47c0*/  IABS R10, R12 ;  /* 0x0000000c000a7213 */ /* 0x000fe20000000000 */
[----:B------:R-:W-:Y:S01]  /*47d0*/  IMAD.MOV.U32 R15, RZ, RZ, R8 ;  /* 0x000000ffff0f7224 */ /* 0x000fe200078e0008 */
[----:B------:R-:W-:Y:S01]  /*47e0*/  STL [R1+0x2cc], R19 ;  /* 0x0002cc1301007387 */ /* 0x000fe20000100800 */
[----:B------:R-:W-:-:S02]  /*47f0*/  @!P6 IMAD.IADD R4, R4, 0x1, -R0 ;  /* 0x000000010404e824 */ /* 0x000fc400078e0a00 */
[----:B------:R-:W-:Y:S01]  /*4800*/  @!P0 IMAD.MOV R15, RZ, RZ, -R15 ;  /* 0x000000ffff0f8224 */ /* 0x000fe200078e0a0f */
[C---:B------:R-:W-:Y:S01]  /*4810*/  ISETP.GT.U32.AND P0, PT, R0.reuse, R6, PT ;  /* 0x000000060000720c */ /* 0x040fe20003f04070 */
[----:B------:R-:W-:Y:S01]  /*4820*/  IMAD.HI.U32 R8, R13, R10, RZ ;  /* 0x0000000a0d087227 */ /* 0x000fe200078e00ff */
[C---:B------:R-:W-:Y:S02]  /*4830*/  ISETP.GT.U32.AND P6, PT, R0.reuse, R4, PT ;  /* 0x000000040000720c */ /* 0x040fe40003fc4070 */
[----:B------:R0:W-:Y:S01]  /*4840*/  STL [R1+0x2d0], R15 ;  /* 0x0002d00f01007387 */ /* 0x0001e20000100800 */
[----:B------:R-:W-:Y:S02]  /*4850*/  IMAD.MOV R8, RZ, RZ, -R8 ;  /* 0x000000ffff087224 */ /* 0x000fe400078e0a08 */
[----:B------:R-:W-:Y:S02]  /*4860*/  @!P5 IMAD.IADD R9, R9, 0x1, -R0 ;  /* 0x000000010909d824 */ /* 0x000fe400078e0a00 */
[----:B------:R-:W-:-:S02]  /*4870*/  IMAD R8, R0, R8, R10 ;  /* 0x0000000800087224 */ /* 0x000fc400078e020a */
[--C-:B------:R-:W-:Y:S01]  /*4880*/  @!P1 IMAD.IADD R7, R7, 0x1, -R0.reuse ;  /* 0x0000000107079824 */ /* 0x100fe200078e0a00 */
[----:B------:R-:W-:Y:S01]  /*4890*/  ISETP.GE.AND P1, PT, R18, RZ, PT ;  /* 0x000000ff1200720c */ /* 0x000fe20003f26270 */
[--C-:B------:R-:W-:Y:S02]  /*48a0*/  @!P0 IMAD.IADD R6, R6, 0x1, -R0.reuse ;  /* 0x0000000106068824 */ /* 0x100fe400078e0a00 */
[----:B0-----:R-:W-:Y:S02]  /*48b0*/  IMAD.MOV.U32 R15, RZ, RZ, R9 ;  /* 0x000000ffff0f7224 */ /* 0x001fe400078e0009 */
[C---:B------:R-:W-:Y:S01]  /*48c0*/  IMAD R5, R0.reuse, R14, R5 ;  /* 0x0000000e00057224 */ /* 0x040fe200078e0205 */
[C---:B------:R-:W-:Y:S01]  /*48d0*/  ISETP.GT.U32.AND P0, PT, R0.reuse, R6, PT ;  /* 0x000000060000720c */ /* 0x040fe20003f04070 */
[----:B------:R-:W-:Y:S01]  /*48e0*/  @!P2 IMAD.MOV R15, RZ, RZ, -R15 ;  /* 0x000000ffff0fa224 */ /* 0x000fe200078e0a0f */
[----:B------:R-:W-:Y:S01]  /*48f0*/  ISETP.GT.U32.AND P2, PT, R0, R8, PT ;  /* 0x000000080000720c */ /* 0x000fe20003f44070 */
[----:B------:R-:W-:Y:S01]  /*4900*/  @!P6 IMAD.IADD R4, R4, 0x1, -R0 ;  /* 0x000000010404e824 */ /* 0x000fe200078e0a00 */
[----:B------:R-:W-:Y:S01]  /*4910*/  ISETP.GE.AND P6, PT, R12, RZ, PT ;  /* 0x000000ff0c00720c */ /* 0x000fe20003fc6270 */
[----:B------:R-:W-:Y:S01]  /*4920*/  VIADD R12, R3, 0xaf ;  /* 0x000000af030c7836 */ /* 0x000fe20000000000 */
[----:B------:R-:W-:Y:S01]  /*4930*/  ISETP.GT.U32.AND P5, PT, R0, R5, PT ;  /* 0x000000050000720c */ /* 0x000fe20003fa4070 */
[----:B------:R-:W-:Y:S01]  /*4940*/  @!P3 IMAD.MOV R7, RZ, RZ, -R7 ;  /* 0x000000ffff07b224 */ /* 0x000fe200078e0a07 */
[----:B------:R-:W-:Y:S01]  /*4950*/  ISETP.GE.AND P3, PT, R11, RZ, PT ;  /* 0x000000ff0b00720c */ /* 0x000fe20003f66270 */
[----:B------:R-:W-:Y:S01]  /*4960*/  IMAD.MOV.U32 R14, RZ, RZ, R4 ;  /* 0x000000ffff0e7224 */ /* 0x000fe200078e0004 */
[----:B------:R-:W-:Y:S01]  /*4970*/  IABS R20, R12 ;  /* 0x0000000c00147213 */ /* 0x000fe20000000000 */
[----:B------:R-:W-:Y:S01]  /*4980*/  VIADD R11, R3, 0xae ;  /* 0x000000ae030b7836 */ /* 0x000fe20000000000 */
[----:B------:R-:W-:Y:S01]  /*4990*/  STL [R1+0x2ec], R7 ;  /* 0x0002ec0701007387 */ /* 0x000fe20000100800 */
[----:B------:R-:W-:Y:S01]  /*49a0*/  @!P1 IMAD.MOV R14, RZ, RZ, -R14 ;  /* 0x000000ffff0e9224 */ /* 0x000fe200078e0a0e */
[----:B------:R-:W-:Y:S01]  /*49b0*/  ISETP.GE.AND P1, PT, R12, RZ, PT ;  /* 0x000000ff0c00720c */ /* 0x000fe20003f26270 */
[----:B------:R-:W-:Y:S01]  /*49c0*/  IMAD.HI.U32 R12, R13, R20, RZ ;  /* 0x000000140d0c7227 */ /* 0x000fe200078e00ff */
[----:B------:R-:W-:Y:S01]  /*49d0*/  IABS R21, R11 ;  /* 0x0000000b00157213 */ /* 0x000fe20000000000 */
[----:B------:R0:W-:Y:S02]  /*49e0*/  STL [R1+0x2f0], R15 ;  /* 0x0002f00f01007387 */ /* 0x0001e40000100800 */
[----:B------:R-:W-:-:S02]  /*49f0*/  @!P2 IMAD.IADD R8, R8, 0x1, -R0 ;  /* 0x000000010808a824 */ /* 0x000fc400078e0a00 */
[----:B------:R-:W-:Y:S01]  /*4a00*/  @!P0 IMAD.IADD R6, R6, 0x1, -R0 ;  /* 0x0000000106068824 */ /* 0x000fe200078e0a00 */
[----:B------:R-:W-:Y:S01]  /*4a10*/  ISETP.GE.AND P0, PT, R11, RZ, PT ;  /* 0x000000ff0b00720c */ /* 0x000fe20003f06270 */
[----:B------:R-:W-:Y:S01]  /*4a20*/  IMAD.MOV R11, RZ, RZ, -R12 ;  /* 0x000000ffff0b7224 */ /* 0x000fe200078e0a0c */
[----:B------:R-:W-:Y:S01]  /*4a30*/  ISETP.GT.U32.AND P2, PT, R0, R8, PT ;  /* 0x000000080000720c */ /* 0x000fe20003f44070 */
[----:B------:R-:W-:Y:S01]  /*4a40*/  @!P5 IMAD.IADD R5, R5, 0x1, -R0 ;  /* 0x000000010505d824 */ /* 0x000fe200078e0a00 */
[----:B------:R1:W-:Y:S01]  /*4a50*/  STL [R1+0x2f4], R14 ;  /* 0x0002f40e01007387 */ /* 0x0003e20000100800 */
[----:B------:R-:W-:-:S03]  /*4a60*/  IMAD.HI.U32 R9, R13, R21, RZ ;  /* 0x000000150d097227 */ /* 0x000fc600078e00ff */
[C---:B------:R-:W-:Y:S01]  /*4a70*/  ISETP.GT.U32.AND P5, PT, R0.reuse, R5, PT ;  /* 0x000000050000720c */ /* 0x040fe20003fa4070 */
[C---:B------:R-:W-:Y:S02]  /*4a80*/  IMAD R20, R0.reuse, R11, R20 ;  /* 0x0000000b00147224 */ /* 0x040fe400078e0214 */
[----:B0-----:R-:W-:Y:S02]  /*4a90*/  IMAD.MOV.U32 R15, RZ, RZ, R6 ;  /* 0x000000ffff0f7224 */ /* 0x001fe400078e0006 */
[----:B------:R-:W-:Y:S02]  /*4aa0*/  IMAD.MOV R9, RZ, RZ, -R9 ;  /* 0x000000ffff097224 */ /* 0x000fe400078e0a09 */
[----:B------:R-:W-:Y:S01]  /*4ab0*/  @!P4 IMAD.MOV R15, RZ, RZ, -R15 ;  /* 0x000000ffff0fc224 */ /* 0x000fe200078e0a0f */
[C---:B------:R-:W-:Y:S01]  /*4ac0*/  ISETP.GT.U32.AND P4, PT, R0.reuse, R20, PT ;  /* 0x000000140000720c */ /* 0x040fe20003f84070 */
[----:B------:R-:W-:Y:S02]  /*4ad0*/  IMAD R21, R0, R9, R21 ;  /* 0x0000000900157224 */ /* 0x000fe400078e0215 */
[----:B------:R-:W-:Y:S01]  /*4ae0*/  VIADD R10, R3, 0xad ;  /* 0x000000ad030a7836 */ /* 0x000fe20000000000 */
[----:B------:R-:W-:Y:S01]  /*4af0*/  STL [R1+0x304], R15 ;  /* 0x0003040f01007387 */ /* 0x000fe20000100800 */
[--C-:B------:R-:W-:Y:S01]  /*4b00*/  @!P2 IMAD.IADD R8, R8, 0x1, -R0.reuse ;  /* 0x000000010808a824 */ /* 0x100fe200078e0a00 */
[----:B------:R-:W-:Y:S01]  /*4b10*/  ISETP.GT.U32.AND P2, PT, R0, R21, PT ;  /* 0x000000150000720c */ /* 0x000fe20003f44070 */
[----:B------:R-:W-:Y:S01]  /*4b20*/  @!P5 IMAD.IADD R5, R5, 0x1, -R0 ;  /* 0x000000010505d824 */ /* 0x000fe200078e0a00 */
[----:B------:R-:W-:Y:S01]  /*4b30*/  IABS R7, R10 ;  /* 0x0000000a00077213 */ /* 0x000fe20000000000 */
[----:B------:R-:W-:Y:S01]  /*4b40*/  VIADD R12, R3, 0xac ;  /* 0x000000ac030c7836 */ /* 0x000fe20000000000 */
[----:B------:R-:W-:Y:S01]  /*4b50*/  ISETP.GE.AND P5, PT, R10, RZ, PT ;  /* 0x000000ff0a00720c */ /* 0x000fe20003fa6270 */
[----:B-1----:R-:W-:-:S02]  /*4b60*/  IMAD.MOV.U32 R14, RZ, RZ, R5 ;  /* 0x000000ffff0e7224 */ /* 0x002fc400078e0005 */
[----:B------:R-:W-:-:S04]  /*4b70*/  IMAD.HI.U32 R4, R13, R7, RZ ;  /* 0x000000070d047227 */ /* 0x000fc800078e00ff */
[----:B------:R-:W-:Y:S02]  /*4b80*/  @!P4 IMAD.IADD R20, R20, 0x1, -R0 ;  /* 0x000000011414c824 */ /* 0x000fe400078e0a00 */
[----:B------:R-:W-:Y:S02]  /*4b90*/  IMAD.MOV R4, RZ, RZ, -R4 ;  /* 0x000000ffff047224 */ /* 0x000fe400078e0a04 */
[----:B------:R-:W-:Y:S01]  /*4ba0*/  VIADD R10, R3, 0xab ;  /* 0x000000ab030a7836 */ /* 0x000fe20000000000 */
[----:B------:R-:W-:Y:S01]  /*4bb0*/  ISETP.GT.U32.AND P4, PT, R0, R20, PT ;  /* 0x000000140000720c */ /* 0x000fe20003f84070 */
[----:B------:R-:W-:Y:S01]  /*4bc0*/  @!P3 IMAD.MOV R14, RZ, RZ, -R14 ;  /* 0x000000ffff0eb224 */ /* 0x000fe200078e0a0e */
[----:B------:R-:W-:Y:S01]  /*4bd0*/  ISETP.GE.AND P3, PT, R12, RZ, PT ;  /* 0x000000ff0c00720c */ /* 0x000fe20003f66270 */
[----:B------:R-:W-:Y:S01]  /*4be0*/  @!P2 IMAD.IADD R21, R21, 0x1, -R0 ;  /* 0x000000011515a824 */ /* 0x000fe200078e0a00 */
[----:B------:R-:W-:Y:S01]  /*4bf0*/  IABS R12, R12 ;  /* 0x0000000c000c7213 */ /* 0x000fe20000000000 */
[C---:B------:R-:W-:Y:S01]  /*4c00*/  IMAD R4, R0.reuse, R4, R7 ;  /* 0x0000000400047224 */ /* 0x040fe200078e0207 */
[----:B------:R-:W-:Y:S01]  /*4c10*/  IABS R6, R10 ;  /* 0x0000000a00067213 */ /* 0x000fe20000000000 */
[----:B------:R-:W-:Y:S01]  /*4c20*/  IMAD.MOV.U32 R18, RZ, RZ, R8 ;  /* 0x000000ffff127224 */ /* 0x000fe200078e0008 */
[----:B------:R0:W-:Y:S01]  /*4c30*/  STL [R1+0x380], R14 ;  /* 0x0003800e01007387 */ /* 0x0001e20000100800 */
[----:B------:R-:W-:Y:S01]  /*4c40*/  ISETP.GT.U32.AND P2, PT, R0, R21, PT ;  /* 0x000000150000720c */ /* 0x000fe20003f44070 */
[----:B------:R-:W-:-:S02]  /*4c50*/  VIADD R17, R3, 0xaa ;  /* 0x000000aa03117836 */ /* 0x000fc40000000000 */
[----:B------:R-:W-:Y:S01]  /*4c60*/  @!P6 IMAD.MOV R18, RZ, RZ, -R18 ;  /* 0x000000ffff12e224 */ /* 0x000fe200078e0a12 */
[----:B------:R-:W-:Y:S01]  /*4c70*/  ISETP.GT.U32.AND P6, PT, R0, R4, PT ;  /* 0x000000040000720c */ /* 0x000fe20003fc4070 */
[C---:B------:R-:W-:Y:S01]  /*4c80*/  IMAD.HI.U32 R9, R13.reuse, R6, RZ ;  /* 0x000000060d097227 */ /* 0x040fe200078e00ff */
[----:B------:R-:W-:Y:S02]  /*4c90*/  IABS R7, R17 ;  /* 0x0000001100077213 */ /* 0x000fe40000000000 */
[----:B------:R1:W-:Y:S01]  /*4ca0*/  STL [R1+0x30c], R18 ;  /* 0x00030c1201007387 */ /* 0x0003e20000100800 */
[----:B0-----:R-:W-:-:S04]  /*4cb0*/  IMAD.HI.U32 R14, R13, R12, RZ ;  /* 0x0000000c0d0e7227 */ /* 0x001fc800078e00ff */
[----:B------:R-:W-:Y:S02]  /*4cc0*/  IMAD.MOV R14, RZ, RZ, -R14 ;  /* 0x000000ffff0e7224 */ /* 0x000fe400078e0a0e */
[----:B------:R-:W-:Y:S02]  /*4cd0*/  IMAD.MOV R9, RZ, RZ, -R9 ;  /* 0x000000ffff097224 */ /* 0x000fe400078e0a09 */
[----:B------:R-:W-:Y:S01]  /*4ce0*/  @!P4 IMAD.IADD R20, R20, 0x1, -R0 ;  /* 0x000000011414c824 */ /* 0x000fe200078e0a00 */
[----:B------:R-:W-:Y:S01]  /*4cf0*/  ISETP.GE.AND P4, PT, R10, RZ, PT ;  /* 0x000000ff0a00720c */ /* 0x000fe20003f86270 */
[C---:B------:R-:W-:Y:S02]  /*4d00*/  IMAD R10, R0.reuse, R14, R12 ;  /* 0x0000000e000a7224 */ /* 0x040fe400078e020c */
[C---:B------:R-:W-:Y:S02]  /*4d10*/  IMAD R6, R0.reuse, R9, R6 ;  /* 0x0000000900067224 */ /* 0x040fe400078e0206 */
[--C-:B------:R-:W-:Y:S01]  /*4d20*/  @!P2 IMAD.IADD R21, R21, 0x1, -R0.reuse ;  /* 0x000000011515a824 */ /* 0x100fe200078e0a00 */
[----:B------:R-:W-:Y:S01]  /*4d30*/  ISETP.GT.U32.AND P2, PT, R0, R10, PT ;  /* 0x0000000a0000720c */ /* 0x000fe20003f44070 */
[----:B------:R-:W-:Y:S01]  /*4d40*/  @!P6 IMAD.IADD R4, R4, 0x1, -R0 ;  /* 0x000000010404e824 */ /* 0x000fe200078e0a00 */
[----:B------:R-:W-:Y:S01]  /*4d50*/  ISETP.GT.U32.AND P6, PT, R0, R6, PT ;  /* 0x000000060000720c */ /* 0x000fe20003fc4070 */
[----:B------:R-:W-:-:S04]  /*4d60*/  IMAD.HI.U32 R15, R13, R7, RZ ;  /* 0x000000070d0f7227 */ /* 0x000fc800078e00ff */
[----:B------:R-:W-:Y:S02]  /*4d70*/  IMAD.MOV R8, RZ, RZ, -R15 ;  /* 0x000000ffff087224 */ /* 0x000fe400078e0a0f */
[C---:B------:R-:W-:Y:S02]  /*4d80*/  VIADD R11, R3.reuse, 0xa9 ;  /* 0x000000a9030b7836 */ /* 0x040fe40000000000 */
[----:B------:R-:W-:Y:S02]  /*4d90*/  IMAD R7, R0, R8, R7 ;  /* 0x0000000800077224 */ /* 0x000fe400078e0207 */
[C---:B------:R-:W-:Y:S01]  /*4da0*/  VIADD R9, R3.reuse, 0xa8 ;  /* 0x000000a803097836 */ /* 0x040fe20000000000 */
[----:B------:R-:W-:Y:S01]  /*4db0*/  IABS R16, R11 ;  /* 0x0000000b00107213 */ /* 0x000fe20000000000 */
[----:B------:R-:W-:Y:S02]  /*4dc0*/  VIADD R8, R3, 0xa7 ;  /* 0x000000a703087836 */ /* 0x000fe40000000000 */
[----:B------:R-:W-:Y:S01]  /*4dd0*/  @!P2 IMAD.IADD R10, R10, 0x1, -R0 ;  /* 0x000000010a0aa824 */ /* 0x000fe200078e0a00 */
[----:B------:R-:W-:Y:S01]  /*4de0*/  IABS R12, R9 ;  /* 0x00000009000c7213 */ /* 0x000fe20000000000 */
[----:B------:R-:W-:Y:S01]  /*4df0*/  IMAD.MOV.U32 R23, RZ, RZ, R20 ;  /* 0x000000ffff177224 */ /* 0x000fe200078e0014 */
[----:B-1----:R-:W-:Y:S01]  /*4e00*/  IABS R18, R8 ;  /* 0x0000000800127213 */ /* 0x002fe20000000000 */
[----:B------:R-:W-:Y:S01]  /*4e10*/  @!P6 IMAD.IADD R6, R6, 0x1, -R0 ;  /* 0x000000010606e824 */ /* 0x000fe200078e0a00 */
[----:B------:R-:W-:Y:S01]  /*4e20*/  ISETP.GT.U32.AND P2, PT, R0, R4, PT ;  /* 0x000000040000720c */ /* 0x000fe20003f44070 */
[----:B------:R-:W-:-:S03]  /*4e30*/  IMAD.HI.U32 R5, R13, R16, RZ ;  /* 0x000000100d057227 */ /* 0x000fc600078e00ff */
[C---:B------:R-:W-:Y:S01]  /*4e40*/  ISETP.GT.U32.AND P6, PT, R0.reuse, R6, PT ;  /* 0x000000060000720c */ /* 0x040fe20003fc4070 */
[----:B------:R-:W-:Y:S01]  /*4e50*/  @!P1 IMAD.MOV R23, RZ, RZ, -R23 ;  /* 0x000000ffff179224 */ /* 0x000fe200078e0a17 */
[----:B------:R-:W-:Y:S01]  /*4e60*/  ISETP.GT.U32.AND P1, PT, R0, R10, PT ;  /* 0x0000000a0000720c */ /* 0x000fe20003f24070 */
[----:B------:R-:W-:-:S03]  /*4e70*/  IMAD.HI.U32 R22, R13, R12, RZ ;  /* 0x0000000c0d167227 */ /* 0x000fc600078e00ff */
[----:B------:R0:W-:Y:S01]  /*4e80*/  STL [R1+0x310], R23 ;  /* 0x0003101701007387 */ /* 0x0001e20000100800 */
[----:B------:R-:W-:Y:S02]  /*4e90*/  IMAD.MOV R5, RZ, RZ, -R5 ;  /* 0x000000ffff057224 */ /* 0x000fe400078e0a05 */
[----:B------:R-:W-:-:S04]  /*4ea0*/  IMAD.HI.U32 R20, R13, R18, RZ ;  /* 0x000000120d147227 */ /* 0x000fc800078e00ff */
[----:B------:R-:W-:Y:S02]  /*4eb0*/  IMAD.MOV R22, RZ, RZ, -R22 ;  /* 0x000000ffff167224 */ /* 0x000fe400078e0a16 */
[C---:B------:R-:W-:Y:S02]  /*4ec0*/  IMAD R16, R0.reuse, R5, R16 ;  /* 0x0000000500107224 */ /* 0x040fe400078e0210 */
[----:B------:R-:W-:Y:S02]  /*4ed0*/  IMAD.MOV R20, RZ, RZ, -R20 ;  /* 0x000000ffff147224 */ /* 0x000fe400078e0a14 */
[----:B------:R-:W-:Y:S01]  /*4ee0*/  @!P0 IMAD.MOV R21, RZ, RZ, -R21 ;  /* 0x000000ffff158224 */ /* 0x000fe200078e0a15 */
[C---:B------:R-:W-:Y:S01]  /*4ef0*/  ISETP.GT.U32.AND P0, PT, R0.reuse, R7, PT ;  /* 0x000000070000720c */ /* 0x040fe20003f04070 */
[----:B------:R-:W-:Y:S02]  /*4f00*/  IMAD R12, R0, R22, R12 ;  /* 0x00000016000c7224 */ /* 0x000fe400078e020c */
[----:B------:R-:W-:Y:S01]  /*4f10*/  @!P2 IMAD.IADD R4, R4, 0x1, -R0 ;  /* 0x000000010404a824 */ /* 0x000fe200078e0a00 */
[C---:B------:R-:W-:Y:S01]  /*4f20*/  ISETP.GT.U32.AND P2, PT, R0.reuse, R16, PT ;  /* 0x000000100000720c */ /* 0x040fe20003f44070 */
[----:B------:R-:W-:Y:S01]  /*4f30*/  IMAD R18, R0, R20, R18 ;  /* 0x0000001400127224 */ /* 0x000fe200078e0212 */
[----:B------:R1:W-:Y:S01]  /*4f40*/  STL [R1+0x314], R21 ;  /* 0x0003141501007387 */ /* 0x0003e20000100800 */
[--C-:B------:R-:W-:Y:S01]  /*4f50*/  @!P1 IMAD.IADD R10, R10, 0x1, -R0.reuse ;  /* 0x000000010a0a9824 */ /* 0x100fe200078e0a00 */
[----:B------:R-:W-:Y:S01]  /*4f60*/  ISETP.GT.U32.AND P1, PT, R0, R12, PT ;  /* 0x0000000c0000720c */ /* 0x000fe20003f24070 */
[----:B------:R-:W-:Y:S01]  /*4f70*/  @!P6 IMAD.IADD R6, R6, 0x1, -R0 ;  /* 0x000000010606e824 */ /* 0x000fe200078e0a00 */
[----:B------:R-:W-:Y:S01]  /*4f80*/  ISETP.GT.U32.AND P6, PT, R0, R18, PT ;  /* 0x000000120000720c */ /* 0x000fe20003fc4070 */
[----:B------:R-:W-:-:S02]  /*4f90*/  VIADD R14, R3, 0xa5 ;  /* 0x000000a5030e7836 */ /* 0x000fc40000000000 */
[----:B------:R-:W-:Y:S01]  /*4fa0*/  @!P0 IMAD.IADD R7, R7, 0x1, -R0 ;  /* 0x0000000107078824 */ /* 0x000fe200078e0a00 */
[----:B------:R-:W-:Y:S01]  /*4fb0*/  ISETP.GE.AND P0, PT, R17, RZ, PT ;  /* 0x000000ff1100720c */ /* 0x000fe20003f06270 */
[----:B------:R-:W-:Y:S01]  /*4fc0*/  IMAD.MOV.U32 R24, RZ, RZ, R4 ;  /* 0x000000ffff187224 */ /* 0x000fe200078e0004 */
[----:B------:R-:W-:Y:S01]  /*4fd0*/  IABS R15, R14 ;  /* 0x0000000e000f7213 */ /* 0x000fe20000000000 */
[--C-:B------:R-:W-:Y:S01]  /*4fe0*/  @!P2 IMAD.IADD R16, R16, 0x1, -R0.reuse ;  /* 0x000000011010a824 */ /* 0x100fe200078e0a00 */
[----:B------:R-:W-:Y:S01]  /*4ff0*/  ISETP.GE.AND P2, PT, R11, RZ, PT ;  /* 0x000000ff0b00720c */ /* 0x000fe20003f46270 */
[----:B------:R-:W-:Y:S02]  /*5000*/  VIADD R5, R3, 0xa6 ;  /* 0x000000a603057836 */ /* 0x000fe40000000000 */
[--C-:B------:R-:W-:Y:S01]  /*5010*/  @!P1 IMAD.IADD R12, R12, 0x1, -R0.reuse ;  /* 0x000000010c0c9824 */ /* 0x100fe200078e0a00 */
[----:B------:R-:W-:Y:S01]  /*5020*/  ISETP.GT.U32.AND P1, PT, R0, R7, PT ;  /* 0x000000070000720c */ /* 0x000fe20003f24070 */
[----:B------:R-:W-:Y:S01]  /*5030*/  @!P6 IMAD.IADD R18, R18, 0x1, -R0 ;  /* 0x000000011212e824 */ /* 0x000fe200078e0a00 */
[C---:B------:R-:W-:Y:S01]  /*5040*/  ISETP.GT.U32.AND P6, PT, R0.reuse, R16, PT ;  /* 0x000000100000720c */ /* 0x040fe20003fc4070 */
[----:B0-----:R-:W-:Y:S01]  /*5050*/  IMAD.MOV.U32 R23, RZ, RZ, R10 ;  /* 0x000000ffff177224 */ /* 0x001fe200078e000a */
[----:B------:R-:W-:Y:S01]  /*5060*/  IABS R19, R5 ;  /* 0x0000000500137213 */ /* 0x000fe20000000000 */
[----:B------:R-:W-:Y:S01]  /*5070*/  @!P5 IMAD.MOV R24, RZ, RZ, -R24 ;  /* 0x000000ffff18d224 */ /* 0x000fe200078e0a18 */
[----:B------:R-:W-:Y:S01]  /*5080*/  ISETP.GT.U32.AND P5, PT, R0, R12, PT ;  /* 0x0000000c0000720c */ /* 0x000fe20003fa4070 */
[----:B------:R-:W-:-:S03]  /*5090*/  IMAD.HI.U32 R22, R13, R15, RZ ;  /* 0x0000000f0d167227 */ /* 0x000fc600078e00ff */
[----:B------:R-:W-:Y:S01]  /*50a0*/  STL [R1+0x318], R24 ;  /* 0x0003181801007387 */ /* 0x000fe20000100800 */
[----:B------:R-:W-:Y:S01]  /*50b0*/  @!P3 IMAD.MOV R23, RZ, RZ, -R23 ;  /* 0x000000ffff17b224 */ /* 0x000fe200078e0a17 */
[----:B------:R-:W-:Y:S01]  /*50c0*/  ISETP.GT.U32.AND P3, PT, R0, R18, PT ;  /* 0x000000120000720c */ /* 0x000fe20003f64070 */
[----:B------:R-:W-:Y:S02]  /*50d0*/  IMAD.MOV.U32 R10, RZ, RZ, R6 ;  /* 0x000000ffff0a7224 */ /* 0x000fe400078e0006 */
[----:B------:R-:W-:Y:S01]  /*50e0*/  IMAD.MOV R22, RZ, RZ, -R22 ;  /* 0x000000ffff167224 */ /* 0x000fe200078e0a16 */
[----:B------:R-:W-:Y:S01]  /*50f0*/  STL [R1+0x324], R23 ;  /* 0x0003241701007387 */ /* 0x000fe20000100800 */
[----:B------:R-:W-:Y:S02]  /*5100*/  VIADD R17, R3, 0xa4 ;  /* 0x000000a403117836 */ /* 0x000fe40000000000 */
[----:B-1----:R-:W-:-:S03]  /*5110*/  IMAD.HI.U32 R21, R13, R19, RZ ;  /* 0x000000130d157227 */ /* 0x002fc600078e00ff */
[----:B------:R-:W-:Y:S01]  /*5120*/  IABS R6, R17 ;  /* 0x0000001100067213 */ /* 0x000fe20000000000 */
[----:B------:R-:W-:Y:S02]  /*5130*/  @!P4 IMAD.MOV R10, RZ, RZ, -R10 ;  /* 0x000000ffff0ac224 */ /* 0x000fe400078e0a0a */
[----:B------:R-:W-:Y:S02]  /*5140*/  IMAD R15, R0, R22, R15 ;  /* 0x00000016000f7224 */ /* 0x000fe400078e020f */
[--C-:B------:R-:W-:Y:S01]  /*5150*/  @!P1 IMAD.IADD R7, R7, 0x1, -R0.reuse ;  /* 0x0000000107079824 */ /* 0x100fe200078e0a00 */
[----:B------:R0:W-:Y:S01]  /*5160*/  STL [R1+0x320], R10 ;  /* 0x0003200a01007387 */ /* 0x0001e20000100800 */
[----:B------:R-:W-:Y:S01]  /*5170*/  VIADD R11, R3, 0xa3 ;  /* 0x000000a3030b7836 */ /* 0x000fe20000000000 */
[----:B------:R-:W-:Y:S01]  /*5180*/  ISETP.GE.AND P1, PT, R9, RZ, PT ;  /* 0x000000ff0900720c */ /* 0x000fe20003f26270 */
[----:B------:R-:W-:Y:S01]  /*5190*/  @!P6 IMAD.IADD R16, R16, 0x1, -R0 ;  /* 0x000000011010e824 */ /* 0x000fe200078e0a00 */
[----:B------:R-:W-:Y:S01]  /*51a0*/  ISETP.GT.U32.AND P6, PT, R0, R15, PT ;  /* 0x0000000f0000720c */ /* 0x000fe20003fc4070 */
[----:B------:R-:W-:Y:S01]  /*51b0*/  IMAD.MOV R21, RZ, RZ, -R21 ;  /* 0x000000ffff157224 */ /* 0x000fe200078e0a15 */
[----:B------:R-:W-:Y:S01]  /*51c0*/  IABS R4, R11 ;  /* 0x0000000b00047213 */ /* 0x000fe20000000000 */
[----:B------:R-:W-:-:S02]  /*51d0*/  IMAD.MOV.U32 R20, RZ, RZ, R7 ;  /* 0x000000ffff147224 */ /* 0x000fc400078e0007 */
[----:B------:R-:W-:Y:S01]  /*51e0*/  @!P5 IMAD.IADD R12, R12, 0x1, -R0 ;  /* 0x000000010c0cd824 */ /* 0x000fe200078e0a00 */
[----:B------:R-:W-:Y:S01]  /*51f0*/  ISETP.GE.AND P5, PT, R8, RZ, PT ;  /* 0x000000ff0800720c */ /* 0x000fe20003fa6270 */
[----:B0-----:R-:W-:Y:S02]  /*5200*/  IMAD.MOV.U32 R10, RZ, RZ, R16 ;  /* 0x000000ffff0a7224 */ /* 0x001fe400078e0010 */
[----:B------:R-:W-:Y:S02]  /*5210*/  IMAD R19, R0, R21, R19 ;  /* 0x0000001500137224 */ /* 0x000fe400078e0213 */
[----:B------:R-:W-:-:S03]  /*5220*/  IMAD.HI.U32 R8, R13, R6, RZ ;  /* 0x000000060d087227 */ /* 0x000fc600078e00ff */
[----:B------:R-:W-:Y:S01]  /*5230*/  ISETP.GT.U32.AND P4, PT, R0, R19, PT ;  /* 0x000000130000720c */ /* 0x000fe20003f84070 */
[----:B------:R-:W-:Y:S02]  /*5240*/  @!P0 IMAD.MOV R20, RZ, RZ, -R20 ;  /* 0x000000ffff148224 */ /* 0x000fe400078e0a14 */
[----:B------:R-:W-:Y:S01]  /*5250*/  @!P3 IMAD.IADD R18, R18, 0x1, -R0 ;  /* 0x000000011212b824 */ /* 0x000fe200078e0a00 */
[----:B------:R-:W-:Y:S01]  /*5260*/  ISETP.GE.AND P3, PT, R5, RZ, PT ;  /* 0x000000ff0500720c */ /* 0x000fe20003f66270 */
[----:B------:R-:W-:Y:S01]  /*5270*/  @!P2 IMAD.MOV R10, RZ, RZ, -R10 ;  /* 0x000000ffff0aa224 */ /* 0x000fe200078e0a0a */
[----:B------:R-:W-:Y:S01]  /*5280*/  STL [R1+0x31c], R20 ;  /* 0x00031c1401007387 */ /* 0x000fe20000100800 */
[----:B------:R-:W-:-:S03]  /*5290*/  IMAD.HI.U32 R5, R13, R4, RZ ;  /* 0x000000040d057227 */ /* 0x000fc600078e00ff */
[----:B------:R0:W-:Y:S01]  /*52a0*/  STL [R1+0x35c], R10 ;  /* 0x00035c0a01007387 */ /* 0x0001e20000100800 */
[----:B------:R-:W-:Y:S02]  /*52b0*/  IMAD.MOV R8, RZ, RZ, -R8 ;  /* 0x000000ffff087224 */ /* 0x000fe400078e0a08 */
[----:B------:R-:W-:Y:S02]  /*52c0*/  IMAD.MOV R5, RZ, RZ, -R5 ;  /* 0x000000ffff057224 */ /* 0x000fe400078e0a05 */
[C---:B------:R-:W-:Y:S02]  /*52d0*/  IMAD R7, R0.reuse, R8, R6 ;  /* 0x0000000800077224 */ /* 0x040fe400078e0206 */
[----:B------:R-:W-:Y:S01]  /*52e0*/  @!P6 IMAD.IADD R15, R15, 0x1, -R0 ;  /* 0x000000010f0fe824 */ /* 0x000fe200078e0a00 */
[----:B------:R-:W-:Y:S01]  /*52f0*/  ISETP.GE.AND P6, PT, R17, RZ, PT ;  /* 0x000000ff1100720c */ /* 0x000fe20003fc6270 */
[C---:B------:R-:W-:Y:S02]  /*5300*/  IMAD R5, R0.reuse, R5, R4 ;  /* 0x0000000500057224 */ /* 0x040fe400078e0204 */
[----:B0-----:R-:W-:Y:S01]  /*5310*/  IMAD.MOV.U32 R10, RZ, RZ, R12 ;  /* 0x000000ffff0a7224 */ /* 0x001fe200078e000c */
[----:B------:R-:W-:Y:S01]  /*5320*/  ISETP.GT.U32.AND P2, PT, R0, R15, PT ;  /* 0x0000000f0000720c */ /* 0x000fe20003f44070 */
[----:B------:R-:W-:-:S02]  /*5330*/  IMAD.MOV.U32 R9, RZ, RZ, R18 ;  /* 0x000000ffff097224 */ /* 0x000fc400078e0012 */
[----:B------:R-:W-:Y:S01]  /*5340*/  @!P1 IMAD.MOV R10, RZ, RZ, -R10 ;  /* 0x000000ffff0a9224 */ /* 0x000fe200078e0a0a */
[C---:B------:R-:W-:Y:S01]  /*5350*/  ISETP.GT.U32.AND P1, PT, R0.reuse, R7, PT ;  /* 0x000000070000720c */ /* 0x040fe20003f24070 */
[----:B------:R-:W-:Y:S01]  /*5360*/  @!P5 IMAD.MOV R9, RZ, RZ, -R9 ;  /* 0x000000ffff09d224 */ /* 0x000fe200078e0a09 */
[----:B------:R-:W-:Y:S01]  /*5370*/  ISETP.GT.U32.AND P5, PT, R0, R5, PT ;  /* 0x000000050000720c */ /* 0x000fe20003fa4070 */
[--C-:B------:R-:W-:Y:S01]  /*5380*/  @!P4 IMAD.IADD R19, R19, 0x1, -R0.reuse ;  /* 0x000000011313c824 */ /* 0x100fe200078e0a00 */
[----:B------:R-:W-:Y:S01]  /*5390*/  ISETP.GE.AND P4, PT, R14, RZ, PT ;  /* 0x000000ff0e00720c */ /* 0x000fe20003f86270 */
[C---:B------:R-:W-:Y:S01]  /*53a0*/  VIADD R4, R3.reuse, 0xa1 ;  /* 0x000000a103047836 */ /* 0x040fe20000000000 */
[----:B------:R-:W-:Y:S01]  /*53b0*/  STL [R1+0x358], R10 ;  /* 0x0003580a01007387 */ /* 0x000fe20000100800 */
[----:B------:R-:W-:Y:S01]  /*53c0*/  VIADD R6, R3, 0xa2 ;  /* 0x000000a203067836 */ /* 0x000fe20000000000 */
[----:B------:R-:W-:Y:S01]  /*53d0*/  ISETP.GT.U32.AND P0, PT, R0, R19, PT ;  /* 0x000000130000720c */ /* 0x000fe20003f04070 */
[--C-:B------:R-:W-:Y:S01]  /*53e0*/  @!P2 IMAD.IADD R15, R15, 0x1, -R0.reuse ;  /* 0x000000010f0fa824 */ /* 0x100fe200078e0a00 */
[----:B------:R-:W-:Y:S01]  /*53f0*/  IABS R8, R4 ;  /* 0x0000000400087213 */ /* 0x000fe20000000000 */
[----:B------:R0:W-:Y:S01]  /*5400*/  STL [R1+0x354], R9 ;  /* 0x0003540901007387 */ /* 0x0001e20000100800 */
[----:B------:R-:W-:Y:S01]  /*5410*/  IABS R14, R6 ;  /* 0x00000006000e7213 */ /* 0x000fe20000000000 */
[--C-:B------:R-:W-:Y:S01]  /*5420*/  @!P1 IMAD.IADD R7, R7, 0x1, -R0.reuse ;  /* 0x0000000107079824 */ /* 0x100fe200078e0a00 */
[----:B------:R-:W-:Y:S01]  /*5430*/  ISETP.GE.AND P2, PT, R6, RZ, PT ;  /* 0x000000ff0600720c */ /* 0x000fe20003f46270 */
[----:B------:R-:W-:Y:S01]  /*5440*/  @!P5 IMAD.IADD R5, R5, 0x1, -R0 ;  /* 0x000000010505d824 */ /* 0x000fe200078e0a00 */
[----:B------:R-:W-:Y:S01]  /*5450*/  ISETP.GE.AND P1, PT, R4, RZ, PT ;  /* 0x000000ff0400720c */ /* 0x000fe20003f26270 */
[----:B------:R-:W-:Y:S01]  /*5460*/  IMAD.MOV.U32 R6, RZ, RZ, R8 ;  /* 0x000000ffff067224 */ /* 0x000fe200078e0008 */
[----:B------:R-:W-:Y:S01]  /*5470*/  ISETP.GT.U32.AND P5, PT, R0, R7, PT ;  /* 0x000000070000720c */ /* 0x000fe20003fa4070 */
[----:B------:R-:W-:-:S04]  /*5480*/  IMAD.HI.U32 R8, R13, R14, RZ ;  /* 0x0000000e0d087227 */ /* 0x000fc800078e00ff */
[----:B------:R-:W-:Y:S01]  /*5490*/  @!P0 IMAD.IADD R19, R19, 0x1, -R0 ;  /* 0x0000000113138824 */ /* 0x000fe200078e0a00 */
[----:B------:R-:W-:Y:S01]  /*54a0*/  ISETP.GE.AND P0, PT, R11, RZ, PT ;  /* 0x000000ff0b00720c */ /* 0x000fe20003f06270 */
[----:B------:R-:W-:Y:S02]  /*54b0*/  IMAD.MOV R8, RZ, RZ, -R8 ;  /* 0x000000ffff087224 */ /* 0x000fe400078e0a08 */
[----:B0-----:R-:W-:Y:S02]  /*54c0*/  IMAD.MOV.U32 R9, RZ, RZ, R19 ;  /* 0x000000ffff097224 */ /* 0x001fe400078e0013 */
[----:B------:R-:W-:Y:S02]  /*54d0*/  IMAD R14, R0, R8, R14 ;  /* 0x00000008000e7224 */ /* 0x000fe400078e020e */
[----:B------:R-:W-:-:S04]  /*54e0*/  IMAD.HI.U32 R4, R13, R6, RZ ;  /* 0x000000060d047227 */ /* 0x000fc800078e00ff */
[----:B------:R-:W-:Y:S01]  /*54f0*/  @!P3 IMAD.MOV R9, RZ, RZ, -R9 ;  /* 0x000000ffff09b224 */ /* 0x000fe200078e0a09 */
[C---:B------:R-:W-:Y:S01]  /*5500*/  ISETP.GT.U32.AND P3, PT, R0.reuse, R5, PT ;  /* 0x000000050000720c */ /* 0x040fe20003f64070 */
[----:B------:R-:W-:Y:S01]  /*5510*/  @!P5 IMAD.IADD R7, R7, 0x1, -R0 ;  /* 0x000000010707d824 */ /* 0x000fe200078e0a00 */
[C---:B------:R-:W-:Y:S01]  /*5520*/  ISETP.GT.U32.AND P5, PT, R0.reuse, R14, PT ;  /* 0x0000000e0000720c */ /* 0x040fe20003fa4070 */
[----:B------:R-:W-:Y:S01]  /*5530*/  IMAD.MOV R4, RZ, RZ, -R4 ;  /* 0x000000ffff047224 */ /* 0x000fe200078e0a04 */
[----:B------:R0:W-:Y:S01]  /*5540*/  STL [R1+0x378], R9 ;  /* 0x0003780901007387 */ /* 0x0001e20000100800 */
[C---:B------:R-:W-:Y:S02]  /*5550*/  VIADD R12, R3.reuse, 0xa0 ;  /* 0x000000a0030c7836 */ /* 0x040fe40000000000 */
[----:B------:R-:W-:Y:S02]  /*5560*/  IMAD R6, R0, R4, R6 ;  /* 0x0000000400067224 */ /* 0x000fe400078e0206 */
[----:B------:R-:W-:-:S02]  /*5570*/  VIADD R11, R3, 0x9e ;  /* 0x0000009e030b7836 */ /* 0x000fc40000000000 */
[----:B------:R-:W-:Y:S02]  /*5580*/  VIADD R4, R3, 0x9d ;  /* 0x0000009d03047836 */ /* 0x000fe40000000000 */
[--C-:B------:R-:W-:Y:S02]  /*5590*/  @!P3 IMAD.IADD R5, R5, 0x1, -R0.reuse ;  /* 0x000000010505b824 */ /* 0x100fe400078e0a00 */
[----:B0-----:R-:W-:Y:S02]  /*55a0*/  IMAD.MOV.U32 R9, RZ, RZ, R15 ;  /* 0x000000ffff097224 */ /* 0x001fe400078e000f */
[----:B------:R-:W-:Y:S02]  /*55b0*/  IMAD.MOV.U32 R15, RZ, RZ, R7 ;  /* 0x000000ffff0f7224 */ /* 0x000fe400078e0007 */
[----:B------:R-:W-:Y:S01]  /*55c0*/  @!P4 IMAD.MOV R9, RZ, RZ, -R9 ;  /* 0x000000ffff09c224 */ /* 0x000fe200078e0a09 */
[----:B------:R-:W-:Y:S01]  /*55d0*/  ISETP.GE.AND P4, PT, R12, RZ, PT ;  /* 0x000000ff0c00720c */ /* 0x000fe20003f86270 */
[----:B------:R-:W-:Y:S01]  /*55e0*/  @!P6 IMAD.MOV R15, RZ, RZ, -R15 ;  /* 0x000000ffff0fe224 */ /* 0x000fe200078e0a0f */
[----:B------:R-:W-:Y:S01]  /*55f0*/  ISETP.GT.U32.AND P6, PT, R0, R6, PT ;  /* 0x000000060000720c */ /* 0x000fe20003fc4070 */
[----:B------:R-:W-:Y:S01]  /*5600*/  @!P5 IMAD.IADD R14, R14, 0x1, -R0 ;  /* 0x000000010e0ed824 */ /* 0x000fe200078e0a00 */
[----:B------:R-:W-:Y:S01]  /*5610*/  IABS R12, R12 ;  /* 0x0000000c000c7213 */ /* 0x000fe20000000000 */
[----:B------:R-:W-:Y:S01]  /*5620*/  IMAD.MOV.U32 R10, RZ, RZ, R5 ;  /* 0x000000ffff0a7224 */ /* 0x000fe200078e0005 */
[----:B------:R0:W-:Y:S01]  /*5630*/  STL [R1+0x37c], R9 ;  /* 0x00037c0901007387 */ /* 0x0001e20000100800 */
[----:B------:R-:W-:Y:S01]  /*5640*/  VIADD R19, R3, 0x9c ;  /* 0x0000009c03137836 */ /* 0x000fe20000000000 */
[----:B------:R-:W-:Y:S01]  /*5650*/  ISETP.GT.U32.AND P5, PT, R0, R14, PT ;  /* 0x0000000e0000720c */ /* 0x000fe20003fa4070 */
[----:B------:R-:W-:Y:S01]  /*5660*/  IMAD.HI.U32 R8, R13, R12, RZ ;  /* 0x0000000c0d087227 */ /* 0x000fe200078e00ff */
[----:B------:R-:W-:Y:S03]  /*5670*/  STL [R1+0x3a4], R15 ;  /* 0x0003a40f01007387 */ /* 0x000fe60000100800 */
[----:B------:R-:W-:Y:S01]  /*5680*/  @!P0 IMAD.MOV R10, RZ, RZ, -R10 ;  /* 0x000000ffff0a8224 */ /* 0x000fe200078e0a0a */
[----:B------:R-:W-:Y:S01]  /*5690*/  ISETP.GE.AND P0, PT, R11, RZ, PT ;  /* 0x000000ff0b00720c */ /* 0x000fe20003f06270 */
[----:B------:R-:W-:Y:S01]  /*56a0*/  IMAD.MOV R7, RZ, RZ, -R8 ;  /* 0x000000ffff077224 */ /* 0x000fe200078e0a08 */
[----:B------:R-:W-:Y:S01]  /*56b0*/  IABS R11, R11 ;  /* 0x0000000b000b7213 */ /* 0x000fe20000000000 */
[----:B0-----:R-:W-:Y:S01]  /*56c0*/  VIADD R9, R3, 0x9f ;  /* 0x0000009f03097836 */ /* 0x001fe20000000000 */
[----:B------:R0:W-:Y:S01]  /*56d0*/  STL [R1+0x3c0], R10 ;  /* 0x0003c00a01007387 */ /* 0x0001e20000100800 */
[----:B------:R-:W-:-:S02]  /*56e0*/  @!P6 IMAD.IADD R6, R6, 0x1, -R0 ;  /* 0x000000010606e824 */ /* 0x000fc400078e0a00 */
[C---:B------:R-:W-:Y:S01]  /*56f0*/  IMAD R12, R0.reuse, R7, R12 ;  /* 0x00000007000c7224 */ /* 0x040fe200078e020c */
[----:B------:R-:W-:Y:S01]  /*5700*/  ISETP.GE.AND P3, PT, R9, RZ, PT ;  /* 0x000000ff0900720c */ /* 0x000fe20003f66270 */
[C---:B------:R-:W-:Y:S01]  /*5710*/  IMAD.HI.U32 R7, R13.reuse, R11, RZ ;  /* 0x0000000b0d077227 */ /* 0x040fe200078e00ff */
[----:B------:R-:W-:Y:S02]  /*5720*/  IABS R9, R9 ;  /* 0x0000000900097213 */ /* 0x000fe40000000000 */
[----:B------:R-:W-:Y:S01]  /*5730*/  ISETP.GT.U32.AND P6, PT, R0, R6, PT ;  /* 0x000000060000720c */ /* 0x000fe20003fc4070 */
[----:B------:R-:W-:Y:S01]  /*5740*/  @!P5 IMAD.IADD R14, R14, 0x1, -R0 ;  /* 0x000000010e0ed824 */ /* 0x000fe200078e0a00 */
[----:B0-----:R-:W-:Y:S01]  /*5750*/  IABS R10, R4 ;  /* 0x00000004000a7213 */ /* 0x001fe20000000000 */
[----:B------:R-:W-:Y:S01]  /*5760*/  IMAD.HI.U32 R5, R13, R9, RZ ;  /* 0x000000090d057227 */ /* 0x000fe200078e00ff */
[----:B------:R-:W-:-:S03]  /*5770*/  ISETP.GT.U32.AND P5, PT, R0, R12, PT ;  /* 0x0000000c0000720c */ /* 0x000fc60003fa4070 */
[----:B------:R-:W-:-:S04]  /*5780*/  IMAD.HI.U32 R8, R13, R10, RZ ;  /* 0x0000000a0d087227 */ /* 0x000fc800078e00ff */
[----:B------:R-:W-:Y:S02]  /*5790*/  IMAD.MOV R7, RZ, RZ, -R7 ;  /* 0x000000ffff077224 */ /* 0x000fe400078e0a07 */
[----:B------:R-:W-:Y:S02]  /*57a0*/  IMAD.MOV R5, RZ, RZ, -R5 ;  /* 0x000000ffff057224 */ /* 0x000fe400078e0a05 */
[----:B------:R-:W-:Y:S02]  /*57b0*/  IMAD.MOV R8, RZ, RZ, -R8 ;  /* 0x000000ffff087224 */ /* 0x000fe400078e0a08 */
[C---:B------:R-:W-:Y:S02]  /*57c0*/  IMAD R11, R0.reuse, R7, R11 ;  /* 0x00000007000b7224 */ /* 0x040fe400078e020b */
[----:B------:R-:W-:Y:S01]  /*57d0*/  IMAD R9, R0, R5, R9 ;  /* 0x0000000500097224 */ /* 0x000fe200078e0209 */
[----:B------:R-:W-:Y:S01]  /*57e0*/  IABS R5, R19 ;  /* 0x0000001300057213 */ /* 0x000fe20000000000 */
[----:B------:R-:W-:-:S02]  /*57f0*/  IMAD.MOV.U32 R15, RZ, RZ, R14 ;  /* 0x000000ffff0f7224 */ /* 0x000fc400078e000e */
[----:B------:R-:W-:Y:S02]  /*5800*/  IMAD R10, R0, R8, R10 ;  /* 0x00000008000a7224 */ /* 0x000fe400078e020a */
[--C-:B------:R-:W-:Y:S01]  /*5810*/  @!P6 IMAD.IADD R6, R6, 0x1, -R0.reuse ;  /* 0x000000010606e824 */ /* 0x100fe200078e0a00 */
[C---:B------:R-:W-:Y:S01]  /*5820*/  ISETP.GT.U32.AND P6, PT, R0.reuse, R11, PT ;  /* 0x0000000b0000720c */ /* 0x040fe20003fc4070 */
[----:B------:R-:W-:Y:S01]  /*5830*/  @!P2 IMAD.MOV R15, RZ, RZ, -R15 ;  /* 0x000000ffff0fa224 */ /* 0x000fe200078e0a0f */
[----:B------:R-:W-:Y:S01]  /*5840*/  ISETP.GT.U32.AND P2, PT, R0, R9, PT ;  /* 0x000000090000720c */ /* 0x000fe20003f44070 */
[----:B------:R-:W-:Y:S01]  /*5850*/  @!P5 IMAD.IADD R12, R12, 0x1, -R0 ;  /* 0x000000010c0cd824 */ /* 0x000fe200078e0a00 */
[----:B------:R-:W-:Y:S01]  /*5860*/  ISETP.GT.U32.AND P5, PT, R0, R10, PT ;  /* 0x0000000a0000720c */ /* 0x000fe20003fa4070 */
[----:B------:R-:W-:Y:S01]  /*5870*/  VIADD R16, R3, 0x9b ;  /* 0x0000009b03107836 */ /* 0x000fe20000000000 */
[----:B------:R0:W-:Y:S01]  /*5880*/  STL [R1+0x3ac], R15 ;  /* 0x0003ac0f01007387 */ /* 0x0001e20000100800 */
[----:B------:R-:W-:-:S02]  /*5890*/  IMAD.MOV.U32 R14, RZ, RZ, R6 ;  /* 0x000000ffff0e7224 */ /* 0x000fc400078e0006 */
[----:B------:R-:W-:-:S04]  /*58a0*/  IMAD.HI.U32 R7, R13, R5, RZ ;  /* 0x000000050d077227 */ /* 0x000fc800078e00ff */
[--C-:B------:R-:W-:Y:S02]  /*58b0*/  @!P6 IMAD.IADD R11, R11, 0x1, -R0.reuse ;  /* 0x000000010b0be824 */ /* 0x100fe400078e0a00 */
[--C-:B------:R-:W-:Y:S01]  /*58c0*/  @!P2 IMAD.IADD R9, R9, 0x1, -R0.reuse ;  /* 0x000000010909a824 */ /* 0x100fe200078e0a00 */
[----:B0-----:R-:W-:Y:S01]  /*58d0*/  IABS R15, R16 ;  /* 0x00000010000f7213 */ /* 0x001fe20000000000 */
[----:B------:R-:W-:Y:S01]  /*58e0*/  @!P5 IMAD.IADD R10, R10, 0x1, -R0 ;  /* 0x000000010a0ad824 */ /* 0x000fe200078e0a00 */
[C---:B------:R-:W-:Y:S01]  /*58f0*/  ISETP.GT.U32.AND P2, PT, R0.reuse, R12, PT ;  /* 0x0000000c0000720c */ /* 0x040fe20003f44070 */
[----:B------:R-:W-:Y:S01]  /*5900*/  IMAD.MOV R7, RZ, RZ, -R7 ;  /* 0x000000ffff077224 */ /* 0x000fe200078e0a07 */
[C---:B------:R-:W-:Y:S01]  /*5910*/  ISETP.GT.U32.AND P5, PT, R0.reuse, R11, PT ;  /* 0x0000000b0000720c */ /* 0x040fe20003fa4070 */
[----:B------:R-:W-:Y:S01]  /*5920*/  IMAD.HI.U32 R6, R13, R15, RZ ;  /* 0x0000000f0d067227 */ /* 0x000fe200078e00ff */
[----:B------:R-:W-:-:S03]  /*5930*/  ISETP.GT.U32.AND P6, PT, R0, R9, PT ;  /* 0x000000090000720c */ /* 0x000fc60003fc4070 */
[----:B------:R-:W-:Y:S02]  /*5940*/  IMAD.MOV R6, RZ, RZ, -R6 ;  /* 0x000000ffff067224 */ /* 0x000fe400078e0a06 */
[----:B------:R-:W-:Y:S01]  /*5950*/  @!P1 IMAD.MOV R14, RZ, RZ, -R14 ;  /* 0x000000ffff0e9224 */ /* 0x000fe200078e0a0e */
[C---:B------:R-:W-:Y:S01]  /*5960*/  ISETP.GT.U32.AND P1, PT, R0.reuse, R10, PT ;  /* 0x0000000a0000720c */ /* 0x040fe20003f24070 */
[C---:B------:R-:W-:Y:S02]  /*5970*/  IMAD R5, R0.reuse, R7, R5 ;  /* 0x0000000700057224 */ /* 0x040fe400078e0205 */
[----:B------:R-:W-:Y:S01]  /*5980*/  IMAD R15, R0, R6, R15 ;  /* 0x00000006000f7224 */ /* 0x000fe200078e020f */
[----:B------:R0:W-:Y:S01]  /*5990*/  STL [R1+0x3b0], R14 ;  /* 0x0003b00e01007387 */ /* 0x0001e20000100800 */
[--C-:B------:R-:W-:Y:S01]  /*59a0*/  @!P2 IMAD.IADD R12, R12, 0x1, -R0.reuse ;  /* 0x000000010c0ca824 */ /* 0x100fe200078e0a00 */
[C---:B------:R-:W-:Y:S01]  /*59b0*/  ISETP.GT.U32.AND P2, PT, R0.reuse, R5, PT ;  /* 0x000000050000720c */ /* 0x040fe20003f44070 */
[----:B------:R-:W-:Y:S01]  /*59c0*/  @!P5 IMAD.IADD R11, R11, 0x1, -R0 ;  /* 0x000000010b0bd824 */ /* 0x000fe200078e0a00 */
[----:B------:R-:W-:Y:S01]  /*59d0*/  ISETP.GT.U32.AND P5, PT, R0, R15, PT ;  /* 0x0000000f0000720c */ /* 0x000fe20003fa4070 */
[----:B------:R-:W-:-:S02]  /*59e0*/  VIADD R6, R3, 0x98 ;  /* 0x0000009803067836 */ /* 0x000fc40000000000 */
[----:B------:R-:W-:Y:S02]  /*59f0*/  VIADD R8, R3, 0x9a ;  /* 0x0000009a03087836 */ /* 0x000fe40000000000 */
[--C-:B------:R-:W-:Y:S01]  /*5a00*/  @!P1 IMAD.IADD R10, R10, 0x1, -R0.reuse ;  /* 0x000000010a0a9824 */ /* 0x100fe200078e0a00 */
[----:B------:R-:W-:Y:S01]  /*5a10*/  ISETP.GE.AND P1, PT, R19, RZ, PT ;  /* 0x000000ff1300720c */ /* 0x000fe20003f26270 */
[--C-:B------:R-:W-:Y:S01]  /*5a20*/  @!P6 IMAD.IADD R9, R9, 0x1, -R0.reuse ;  /* 0x000000010909e824 */ /* 0x100fe200078e0a00 */
[----:B------:R-:W-:Y:S01]  /*5a30*/  IABS R19, R6 ;  /* 0x0000000600137213 */ /* 0x000fe20000000000 */
[----:B------:R-:W-:Y:S01]  /*5a40*/  VIADD R7, R3, 0x99 ;  /* 0x0000009903077836 */ /* 0x000fe20000000000 */
[----:B------:R-:W-:Y:S01]  /*5a50*/  IABS R18, R8 ;  /* 0x0000000800127213 */ /* 0x000fe20000000000 */
[--C-:B------:R-:W-:Y:S01]  /*5a60*/  @!P2 IMAD.IADD R5, R5, 0x1, -R0.reuse ;  /* 0x000000010505a824 */ /* 0x100fe200078e0a00 */
[----:B------:R-:W-:Y:S01]  /*5a70*/  ISETP.GE.AND P2, PT, R16, RZ, PT ;  /* 0x000000ff1000720c */ /* 0x000fe20003f46270 */
[----:B------:R-:W-:Y:S01]  /*5a80*/  @!P5 IMAD.IADD R15, R15, 0x1, -R0 ;  /* 0x000000010f0fd824 */ /* 0x000fe200078e0a00 */
[----:B------:R-:W-:Y:S01]  /*5a90*/  IABS R17, R7 ;  /* 0x0000000700117213 */ /* 0x000fe20000000000 */
[----:B------:R-:W-:Y:S01]  /*5aa0*/  IMAD.MOV.U32 R20, RZ, RZ, R9 ;  /* 0x000000ffff147224 */ /* 0x000fe200078e0009 */
[----:B------:R-:W-:Y:S01]  /*5ab0*/  ISETP.GE.AND P6, PT, R4, RZ, PT ;  /* 0x000000ff0400720c */ /* 0x000fe20003fc6270 */
[----:B------:R-:W-:-:S02]  /*5ac0*/  IMAD.MOV.U32 R16, RZ, RZ, R19 ;  /* 0x000000ffff107224 */ /* 0x000fc400078e0013 */
[----:B------:R-:W-:Y:S01]  /*5ad0*/  @!P3 IMAD.MOV R20, RZ, RZ, -R20 ;  /* 0x000000ffff14b224 */ /* 0x000fe200078e0a14 */
[----:B------:R-:W-:Y:S01]  /*5ae0*/  ISETP.GT.U32.AND P3, PT, R0, R15, PT ;  /* 0x0000000f0000720c */ /* 0x000fe20003f64070 */
[----:B0-----:R-:W-:-:S04]  /*5af0*/  IMAD.HI.U32 R14, R13, R18, RZ ;  /* 0x000000120d0e7227 */ /* 0x001fc800078e00ff */
[----:B------:R-:W-:Y:S02]  /*5b00*/  IMAD.MOV.U32 R21, RZ, RZ, R12 ;  /* 0x000000ffff157224 */ /* 0x000fe400078e000c */
[----:B------:R-:W-:-:S04]  /*5b10*/  IMAD.HI.U32 R12, R13, R16, RZ ;  /* 0x000000100d0c7227 */ /* 0x000fc800078e00ff */
[----:B------:R-:W-:Y:S02]  /*5b20*/  IMAD.MOV R14, RZ, RZ, -R14 ;  /* 0x000000ffff0e7224 */ /* 0x000fe400078e0a0e */
[----:B------:R-:W-:Y:S01]  /*5b30*/  @!P4 IMAD.MOV R21, RZ, RZ, -R21 ;  /* 0x000000ffff15c224 */ /* 0x000fe200078e0a15 */
[C---:B------:R-:W-:Y:S01]  /*5b40*/  ISETP.GT.U32.AND P4, PT, R0.reuse, R5, PT ;  /* 0x000000050000720c */ /* 0x040fe20003f84070 */
[----:B------:R-:W-:Y:S02]  /*5b50*/  IMAD.MOV R9, RZ, RZ, -R12 ;  /* 0x000000ffff097224 */ /* 0x000fe400078e0a0c */
[C---:B------:R-:W-:Y:S01]  /*5b60*/  IMAD R18, R0.reuse, R14, R18 ;  /* 0x0000000e00127224 */ /* 0x040fe200078e0212 */
[----:B------:R0:W-:Y:S01]  /*5b70*/  STL [R1+0x3a0], R21 ;  /* 0x0003a01501007387 */ /* 0x0001e20000100800 */
[C---:B------:R-:W-:Y:S02]  /*5b80*/  IMAD R16, R0.reuse, R9, R16 ;  /* 0x0000000900107224 */ /* 0x040fe400078e0210 */
[----:B------:R-:W-:Y:S01]  /*5b90*/  IMAD.HI.U32 R4, R13, R17, RZ ;  /* 0x000000110d047227 */ /* 0x000fe200078e00ff */
[C---:B------:R-:W-:Y:S01]  /*5ba0*/  ISETP.GT.U32.AND P5, PT, R0.reuse, R18, PT ;  /* 0x000000120000720c */ /* 0x040fe20003fa4070 */
[----:B------:R-:W-:Y:S02]  /*5bb0*/  STL [R1+0x3a8], R20 ;  /* 0x0003a81401007387 */ /* 0x000fe40000100800 */
[----:B------:R-:W-:Y:S01]  /*5bc0*/  @!P3 IMAD.IADD R15, R15, 0x1, -R0 ;  /* 0x000000010f0fb824 */ /* 0x000fe200078e0a00 */
[----:B------:R-:W-:Y:S01]  /*5bd0*/  ISETP.GT.U32.AND P3, PT, R0, R16, PT ;  /* 0x000000100000720c */ /* 0x000fe20003f64070 */
[----:B------:R-:W-:-:S02]  /*5be0*/  IMAD.MOV R4, RZ, RZ, -R4 ;  /* 0x000000ffff047224 */ /* 0x000fc400078e0a04 */
[----:B------:R-:W-:Y:S01]  /*5bf0*/  @!P4 IMAD.IADD R5, R5, 0x1, -R0 ;  /* 0x000000010505c824 */ /* 0x000fe200078e0a00 */
[----:B------:R-:W-:Y:S01]  /*5c00*/  ISETP.GE.AND P4, PT, R7, RZ, PT ;  /* 0x000000ff0700720c */ /* 0x000fe20003f86270 */
[----:B------:R-:W-:Y:S02]  /*5c10*/  IMAD R17, R0, R4, R17 ;  /* 0x0000000400117224 */ /* 0x000fe400078e0211 */
[----:B------:R-:W-:Y:S01]  /*5c20*/  @!P0 IMAD.MOV R11, RZ, RZ, -R11 ;  /* 0x000000ffff0b8224 */ /* 0x000fe200078e0a0b */
[----:B------:R-:W-:Y:S01]  /*5c30*/  ISETP.GE.AND P0, PT, R8, RZ, PT ;  /* 0x000000ff0800720c */ /* 0x000fe20003f06270 */
[----:B------:R-:W-:Y:S01]  /*5c40*/  @!P6 IMAD.MOV R10, RZ, RZ, -R10 ;  /* 0x000000ffff0ae224 */ /* 0x000fe200078e0a0a */
[----:B------:R-:W-:Y:S01]  /*5c50*/  ISETP.GT.U32.AND P6, PT, R0, R17, PT ;  /* 0x000000110000720c */ /* 0x000fe20003fc4070 */
[----:B------:R-:W-:Y:S01]  /*5c60*/  VIADD R7, R3, 0x96 ;  /* 0x0000009603077836 */ /* 0x000fe20000000000 */
[----:B------:R-:W-:Y:S01]  /*5c70*/  STL [R1+0x3b4], R11 ;  /* 0x0003b40b01007387 */ /* 0x000fe20000100800 */
[----:B------:R-:W-:-:S02]  /*5c80*/  IMAD.MOV.U32 R8, RZ, RZ, R5 ;  /* 0x000000ffff087224 */ /* 0x000fc400078e0005 */
[----:B------:R-:W-:Y:S01]  /*5c90*/  @!P5 IMAD.IADD R18, R18, 0x1, -R0 ;  /* 0x000000011212d824 */ /* 0x000fe200078e0a00 */
[----:B------:R-:W-:Y:S01]  /*5ca0*/  ISETP.GE.AND P5, PT, R6, RZ, PT ;  /* 0x000000ff0600720c */ /* 0x000fe20003fa6270 */
[----:B------:R-:W-:Y:S01]  /*5cb0*/  @!P1 IMAD.MOV R8, RZ, RZ, -R8 ;  /* 0x000000ffff089224 */ /* 0x000fe200078e0a08 */
[----:B------:R-:W-:Y:S01]  /*5cc0*/  IABS R6, R7 ;  /* 0x0000000700067213 */ /* 0x000fe20000000000 */
[--C-:B------:R-:W-:Y:S01]  /*5cd0*/  @!P3 IMAD.IADD R16, R16, 0x1, -R0.reuse ;  /* 0x000000011010b824 */ /* 0x100fe200078e0a00 */
[----:B------:R1:W-:Y:S01]  /*5ce0*/  STL [R1+0x3b8], R10 ;  /* 0x0003b80a01007387 */ /* 0x0003e20000100800 */
[----:B------:R-:W-:Y:S02]  /*5cf0*/  VIADD R4, R3, 0x97 ;  /* 0x0000009703047836 */ /* 0x000fe40000000000 */
[----:B------:R-:W-:Y:S01]  /*5d00*/  @!P6 IMAD.IADD R17, R17, 0x1, -R0 ;  /* 0x000000011111e824 */ /* 0x000fe200078e0a00 */
[----:B------:R2:W-:Y:S01]  /*5d10*/  STL [R1+0x3bc], R8 ;  /* 0x0003bc0801007387 */ /* 0x0005e20000100800 */
[C---:B------:R-:W-:Y:S01]  /*5d20*/  ISETP.GT.U32.AND P3, PT, R0.reuse, R16, PT ;  /* 0x000000100000720c */ /* 0x040fe20003f64070 */
[C---:B------:R-:W-:Y:S01]  /*5d30*/  VIADD R5, R3.reuse, 0x94 ;  /* 0x0000009403057836 */ /* 0x040fe20000000000 */
[----:B------:R-:W-:Y:S01]  /*5d40*/  IABS R12, R4 ;  /* 0x00000004000c7213 */ /* 0x000fe20000000000 */
[----:B0-----:R-:W-:Y:S01]  /*5d50*/  IMAD.MOV.U32 R21, RZ, RZ, R15 ;  /* 0x000000ffff157224 */ /* 0x001fe200078e000f */
[C---:B------:R-:W-:Y:S01]  /*5d60*/  ISETP.GT.U32.AND P6, PT, R0.reuse, R18, PT ;  /* 0x000000120000720c */ /* 0x040fe20003fc4070 */
[----:B-1----:R-:W-:Y:S01]  /*5d70*/  VIADD R10, R3, 0x95 ;  /* 0x00000095030a7836 */ /* 0x002fe20000000000 */
[----:B------:R-:W-:Y:S01]  /*5d80*/  ISETP.GT.U32.AND P1, PT, R0, R17, PT ;  /* 0x000000110000720c */ /* 0x000fe20003f24070 */
[----:B------:R-:W-:-:S03]  /*5d90*/  IMAD.HI.U32 R9, R13, R12, RZ ;  /* 0x0000000c0d097227 */ /* 0x000fc600078e00ff */
[----:B------:R-:W-:Y:S01]  /*5da0*/  IABS R14, R10 ;  /* 0x0000000a000e7213 */ /* 0x000fe20000000000 */
[----:B--2---:R-:W-:-:S04]  /*5db0*/  IMAD.HI.U32 R8, R13, R6, RZ ;  /* 0x000000060d087227 */ /* 0x004fc800078e00ff */
[----:B------:R-:W-:Y:S02]  /*5dc0*/  IMAD.MOV R8, RZ, RZ, -R8 ;  /* 0x000000ffff087224 */ /* 0x000fe400078e0a08 */
[----:B------:R-:W-:Y:S02]  /*5dd0*/  IMAD.MOV R9, RZ, RZ, -R9 ;  /* 0x000000ffff097224 */ /* 0x000fe400078e0a09 */
[----:B------:R-:W-:Y:S02]  /*5de0*/  IMAD R6, R0, R8, R6 ;  /* 0x0000000800067224 */ /* 0x000fe400078e0206 */
[----:B------:R-:W-:Y:S02]  /*5df0*/  @!P3 IMAD.IADD R16, R16, 0x1, -R0 ;  /* 0x000000011010b824 */ /* 0x000fe400078e0a00 */
[C---:B------:R-:W-:Y:S01]  /*5e00*/  IMAD R12, R0.reuse, R9, R12 ;  /* 0x00000009000c7224 */ /* 0x040fe200078e020c */
[----:B------:R-:W-:Y:S01]  /*5e10*/  ISETP.GT.U32.AND P3, PT, R0, R6, PT ;  /* 0x000000060000720c */ /* 0x000fe20003f64070 */
[----:B------:R-:W-:Y:S01]  /*5e20*/  @!P6 IMAD.IADD R18, R18, 0x1, -R0 ;  /* 0x000000011212e824 */ /* 0x000fe200078e0a00 */
[----:B------:R-:W-:Y:S01]  /*5e30*/  IABS R9, R5 ;  /* 0x0000000500097213 */ /* 0x000fe20000000000 */
[----:B------:R-:W-:Y:S01]  /*5e40*/  VIADD R8, R3, 0x93 ;  /* 0x0000009303087836 */ /* 0x000fe20000000000 */
[----:B------:R-:W-:Y:S01]  /*5e50*/  ISETP.GT.U32.AND P6, PT, R0, R12, PT ;  /* 0x0000000c0000720c */ /* 0x000fe20003fc4070 */
[----:B------:R-:W-:-:S02]  /*5e60*/  IMAD.MOV.U32 R20, RZ, RZ, R18 ;  /* 0x000000ffff147224 */ /* 0x000fc400078e0012 */
[----:B------:R-:W-:Y:S01]  /*5e70*/  IMAD.HI.U32 R19, R13, R14, RZ ;  /* 0x0000000e0d137227 */ /* 0x000fe200078e00ff */
[----:B------:R-:W-:-:S03]  /*5e80*/  IABS R11, R8 ;  /* 0x00000008000b7213 */ /* 0x000fc60000000000 */
[----:B------:R-:W-:Y:S02]  /*5e90*/  @!P0 IMAD.MOV R20, RZ, RZ, -R20 ;  /* 0x000000ffff148224 */ /* 0x000fe400078e0a14 */
[----:B------:R-:W-:Y:S02]  /*5ea0*/  @!P3 IMAD.IADD R6, R6, 0x1, -R0 ;  /* 0x000000010606b824 */ /* 0x000fe400078e0a00 */
[----:B------:R-:W-:-:S03]  /*5eb0*/  IMAD.HI.U32 R15, R13, R11, RZ ;  /* 0x0000000b0d0f7227 */ /* 0x000fc600078e00ff */
[----:B------:R-:W-:Y:S01]  /*5ec0*/  ISETP.GT.U32.AND P0, PT, R0, R6, PT ;  /* 0x000000060000720c */ /* 0x000fe20003f04070 */
[--C-:B------:R-:W-:Y:S01]  /*5ed0*/  @!P6 IMAD.IADD R12, R12, 0x1, -R0.reuse ;  /* 0x000000010c0ce824 */ /* 0x100fe200078e0a00 */
[----:B------:R-:W-:Y:S01]  /*5ee0*/  ISETP.GE.AND P6, PT, R7, RZ, PT ;  /* 0x000000ff0700720c */ /* 0x000fe20003fc6270 */
[----:B------:R-:W-:Y:S01]  /*5ef0*/  @!P1 IMAD.IADD R17, R17, 0x1, -R0 ;  /* 0x0000000111119824 */ /* 0x000fe200078e0a00 */
[----:B------:R-:W-:Y:S01]  /*5f00*/  ISETP.GE.AND P1, PT, R4, RZ, PT ;  /* 0x000000ff0400720c */ /* 0x000fe20003f26270 */
[----:B------:R-:W-:-:S04]  /*5f10*/  IMAD.HI.U32 R4, R13, R9, RZ ;  /* 0x000000090d047227 */ /* 0x000fc800078e00ff */
[----:B------:R-:W-:Y:S02]  /*5f20*/  IMAD.MOV R19, RZ, RZ, -R19 ;  /* 0x000000ffff137224 */ /* 0x000fe400078e0a13 */
[----:B------:R-:W-:Y:S01]  /*5f30*/  @!P2 IMAD.MOV R21, RZ, RZ, -R21 ;  /* 0x000000ffff15a224 */ /* 0x000fe200078e0a15 */
[----:B------:R-:W-:Y:S01]  /*5f40*/  ISETP.GT.U32.AND P2, PT, R0, R12, PT ;  /* 0x0000000c0000720c */ /* 0x000fe20003f44070 */
[----:B------:R-:W-:Y:S02]  /*5f50*/  IMAD.MOV R15, RZ, RZ, -R15 ;  /* 0x000000ffff0f7224 */ /* 0x000fe400078e0a0f */
[----:B------:R-:W-:Y:S01]  /*5f60*/  @!P4 IMAD.MOV R17, RZ, RZ, -R17 ;  /* 0x000000ffff11c224 */ /* 0x000fe200078e0a11 */
[----:B------:R-:W-:Y:S01]  /*5f70*/  ISETP.GE.AND P4, PT, R10, RZ, PT ;  /* 0x000000ff0a00720c */ /* 0x000fe20003f86270 */
[----:B------:R-:W-:Y:S01]  /*5f80*/  IMAD.MOV R4, RZ, RZ, -R4 ;  /* 0x000000ffff047224 */ /* 0x000fe200078e0a04 */
[----:B------:R-:W-:Y:S01]  /*5f90*/  STL [R1+0x2fc], R21 ;  /* 0x0002fc1501007387 */ /* 0x000fe20000100800 */
[----:B------:R-:W-:-:S02]  /*5fa0*/  IMAD R14, R0, R19, R14 ;  /* 0x00000013000e7224 */ /* 0x000fc400078e020e */
[C---:B------:R-:W-:Y:S01]  /*5fb0*/  IMAD R10, R0.reuse, R15, R11 ;  /* 0x0000000f000a7224 */ /* 0x040fe200078e020b */
[----:B------:R-:W-:Y:S01]  /*5fc0*/  STL [R1+0x300], R20 ;  /* 0x0003001401007387 */ /* 0x000fe20000100800 */
[C---:B------:R-:W-:Y:S01]  /*5fd0*/  IMAD R9, R0.reuse, R4, R9 ;  /* 0x0000000400097224 */ /* 0x040fe200078e0209 */
[----:B------:R-:W-:Y:S01]  /*5fe0*/  ISETP.GT.U32.AND P3, PT, R0, R14, PT ;  /* 0x0000000e0000720c */ /* 0x000fe20003f64070 */
[----:B------:R-:W-:Y:S01]  /*5ff0*/  @!P0 IMAD.IADD R6, R6, 0x1, -R0 ;  /* 0x0000000106068824 */ /* 0x000fe200078e0a00 */
[C---:B------:R-:W-:Y:S01]  /*6000*/  ISETP.GT.U32.AND P0, PT, R0.reuse, R10, PT ;  /* 0x0000000a0000720c */ /* 0x040fe20003f04070 */
[----:B------:R-:W-:Y:S01]  /*6010*/  @!P5 IMAD.MOV R16, RZ, RZ, -R16 ;  /* 0x000000ffff10d224 */ /* 0x000fe200078e0a10 */
[----:B------:R-:W-:Y:S01]  /*6020*/  ISETP.GT.U32.AND P5, PT, R0, R9, PT ;  /* 0x000000090000720c */ /* 0x000fe20003fa4070 */
[----:B------:R-:W-:Y:S01]  /*6030*/  @!P2 IMAD.IADD R12, R12, 0x1, -R0 ;  /* 0x000000010c0ca824 */ /* 0x000fe200078e0a00 */
[----:B------:R-:W-:Y:S01]  /*6040*/  ISETP.GE.AND P2, PT, R5, RZ, PT ;  /* 0x000000ff0500720c */ /* 0x000fe20003f46270 */
[----:B------:R-:W-:Y:S01]  /*6050*/  VIADD R7, R3, 0x92 ;  /* 0x0000009203077836 */ /* 0x000fe20000000000 */
[----:B------:R-:W-:Y:S01]  /*6060*/  STL [R1+0x330], R17 ;  /* 0x0003301101007387 */ /* 0x000fe20000100800 */
[----:B------:R-:W-:-:S02]  /*6070*/  IMAD.MOV.U32 R15, RZ, RZ, R12 ;  /* 0x000000ffff0f7224 */ /* 0x000fc400078e000c */
[----:B------:R-:W-:Y:S01]  /*6080*/  VIADD R5, R3, 0x91 ;  /* 0x0000009103057836 */ /* 0x000fe20000000000 */
[----:B------:R-:W-:Y:S01]  /*6090*/  IABS R4, R7 ;  /* 0x0000000700047213 */ /* 0x000fe20000000000 */
[--C-:B------:R-:W-:Y:S01]  /*60a0*/  @!P3 IMAD.IADD R14, R14, 0x1, -R0.reuse ;  /* 0x000000010e0eb824 */ /* 0x100fe200078e0a00 */
[----:B------:R-:W-:Y:S01]  /*60b0*/  STL [R1+0x390], R16 ;  /* 0x0003901001007387 */ /* 0x000fe20000100800 */
[----:B------:R-:W-:Y:S01]  /*60c0*/  @!P1 IMAD.MOV R15, RZ, RZ, -R15 ;  /* 0x000000ffff0f9224 */ /* 0x000fe200078e0a0f */
[----:B------:R-:W-:Y:S01]  /*60d0*/  IABS R12, R5 ;  /* 0x00000005000c7213 */ /* 0x000fe20000000000 */
[--C-:B------:R-:W-:Y:S01]  /*60e0*/  @!P0 IMAD.IADD R10, R10, 0x1, -R0.reuse ;  /* 0x000000010a0a8824 */ /* 0x100fe200078e0a00 */
[----:B------:R-:W-:Y:S01]  /*60f0*/  ISETP.GE.AND P3, PT, R8, RZ, PT ;  /* 0x000000ff0800720c */ /* 0x000fe20003f66270 */
[----:B------:R-:W-:Y:S01]  /*6100*/  @!P5 IMAD.IADD R9, R9, 0x1, -R0 ;  /* 0x000000010909d824 */ /* 0x000fe200078e0a00 */
[C---:B------:R-:W-:Y:S01]  /*6110*/  ISETP.GT.U32.AND P5, PT, R0.reuse, R14, PT ;  /* 0x0000000e0000720c */ /* 0x040fe20003fa4070 */
[----:B------:R0:W-:Y:S01]  /*6120*/  STL [R1+0x394], R15 ;  /* 0x0003940f01007387 */ /* 0x0001e20000100800 */
[----:B------:R-:W-:Y:S01]  /*6130*/  IMAD.HI.U32 R11, R13, R4, RZ ;  /* 0x000000040d0b7227 */ /* 0x000fe200078e00ff */
[----:B------:R-:W-:-:S02]  /*6140*/  ISETP.GT.U32.AND P0, PT, R0, R10, PT ;  /* 0x0000000a0000720c */ /* 0x000fc40003f04070 */
[C---:B------:R-:W-:Y:S01]  /*6150*/  ISETP.GT.U32.AND P1, PT, R0.reuse, R9, PT ;  /* 0x000000090000720c */ /* 0x040fe20003f24070 */
[----:B------:R-:W-:Y:S02]  /*6160*/  IMAD.MOV R11, RZ, RZ, -R11 ;  /* 0x000000ffff0b7224 */ /* 0x000fe400078e0a0b */
[----:B------:R-:W-:Y:S02]  /*6170*/  VIADD R8, R3, 0x90 ;  /* 0x0000009003087836 */ /* 0x000fe40000000000 */
[----:B------:R-:W-:Y:S02]  /*6180*/  IMAD R4, R0, R11, R4 ;  /* 0x0000000b00047224 */ /* 0x000fe400078e0204 */
[----:B0-----:R-:W-:Y:S01]  /*6190*/  IMAD.MOV.U32 R15, RZ, RZ, R6 ;  /* 0x000000ffff0f7224 */ /* 0x001fe200078e0006 */
[----:B------:R-:W-:Y:S01]  /*61a0*/  IABS R11, R8 ;  /* 0x00000008000b7213 */ /* 0x000fe20000000000 */
[----:B------:R-:W-:-:S04]  /*61b0*/  IMAD.HI.U32 R6, R13, R12, RZ ;  /* 0x0000000c0d067227 */ /* 0x000fc800078e00ff */
[----:B------:R-:W-:Y:S02]  /*61c0*/  IMAD.MOV R6, RZ, RZ, -R6 ;  /* 0x000000ffff067224 */ /* 0x000fe400078e0a06 */
[----:B------:R-:W-:Y:S01]  /*61d0*/  @!P5 IMAD.IADD R14, R14, 0x1, -R0 ;  /* 0x000000010e0ed824 */ /* 0x000fe200078e0a00 */
[C---:B------:R-:W-:Y:S01]  /*61e0*/  ISETP.GT.U32.AND P5, PT, R0.reuse, R4, PT ;  /* 0x000000040000720c */ /* 0x040fe20003fa4070 */
[----:B------:R-:W-:Y:S02]  /*61f0*/  IMAD R12, R0, R6, R12 ;  /* 0x00000006000c7224 */ /* 0x000fe400078e020c */
[--C-:B------:R-:W-:Y:S02]  /*6200*/  @!P0 IMAD.IADD R10, R10, 0x1, -R0.reuse ;  /* 0x000000010a0a8824 */ /* 0x100fe400078e0a00 */
[----:B------:R-:W-:Y:S01]  /*6210*/  @!P1 IMAD.IADD R9, R9, 0x1, -R0 ;  /* 0x0000000109099824 */ /* 0x000fe200078e0a00 */
[----:B------:R-:W-:Y:S01]  /*6220*/  ISETP.GT.U32.AND P0, PT, R0, R12, PT ;  /* 0x0000000c0000720c */ /* 0x000fe20003f04070 */
[----:B------:R-:W-:Y:S01]  /*6230*/  @!P6 IMAD.MOV R15, RZ, RZ, -R15 ;  /* 0x000000ffff0fe224 */ /* 0x000fe200078e0a0f */
[----:B------:R-:W-:Y:S01]  /*6240*/  ISETP.GE.AND P1, PT, R5, RZ, PT ;  /* 0x000000ff0500720c */ /* 0x000fe20003f26270 */
[----:B------:R-:W-:Y:S01]  /*6250*/  VIADD R5, R3, 0x8f ;  /* 0x0000008f03057836 */ /* 0x000fe20000000000 */
[----:B------:R-:W-:Y:S01]  /*6260*/  ISETP.GE.AND P6, PT, R7, RZ, PT ;  /* 0x000000ff0700720c */ /* 0x000fe20003fc6270 */
[----:B------:R-:W-:Y:S01]  /*6270*/  IMAD.MOV.U32 R17, RZ, RZ, R14 ;  /* 0x000000ffff117224 */ /* 0x000fe200078e000e */
[----:B------:R0:W-:Y:S01]  /*6280*/  STL [R1+0x39c], R15 ;  /* 0x00039c0f01007387 */ /* 0x0001e20000100800 */
[----:B------:R-:W-:Y:S01]  /*6290*/  @!P5 IMAD.IADD R4, R4, 0x1, -R0 ;  /* 0x000000010404d824 */ /* 0x000fe200078e0a00 */
[----:B------:R-:W-:Y:S01]  /*62a0*/  IABS R7, R5 ;  /* 0x0000000500077213 */ /* 0x000fe20000000000 */
[----:B------:R-:W-:Y:S01]  /*62b0*/  IMAD.HI.U32 R16, R13, R11, RZ ;  /* 0x0000000b0d107227 */ /* 0x000fe200078e00ff */
[----:B------:R-:W-:-:S03]  /*62c0*/  ISETP.GE.AND P5, PT, R8, RZ, PT ;  /* 0x000000ff0800720c */ /* 0x000fc60003fa6270 */
[----:B------:R-:W-:Y:S02]  /*62d0*/  @!P0 IMAD.IADD R12, R12, 0x1, -R0 ;  /* 0x000000010c0c8824 */ /* 0x000fe400078e0a00 */
[----:B------:R-:W-:Y:S02]  /*62e0*/  VIADD R6, R3, 0x8e ;  /* 0x0000008e03067836 */ /* 0x000fe40000000000 */
[----:B------:R-:W-:Y:S01]  /*62f0*/  @!P4 IMAD.MOV R17, RZ, RZ, -R17 ;  /* 0x000000ffff11c224 */ /* 0x000fe200078e0a11 */
[C---:B------:R-:W-:Y:S01]  /*6300*/  ISETP.GT.U32.AND P4, PT, R0.reuse, R4, PT ;  /* 0x000000040000720c */ /* 0x040fe20003f84070 */
[----:B------:R-:W-:Y:S01]  /*6310*/  IMAD.MOV R16, RZ, RZ, -R16 ;  /* 0x000000ffff107224 */ /* 0x000fe200078e0a10 */
[C---:B------:R-:W-:Y:S01]  /*6320*/  ISETP.GT.U32.AND P0, PT, R0.reuse, R12, PT ;  /* 0x0000000c0000720c */ /* 0x040fe20003f04070 */
[----:B------:R-:W-:Y:S01]  /*6330*/  IMAD.HI.U32 R8, R13, R7, RZ ;  /* 0x000000070d087227 */ /* 0x000fe200078e00ff */
[----:B0-----:R-:W-:Y:S01]  /*6340*/  IABS R15, R6 ;  /* 0x00000006000f7213 */ /* 0x001fe20000000000 */
[----:B------:R-:W-:Y:S02]  /*6350*/  STL [R1+0x398], R17 ;  /* 0x0003981101007387 */ /* 0x000fe40000100800 */
[----:B------:R-:W-:-:S02]  /*6360*/  IMAD R11, R0, R16, R11 ;  /* 0x00000010000b7224 */ /* 0x000fc400078e020b */
[----:B------:R-:W-:Y:S02]  /*6370*/  IMAD.MOV.U32 R14, RZ, RZ, R9 ;  /* 0x000000ffff0e7224 */ /* 0x000fe400078e0009 */
[----:B------:R-:W-:Y:S02]  /*6380*/  IMAD.MOV R8, RZ, RZ, -R8 ;  /* 0x000000ffff087224 */ /* 0x000fe400078e0a08 */
[----:B------:R-:W-:Y:S01]  /*6390*/  @!P2 IMAD.MOV R14, RZ, RZ, -R14 ;  /* 0x000000ffff0ea224 */ /* 0x000fe200078e0a0e */
[----:B------:R-:W-:Y:S01]  /*63a0*/  ISETP.GT.U32.AND P2, PT, R0, R11, PT ;  /* 0x0000000b0000720c */ /* 0x000fe20003f44070 */
[----:B------:R-:W-:-:S03]  /*63b0*/  IMAD.HI.U32 R9, R13, R15, RZ ;  /* 0x0000000f0d097227 */ /* 0x000fc600078e00ff */
[----:B------:R0:W-:Y:S01]  /*63c0*/  STL [R1+0x364], R14 ;  /* 0x0003640e01007387 */ /* 0x0001e20000100800 */
[----:B------:R-:W-:Y:S02]  /*63d0*/  IMAD R7, R0, R8, R7 ;  /* 0x0000000800077224 */ /* 0x000fe400078e0207 */
[----:B------:R-:W-:Y:S02]  /*63e0*/  IMAD.MOV R9, RZ, RZ, -R9 ;  /* 0x000000ffff097224 */ /* 0x000fe400078e0a09 */
[--C-:B------:R-:W-:Y:S01]  /*63f0*/  @!P4 IMAD.IADD R4, R4, 0x1, -R0.reuse ;  /* 0x000000010404c824 */ /* 0x100fe200078e0a00 */
[----:B------:R-:W-:Y:S01]  /*6400*/  ISETP.GE.AND P4, PT, R6, RZ, PT ;  /* 0x000000ff0600720c */ /* 0x000fe20003f86270 */
[----:B------:R-:W-:Y:S01]  /*6410*/  @!P0 IMAD.IADD R12, R12, 0x1, -R0 ;  /* 0x000000010c0c8824 */ /* 0x000fe200078e0a00 */
[C---:B------:R-:W-:Y:S01]  /*6420*/  ISETP.GT.U32.AND P0, PT, R0.reuse, R7, PT ;  /* 0x000000070000720c */ /* 0x040fe20003f04070 */
[----:B------:R-:W-:Y:S02]  /*6430*/  IMAD R15, R0, R9, R15 ;  /* 0x00000009000f7224 */ /* 0x000fe400078e020f */
[----:B------:R-:W-:-:S02]  /*6440*/  IMAD.MOV.U32 R16, RZ, RZ, R4 ;  /* 0x000000ffff107224 */ /* 0x000fc400078e0004 */
[----:B------:R-:W-:Y:S02]  /*6450*/  @!P2 IMAD.IADD R11, R11, 0x1, -R0 ;  /* 0x000000010b0ba824 */ /* 0x000fe400078e0a00 */
[----:B------:R-:W-:Y:S01]  /*6460*/  @!P6 IMAD.MOV R16, RZ, RZ, -R16 ;  /* 0x000000ffff10e224 */ /* 0x000fe200078e0a10 */
[C---:B------:R-:W-:Y:S01]  /*6470*/  ISETP.GT.U32.AND P6, PT, R0.reuse, R15, PT ;  /* 0x0000000f0000720c */ /* 0x040fe20003fc4070 */
[----:B------:R-:W-:Y:S01]  /*6480*/  @!P3 IMAD.MOV R10, RZ, RZ, -R10 ;  /* 0x000000ffff0ab224 */ /* 0x000fe200078e0a0a */
[C---:B------:R-:W-:Y:S01]  /*6490*/  ISETP.GT.U32.AND P2, PT, R0.reuse, R11, PT ;  /* 0x0000000b0000720c */ /* 0x040fe20003f44070 */
[----:B------:R-:W-:Y:S01]  /*64a0*/  VIADD R9, R3, 0x8c ;  /* 0x0000008c03097836 */ /* 0x000fe20000000000 */
[----:B------:R-:W-:Y:S01]  /*64b0*/  ISETP.GE.AND P3, PT, R5, RZ, PT ;  /* 0x000000ff0500720c */ /* 0x000fe20003f66270 */
[----:B------:R-:W-:Y:S01]  /*64c0*/  @!P0 IMAD.IADD R7, R7, 0x1, -R0 ;  /* 0x0000000107078824 */ /* 0x000fe200078e0a00 */
[----:B------:R1:W-:Y:S01]  /*64d0*/  STL [R1+0x368], R10 ;  /* 0x0003680a01007387 */ /* 0x0003e20000100800 */
[----:B0-----:R-:W-:Y:S01]  /*64e0*/  IMAD.MOV.U32 R14, RZ, RZ, R12 ;  /* 0x000000ffff0e7224 */ /* 0x001fe200078e000c */
[----:B------:R-:W-:Y:S01]  /*64f0*/  IABS R8, R9 ;  /* 0x0000000900087213 */ /* 0x000fe20000000000 */
[----:B------:R-:W-:Y:S01]  /*6500*/  VIADD R5, R3, 0x8b ;  /* 0x0000008b03057836 */ /* 0x000fe20000000000 */
[C---:B------:R-:W-:Y:S01]  /*6510*/  ISETP.GT.U32.AND P0, PT, R0.reuse, R7, PT ;  /* 0x000000070000720c */ /* 0x040fe20003f04070 */
[----:B------:R-:W-:Y:S01]  /*6520*/  @!P1 IMAD.MOV R14, RZ, RZ, -R14 ;  /* 0x000000ffff0e9224 */ /* 0x000fe200078e0a0e */
[----:B------:R-:W-:Y:S01]  /*6530*/  STL [R1+0x38c], R16 ;  /* 0x00038c1001007387 */ /* 0x000fe20000100800 */
[--C-:B------:R-:W-:Y:S01]  /*6540*/  @!P6 IMAD.IADD R15, R15, 0x1, -R0.reuse ;  /* 0x000000010f0fe824 */ /* 0x100fe200078e0a00 */
[----:B------:R-:W-:Y:S01]  /*6550*/  IABS R4, R5 ;  /* 0x0000000500047213 */ /* 0x000fe20000000000 */
[--C-:B------:R-:W-:Y:S01]  /*6560*/  @!P2 IMAD.IADD R11, R11, 0x1, -R0.reuse ;  /* 0x000000010b0ba824 */ /* 0x100fe200078e0a00 */
[----:B------:R-:W-:Y:S01]  /*6570*/  ISETP.GE.AND P2, PT, R9, RZ, PT ;  /* 0x000000ff0900720c */ /* 0x000fe20003f46270 */
[----:B-1----:R-:W-:Y:S01]  /*6580*/  VIADD R10, R3, 0x8d ;  /* 0x0000008d030a7836 */ /* 0x002fe20000000000 */
[----:B------:R-:W-:Y:S01]  /*6590*/  ISETP.GT.U32.AND P6, PT, R0, R15, PT ;  /* 0x0000000f0000720c */ /* 0x000fe20003fc4070 */
[----:B------:R-:W-:Y:S01]  /*65a0*/  IMAD.HI.U32 R9, R13, R8, RZ ;  /* 0x000000080d097227 */ /* 0x000fe200078e00ff */
[----:B------:R0:W-:Y:S02]  /*65b0*/  STL [R1+0x388], R14 ;  /* 0x0003880e01007387 */ /* 0x0001e40000100800 */
[----:B------:R-:W-:Y:S01]  /*65c0*/  IABS R6, R10 ;  /* 0x0000000a00067213 */ /* 0x000fe20000000000 */
[----:B------:R-:W-:Y:S01]  /*65d0*/  IMAD.MOV R9, RZ, RZ, -R9 ;  /* 0x000000ffff097224 */ /* 0x000fe200078e0a09 */
[----:B------:R-:W-:Y:S01]  /*65e0*/  ISETP.GE.AND P1, PT, R10, RZ, PT ;  /* 0x000000ff0a00720c */ /* 0x000fe20003f26270 */
[----:B------:R-:W-:-:S02]  /*65f0*/  @!P0 IMAD.IADD R7, R7, 0x1, -R0 ;  /* 0x0000000107078824 */ /* 0x000fc400078e0a00 */
[----:B------:R-:W-:-:S04]  /*6600*/  IMAD.HI.U32 R12, R13, R6, RZ ;  /* 0x000000060d0c7227 */ /* 0x000fc800078e00ff */
[----:B0-----:R-:W-:Y:S02]  /*6610*/  IMAD.MOV.U32 R14, RZ, RZ, R11 ;  /* 0x000000ffff0e7224 */ /* 0x001fe400078e000b */
[----:B------:R-:W-:Y:S02]  /*6620*/  IMAD.MOV R12, RZ, RZ, -R12 ;  /* 0x000000ffff0c7224 */ /* 0x000fe400078e0a0c */
[----:B------:R-:W-:Y:S01]  /*6630*/  @!P5 IMAD.MOV R14, RZ, RZ, -R14 ;  /* 0x000000ffff0ed224 */ /* 0x000fe200078e0a0e */
[----:B------:R-:W-:Y:S01]  /*6640*/  ISETP.GE.AND P5, PT, R5, RZ, PT ;  /* 0x000000ff0500720c */ /* 0x000fe20003fa6270 */
[----:B------:R-:W-:-:S03]  /*6650*/  IMAD.HI.U32 R10, R13, R4, RZ ;  /* 0x000000040d0a7227 */ /* 0x000fc600078e00ff */
[----:B------:R-:W-:Y:S01]  /*6660*/  STL [R1+0x370], R14 ;  /* 0x0003700e01007387 */ /* 0x000fe20000100800 */
[C---:B------:R-:W-:Y:S02]  /*6670*/  IMAD R5, R0.reuse, R9, R8 ;  /* 0x0000000900057224 */ /* 0x040fe400078e0208 */
[----:B------:R-:W-:Y:S02]  /*6680*/  IMAD.MOV.U32 R11, RZ, RZ, R7 ;  /* 0x000000ffff0b7224 */ /* 0x000fe400078e0007 */
[C---:B------:R-:W-:Y:S02]  /*6690*/  IMAD R6, R0.reuse, R12, R6 ;  /* 0x0000000c00067224 */ /* 0x040fe400078e0206 */
[----:B------:R-:W-:Y:S02]  /*66a0*/  IMAD.MOV R10, RZ, RZ, -R10 ;  /* 0x000000ffff0a7224 */ /* 0x000fe400078e0a0a */
[----:B------:R-:W-:Y:S01]  /*66b0*/  @!P6 IMAD.IADD R15, R15, 0x1, -R0 ;  /* 0x000000010f0fe824 */ /* 0x000fe200078e0a00 */
[C---:B------:R-:W-:Y:S01]  /*66c0*/  ISETP.GT.U32.AND P0, PT, R0.reuse, R6, PT ;  /* 0x000000060000720c */ /* 0x040fe20003f04070 */
[----:B------:R-:W-:Y:S01]  /*66d0*/  @!P3 IMAD.MOV R11, RZ, RZ, -R11 ;  /* 0x000000ffff0bb224 */ /* 0x000fe200078e0a0b */
[C---:B------:R-:W-:Y:S01]  /*66e0*/  ISETP.GT.U32.AND P3, PT, R0.reuse, R5, PT ;  /* 0x000000050000720c */ /* 0x040fe20003f64070 */
[----:B------:R-:W-:-:S02]  /*66f0*/  IMAD R4, R0, R10, R4 ;  /* 0x0000000a00047224 */ /* 0x000fc400078e0204 */
[----:B------:R-:W-:Y:S01]  /*6700*/  IMAD.MOV.U32 R17, RZ, RZ, R15 ;  /* 0x000000ffff117224 */ /* 0x000fe200078e000f */
[----:B------:R0:W-:Y:S01]  /*6710*/  STL [R1+0x374], R11 ;  /* 0x0003740b01007387 */ /* 0x0001e20000100800 */
[C---:B------:R-:W-:Y:S02]  /*6720*/  VIADD R10, R3.reuse, 0x8a ;  /* 0x0000008a030a7836 */ /* 0x040fe40000000000 */
[----:B------:R-:W-:Y:S01]  /*6730*/  @!P4 IMAD.MOV R17, RZ, RZ, -R17 ;  /* 0x000000ffff11c224 */ /* 0x000fe200078e0a11 */
[----:B------:R-:W-:Y:S01]  /*6740*/  ISETP.GT.U32.AND P4, PT, R0, R4, PT ;  /* 0x000000040000720c */ /* 0x000fe20003f84070 */
[----:B------:R-:W-:Y:S01]  /*6750*/  VIADD R7, R3, 0x89 ;  /* 0x0000008903077836 */ /* 0x000fe20000000000 */
[----:B------:R-:W-:Y:S01]  /*6760*/  ISETP.GE.AND P6, PT, R10, RZ, PT ;  /* 0x000000ff0a00720c */ /* 0x000fe20003fc6270 */
[--C-:B------:R-:W-:Y:S01]  /*6770*/  @!P0 IMAD.IADD R6, R6, 0x1, -R0.reuse ;  /* 0x0000000106068824 */ /* 0x100fe200078e0a00 */
[----:B------:R-:W-:Y:S01]  /*6780*/  IABS R10, R10 ;  /* 0x0000000a000a7213 */ /* 0x000fe20000000000 */
[--C-:B------:R-:W-:Y:S01]  /*6790*/  @!P3 IMAD.IADD R5, R5, 0x1, -R0.reuse ;  /* 0x000000010505b824 */ /* 0x100fe200078e0a00 */
[----:B0-----:R-:W-:Y:S01]  /*67a0*/  IABS R11, R7 ;  /* 0x00000007000b7213 */ /* 0x001fe20000000000 */
[----:B------:R-:W-:Y:S01]  /*67b0*/  VIADD R9, R3, 0x87 ;  /* 0x0000008703097836 */ /* 0x000fe20000000000 */
[C---:B------:R-:W-:Y:S01]  /*67c0*/  ISETP.GT.U32.AND P0, PT, R0.reuse, R6, PT ;  /* 0x000000060000720c */ /* 0x040fe20003f04070 */
[----:B------:R-:W-:Y:S01]  /*67d0*/  IMAD.HI.U32 R15, R13, R10, RZ ;  /* 0x0000000a0d0f7227 */ /* 0x000fe200078e00ff */
[----:B------:R-:W-:Y:S01]  /*67e0*/  ISETP.GT.U32.AND P3, PT, R0, R5, PT ;  /* 0x000000050000720c */ /* 0x000fe20003f64070 */
[----:B------:R0:W-:Y:S01]  /*67f0*/  STL [R1+0x36c], R17 ;  /* 0x00036c1101007387 */ /* 0x0001e20000100800 */
[----:B------:R-:W-:Y:S01]  /*6800*/  IABS R14, R9 ;  /* 0x00000009000e7213 */ /* 0x000fe20000000000 */
[----:B------:R-:W-:-:S02]  /*6810*/  @!P4 IMAD.IADD R4, R4, 0x1, -R0 ;  /* 0x000000010404c824 */ /* 0x000fc400078e0a00 */
[----:B------:R-:W-:Y:S02]  /*6820*/  IMAD.MOV R15, RZ, RZ, -R15 ;  /* 0x000000ffff0f7224 */ /* 0x000fe400078e0a0f */
[----:B------:R-:W-:Y:S01]  /*6830*/  VIADD R8, R3, 0x88 ;  /* 0x0000008803087836 */ /* 0x000fe20000000000 */
[C---:B------:R-:W-:Y:S01]  /*6840*/  ISETP.GT.U32.AND P4, PT, R0.reuse, R4, PT ;  /* 0x000000040000720c */ /* 0x040fe20003f84070 */
[----:B------:R-:W-:Y:S02]  /*6850*/  IMAD R10, R0, R15, R10 ;  /* 0x0000000f000a7224 */ /* 0x000fe400078e020a */
[----:B------:R-:W-:Y:S01]  /*6860*/  IMAD.HI.U32 R16, R13, R11, RZ ;  /* 0x0000000b0d107227 */ /* 0x000fe200078e00ff */
[----:B------:R-:W-:-:S03]  /*6870*/  IABS R12, R8 ;  /* 0x00000008000c7213 */ /* 0x000fc60000000000 */
[----:B------:R-:W-:Y:S01]  /*6880*/  @!P3 IMAD.IADD R5, R5, 0x1, -R0 ;  /* 0x000000010505b824 */ /* 0x000fe200078e0a00 */
[----:B------:R-:W-:Y:S01]  /*6890*/  ISETP.GT.U32.AND P3, PT, R0, R10, PT ;  /* 0x0000000a0000720c */ /* 0x000fe20003f64070 */
[----:B------:R-:W-:Y:S02]  /*68a0*/  IMAD.MOV R16, RZ, RZ, -R16 ;  /* 0x000000ffff107224 */ /* 0x000fe400078e0a10 */
[----:B------:R-:W-:Y:S01]  /*68b0*/  @!P0 IMAD.IADD R6, R6, 0x1, -R0 ;  /* 0x0000000106068824 */ /* 0x000fe200078e0a00 */
[----:B------:R-:W-:Y:S01]  /*68c0*/  ISETP.GE.AND P0, PT, R7, RZ, PT ;  /* 0x000000ff0700720c */ /* 0x000fe20003f06270 */
[----:B------:R-:W-:-:S04]  /*68d0*/  IMAD.HI.U32 R7, R13, R14, RZ ;  /* 0x0000000e0d077227 */ /* 0x000fc800078e00ff */
[----:B0-----:R-:W-:-:S04]  /*68e0*/  IMAD.HI.U32 R17, R13, R12, RZ ;  /* 0x0000000c0d117227 */ /* 0x001fc800078e00ff */
[----:B------:R-:W-:Y:S02]  /*68f0*/  IMAD R11, R0, R16, R11 ;  /* 0x00000010000b7224 */ /* 0x000fe400078e020b */
[----:B------:R-:W-:Y:S02]  /*6900*/  IMAD.MOV.U32 R19, RZ, RZ, R6 ;  /* 0x000000ffff137224 */ /* 0x000fe400078e0006 */
[----:B------:R-:W-:Y:S02]  /*6910*/  IMAD.MOV R7, RZ, RZ, -R7 ;  /* 0x000000ffff077224 */ /* 0x000fe400078e0a07 */
[----:B------:R-:W-:Y:S02]  /*6920*/  @!P4 IMAD.IADD R4, R4, 0x1, -R0 ;  /* 0x000000010404c824 */ /* 0x000fe400078e0a00 */
[----:B------:R-:W-:Y:S02]  /*6930*/  IMAD.MOV R17, RZ, RZ, -R17 ;  /* 0x000000ffff117224 */ /* 0x000fe400078e0a11 */
[----:B------:R-:W-:Y:S01]  /*6940*/  @!P1 IMAD.MOV R19, RZ, RZ, -R19 ;  /* 0x000000ffff139224 */ /* 0x000fe200078e0a13 */
[----:B------:R-:W-:Y:S01]  /*6950*/  ISETP.GT.U32.AND P1, PT, R0, R11, PT ;  /* 0x0000000b0000720c */ /* 0x000fe20003f24070 */
[----:B------:R-:W-:-:S02]  /*6960*/  IMAD.MOV.U32 R18, RZ, RZ, R5 ;  /* 0x000000ffff127224 */ /* 0x000fc400078e0005 */
[C---:B------:R-:W-:Y:S01]  /*6970*/  IMAD R14, R0.reuse, R7, R14 ;  /* 0x00000007000e7224 */ /* 0x040fe200078e020e */
[----:B------:R-:W-:Y:S01]  /*6980*/  STL [R1+0x360], R19 ;  /* 0x0003601301007387 */ /* 0x000fe20000100800 */
[----:B------:R-:W-:Y:S02]  /*6990*/  IMAD.MOV.U32 R16, RZ, RZ, R4 ;  /* 0x000000ffff107224 */ /* 0x000fe400078e0004 */
[----:B------:R-:W-:Y:S02]  /*69a0*/  IMAD R5, R0, R17, R12 ;  /* 0x0000001100057224 */ /* 0x000fe400078e020c */
[----:B------:R-:W-:Y:S02]  /*69b0*/  @!P3 IMAD.IADD R10, R10, 0x1, -R0 ;  /* 0x000000010a0ab824 */ /* 0x000fe400078e0a00 */
[----:B------:R-:W-:Y:S01]  /*69c0*/  @!P5 IMAD.MOV R16, RZ, RZ, -R16 ;  /* 0x000000ffff10d224 */ /* 0x000fe200078e0a10 */
[C---:B------:R-:W-:Y:S01]  /*69d0*/  ISETP.GT.U32.AND P5, PT, R0.reuse, R14, PT ;  /* 0x0000000e0000720c */ /* 0x040fe20003fa4070 */
[----:B------:R-:W-:Y:S01]  /*69e0*/  VIADD R6, R3, 0x86 ;  /* 0x0000008603067836 */ /* 0x000fe20000000000 */
[C---:B------:R-:W-:Y:S01]  /*69f0*/  ISETP.GT.U32.AND P4, PT, R0.reuse, R5, PT ;  /* 0x000000050000720c */ /* 0x040fe20003f84070 */
[----:B------:R-:W-:Y:S01]  /*6a00*/  @!P1 IMAD.IADD R11, R11, 0x1, -R0 ;  /* 0x000000010b0b9824 */ /* 0x000fe200078e0a00 */
[----:B------:R-:W-:Y:S01]  /*6a10*/  ISETP.GT.U32.AND P3, PT, R0, R10, PT ;  /* 0x0000000a0000720c */ /* 0x000fe20003f64070 */
[C---:B------:R-:W-:Y:S01]  /*6a20*/  VIADD R7, R3.reuse, 0x85 ;  /* 0x0000008503077836 */ /* 0x040fe20000000000 */
[----:B------:R-:W-:Y:S01]  /*6a30*/  IABS R12, R6 ;  /* 0x00000006000c7213 */ /* 0x000fe20000000000 */
[----:B------:R-:W-:Y:S01]  /*6a40*/  @!P2 IMAD.MOV R18, RZ, RZ, -R18 ;  /* 0x000000ffff12a224 */ /* 0x000fe200078e0a12 */
[----:B------:R-:W-:Y:S01]  /*6a50*/  ISETP.GE.AND P2, PT, R8, RZ, PT ;  /* 0x000000ff0800720c */ /* 0x000fe20003f46270 */
[----:B------:R-:W-:Y:S01]  /*6a60*/  VIADD R8, R3, 0x84 ;  /* 0x0000008403087836 */ /* 0x000fe20000000000 */
[----:B------:R-:W-:Y:S01]  /*6a70*/  ISETP.GT.U32.AND P1, PT, R0, R11, PT ;  /* 0x0000000b0000720c */ /* 0x000fe20003f24070 */
[----:B------:R-:W-:Y:S01]  /*6a80*/  IMAD.HI.U32 R15, R13, R12, RZ ;  /* 0x0000000c0d0f7227 */ /* 0x000fe200078e00ff */
[----:B------:R-:W-:Y:S01]  /*6a90*/  IABS R4, R7 ;  /* 0x0000000700047213 */ /* 0x000fe20000000000 */
[----:B------:R0:W-:Y:S02]  /*6aa0*/  STL [R1+0x350], R18 ;  /* 0x0003501201007387 */ /* 0x0001e40000100800 */
[----:B------:R-:W-:-:S02]  /*6ab0*/  @!P5 IMAD.IADD R14, R14, 0x1, -R0 ;  /* 0x000000010e0ed824 */ /* 0x000fc400078e0a00 */
[--C-:B------:R-:W-:Y:S01]  /*6ac0*/  @!P4 IMAD.IADD R5, R5, 0x1, -R0.reuse ;  /* 0x000000010505c824 */ /* 0x100fe200078e0a00 */
[----:B------:R1:W-:Y:S01]  /*6ad0*/  STL [R1+0x34c], R16 ;  /* 0x00034c1001007387 */ /* 0x0003e20000100800 */
[----:B------:R-:W-:Y:S01]  /*6ae0*/  @!P3 IMAD.IADD R10, R10, 0x1, -R0 ;  /* 0x000000010a0ab824 */ /* 0x000fe200078e0a00 */
[----:B------:R-:W-:Y:S01]  /*6af0*/  ISETP.GE.AND P3, PT, R9, RZ, PT ;  /* 0x000000ff0900720c */ /* 0x000fe20003f66270 */
[----:B------:R-:W-:Y:S01]  /*6b00*/  IMAD.MOV R15, RZ, RZ, -R15 ;  /* 0x000000ffff0f7224 */ /* 0x000fe200078e0a0f */
[C---:B------:R-:W-:Y:S01]  /*6b10*/  ISETP.GT.U32.AND P5, PT, R0.reuse, R14, PT ;  /* 0x0000000e0000720c */ /* 0x040fe20003fa4070 */
[----:B------:R-:W-:Y:S01]  /*6b20*/  IMAD.HI.U32 R9, R13, R4, RZ ;  /* 0x000000040d097227 */ /* 0x000fe200078e00ff */
[----:B------:R-:W-:-:S03]  /*6b30*/  ISETP.GT.U32.AND P4, PT, R0, R5, PT ;  /* 0x000000050000720c */ /* 0x000fc60003f84070 */
[----:B0-----:R-:W-:Y:S01]  /*6b40*/  IMAD.MOV.U32 R18, RZ, RZ, R10 ;  /* 0x000000ffff127224 */ /* 0x001fe200078e000a */
[----:B-1----:R-:W-:Y:S01]  /*6b50*/  IABS R16, R8 ;  /* 0x0000000800107213 */ /* 0x002fe20000000000 */
[----:B------:R-:W-:Y:S02]  /*6b60*/  IMAD R12, R0, R15, R12 ;  /* 0x0000000f000c7224 */ /* 0x000fe400078e020c */
[----:B------:R-:W-:Y:S02]  /*6b70*/  IMAD.MOV R9, RZ, RZ, -R9 ;  /* 0x000000ffff097224 */ /* 0x000fe400078e0a09 */
[----:B------:R-:W-:-:S04]  /*6b80*/  IMAD.HI.U32 R10, R13, R16, RZ ;  /* 0x000000100d0a7227 */ /* 0x000fc800078e00ff */
[----:B------:R-:W-:Y:S01]  /*6b90*/  @!P6 IMAD.MOV R18, RZ, RZ, -R18 ;  /* 0x000000ffff12e224 */ /* 0x000fe200078e0a12 */
[----:B------:R-:W-:Y:S01]  /*6ba0*/  ISETP.GE.AND P6, PT, R6, RZ, PT ;  /* 0x000000ff0600720c */ /* 0x000fe20003fc6270 */
[----:B------:R-:W-:Y:S01]  /*6bb0*/  @!P1 IMAD.IADD R11, R11, 0x1, -R0 ;  /* 0x000000010b0b9824 */ /* 0x000fe200078e0a00 */
[C---:B------:R-:W-:Y:S01]  /*6bc0*/  ISETP.GT.U32.AND P1, PT, R0.reuse, R12, PT ;  /* 0x0000000c0000720c */ /* 0x040fe20003f24070 */
[----:B------:R-:W-:Y:S01]  /*6bd0*/  IMAD.MOV R6, RZ, RZ, -R10 ;  /* 0x000000ffff067224 */ /* 0x000fe200078e0a0a */
[----:B------:R-:W-:Y:S01]  /*6be0*/  STL [R1+0x348], R18 ;  /* 0x0003481201007387 */ /* 0x000fe20000100800 */
[----:B------:R-:W-:Y:S02]  /*6bf0*/  IMAD R10, R0, R9, R4 ;  /* 0x00000009000a7224 */ /* 0x000fe400078e0204 */
[--C-:B------:R-:W-:Y:S02]  /*6c00*/  @!P5 IMAD.IADD R14, R14, 0x1, -R0.reuse ;  /* 0x000000010e0ed824 */ /* 0x100fe400078e0a00 */
[----:B------:R-:W-:Y:S01]  /*6c10*/  @!P4 IMAD.IADD R5, R5, 0x1, -R0 ;  /* 0x000000010505c824 */ /* 0x000fe200078e0a00 */
[----:B------:R-:W-:Y:S01]  /*6c20*/  ISETP.GT.U32.AND P5, PT, R0, R10, PT ;  /* 0x0000000a0000720c */ /* 0x000fe20003fa4070 */
[----:B------:R-:W-:Y:S01]  /*6c30*/  VIADD R4, R3, 0x83 ;  /* 0x0000008303047836 */ /* 0x000fe20000000000 */
[----:B------:R-:W-:Y:S01]  /*6c40*/  ISETP.GE.AND P4, PT, R8, RZ, PT ;  /* 0x000000ff0800720c */ /* 0x000fe20003f86270 */
[----:B------:R-:W-:-:S02]  /*6c50*/  IMAD.MOV.U32 R15, RZ, RZ, R5 ;  /* 0x000000ffff0f7224 */ /* 0x000fc400078e0005 */
[----:B------:R-:W-:Y:S02]  /*6c60*/  @!P1 IMAD.IADD R12, R12, 0x1, -R0 ;  /* 0x000000010c0c9824 */ /* 0x000fe400078e0a00 */
[----:B------:R-:W-:Y:S02]  /*6c70*/  IMAD.MOV.U32 R17, RZ, RZ, R11 ;  /* 0x000000ffff117224 */ /* 0x000fe400078e000b */
[----:B------:R-:W-:Y:S01]  /*6c80*/  @!P2 IMAD.MOV R15, RZ, RZ, -R15 ;  /* 0x000000ffff0fa224 */ /* 0x000fe200078e0a0f */
[----:B------:R-:W-:Y:S01]  /*6c90*/  ISETP.GE.AND P2, PT, R4, RZ, PT ;  /* 0x000000ff0400720c */ /* 0x000fe20003f46270 */
[----:B------:R-:W-:Y:S01]  /*6ca0*/  VIADD R5, R3, 0x82 ;  /* 0x0000008203057836 */ /* 0x000fe20000000000 */
[----:B------:R-:W-:Y:S01]  /*6cb0*/  IABS R4, R4 ;  /* 0x0000000400047213 */ /* 0x000fe20000000000 */
[----:B------:R-:W-:Y:S01]  /*6cc0*/  IMAD.MOV.U32 R11, RZ, RZ, R14 ;  /* 0x000000ffff0b7224 */ /* 0x000fe200078e000e */
[----:B------:R-:W-:Y:S01]  /*6cd0*/  ISETP.GT.U32.AND P1, PT, R0, R12, PT ;  /* 0x0000000c0000720c */ /* 0x000fe20003f24070 */
[----:B------:R-:W-:Y:S01]  /*6ce0*/  @!P5 IMAD.IADD R10, R10, 0x1, -R0 ;  /* 0x000000010a0ad824 */ /* 0x000fe200078e0a00 */
[----:B------:R-:W-:Y:S01]  /*6cf0*/  IABS R14, R5 ;  /* 0x00000005000e7213 */ /* 0x000fe20000000000 */
[----:B------:R-:W-:Y:S01]  /*6d00*/  @!P3 IMAD.MOV R11, RZ, RZ, -R11 ;  /* 0x000000ffff0bb224 */ /* 0x000fe200078e0a0b */
[----:B------:R-:W-:Y:S01]  /*6d10*/  ISETP.GE.AND P3, PT, R5, RZ, PT ;  /* 0x000000ff0500720c */ /* 0x000fe20003f66270 */
[----:B------:R-:W-:Y:S01]  /*6d20*/  IMAD.MOV.U32 R5, RZ, RZ, R4 ;  /* 0x000000ffff057224 */ /* 0x000fe200078e0004 */
[C---:B------:R-:W-:Y:S01]  /*6d30*/  ISETP.GT.U32.AND P5, PT, R0.reuse, R10, PT ;  /* 0x0000000a0000720c */ /* 0x040fe20003fa4070 */
[----:B------:R-:W-:-:S02]  /*6d40*/  IMAD R16, R0, R6, R16 ;  /* 0x0000000600107224 */ /* 0x000fc400078e0210 */
[----:B------:R-:W-:-:S04]  /*6d50*/  IMAD.HI.U32 R9, R13, R5, RZ ;  /* 0x000000050d097227 */ /* 0x000fc800078e00ff */
[----:B------:R-:W-:-:S04]  /*6d60*/  IMAD.HI.U32 R6, R13, R14, RZ ;  /* 0x0000000e0d067227 */ /* 0x000fc800078e00ff */
[----:B------:R-:W-:Y:S02]  /*6d70*/  IMAD.MOV R9, RZ, RZ, -R9 ;  /* 0x000000ffff097224 */ /* 0x000fe400078e0a09 */
[----:B------:R-:W-:Y:S01]  /*6d80*/  @!P0 IMAD.MOV R17, RZ, RZ, -R17 ;  /* 0x000000ffff118224 */ /* 0x000fe200078e0a11 */
[----:B------:R-:W-:Y:S01]  /*6d90*/  ISETP.GE.AND P0, PT, R7, RZ, PT ;  /* 0x000000ff0700720c */ /* 0x000fe20003f06270 */
[----:B------:R-:W-:Y:S01]  /*6da0*/  @!P1 IMAD.IADD R12, R12, 0x1, -R0 ;  /* 0x000000010c0c9824 */ /* 0x000fe200078e0a00 */
[C---:B------:R-:W-:Y:S01]  /*6db0*/  ISETP.GT.U32.AND P1, PT, R0.reuse, R16, PT ;  /* 0x000000100000720c */ /* 0x040fe20003f24070 */
[----:B------:R-:W-:Y:S01]  /*6dc0*/  IMAD.MOV R6, RZ, RZ, -R6 ;  /* 0x000000ffff067224 */ /* 0x000fe200078e0a06 */
[----:B------:R0:W-:Y:S01]  /*6dd0*/  STL [R1+0x334], R17 ;  /* 0x0003341101007387 */ /* 0x0001e20000100800 */
[C---:B------:R-:W-:Y:S02]  /*6de0*/  IMAD R5, R0.reuse, R9, R5 ;  /* 0x0000000900057224 */ /* 0x040fe400078e0205 */
[----:B------:R-:W-:Y:S01]  /*6df0*/  IMAD R14, R0, R6, R14 ;  /* 0x00000006000e7224 */ /* 0x000fe200078e020e */
[----:B------:R1:W-:Y:S01]  /*6e00*/  STL [R1+0x340], R15 ;  /* 0x0003400f01007387 */ /* 0x0003e20000100800 */
[----:B------:R-:W-:Y:S01]  /*6e10*/  @!P5 IMAD.IADD R10, R10, 0x1, -R0 ;  /* 0x000000010a0ad824 */ /* 0x000fe200078e0a00 */
[----:B------:R-:W-:Y:S01]  /*6e20*/  ISETP.GT.U32.AND P5, PT, R0, R5, PT ;  /* 0x000000050000720c */ /* 0x000fe20003fa4070 */
[C---:B------:R-:W-:Y:S01]  /*6e30*/  VIADD R4, R3.reuse, 0x81 ;  /* 0x0000008103047836 */ /* 0x040fe20000000000 */
[----:B------:R2:W-:Y:S01]  /*6e40*/  STL [R1+0x344], R11 ;  /* 0x0003440b01007387 */ /* 0x0005e20000100800 */
[----:B------:R-:W-:-:S02]  /*6e50*/  VIADD R8, R3, 0x80 ;  /* 0x0000008003087836 */ /* 0x000fc40000000000 */
[----:B0-----:R-:W-:Y:S01]  /*6e60*/  IMAD.MOV.U32 R17, RZ, RZ, R12 ;  /* 0x000000ffff117224 */ /* 0x001fe200078e000c */
[----:B------:R-:W-:Y:S01]  /*6e70*/  IABS R7, R4 ;  /* 0x0000000400077213 */ /* 0x000fe20000000000 */
[----:B------:R-:W-:Y:S02]  /*6e80*/  @!P1 IMAD.IADD R16, R16, 0x1, -R0 ;  /* 0x0000000110109824 */ /* 0x000fe400078e0a00 */
[----:B------:R-:W-:Y:S01]  /*6e90*/  @!P6 IMAD.MOV R17, RZ, RZ, -R17 ;  /* 0x000000ffff11e224 */ /* 0x000fe200078e0a11 */
[C---:B------:R-:W-:Y:S01]  /*6ea0*/  ISETP.GT.U32.AND P6, PT, R0.reuse, R14, PT ;  /* 0x0000000e0000720c */ /* 0x040fe20003fc4070 */
[----:B-1----:R-:W-:Y:S01]  /*6eb0*/  IMAD.MOV.U32 R15, RZ, RZ, R10 ;  /* 0x000000ffff0f7224 */ /* 0x002fe200078e000a */
[C---:B------:R-:W-:Y:S01]  /*6ec0*/  ISETP.GT.U32.AND P1, PT, R0.reuse, R16, PT ;  /* 0x000000100000720c */ /* 0x040fe20003f24070 */
[----:B------:R-:W-:Y:S01]  /*6ed0*/  @!P5 IMAD.IADD R5, R5, 0x1, -R0 ;  /* 0x000000010505d824 */ /* 0x000fe200078e0a00 */
[----:B--2---:R-:W-:Y:S01]  /*6ee0*/  IABS R11, R8 ;  /* 0x00000008000b7213 */ /* 0x004fe20000000000 */
[----:B------:R-:W-:Y:S01]  /*6ef0*/  @!P0 IMAD.MOV R15, RZ, RZ, -R15 ;  /* 0x000000ffff0f8224 */ /* 0x000fe200078e0a0f */
[----:B------:R-:W-:Y:S01]  /*6f00*/  STL [R1+0x338], R17 ;  /* 0x0003381101007387 */ /* 0x000fe20000100800 */
[----:B------:R-:W-:Y:S01]  /*6f10*/  IMAD.HI.U32 R9, R13, R7, RZ ;  /* 0x000000070d097227 */ /* 0x000fe200078e00ff */
[----:B------:R-:W-:-:S02]  /*6f20*/  ISETP.GT.U32.AND P5, PT, R0, R5, PT ;  /* 0x000000050000720c */ /* 0x000fc40003fa4070 */
[----:B------:R0:W-:Y:S01]  /*6f30*/  STL [R1+0x33c], R15 ;  /* 0x00033c0f01007387 */ /* 0x0001e20000100800 */
[----:B------:R-:W-:Y:S01]  /*6f40*/  IMAD.HI.U32 R6, R13, R11, RZ ;  /* 0x0000000b0d067227 */ /* 0x000fe200078e00ff */
[----:B------:R-:W-:-:S03]  /*6f50*/  ISETP.GE.AND P0, PT, R4, RZ, PT ;  /* 0x000000ff0400720c */ /* 0x000fc60003f06270 */
[--C-:B------:R-:W-:Y:S02]  /*6f60*/  @!P6 IMAD.IADD R14, R14, 0x1, -R0.reuse ;  /* 0x000000010e0ee824 */ /* 0x100fe400078e0a00 */
[----:B------:R-:W-:Y:S02]  /*6f70*/  IMAD.MOV R9, RZ, RZ, -R9 ;  /* 0x000000ffff097224 */ /* 0x000fe400078e0a09 */
[----:B------:R-:W-:Y:S01]  /*6f80*/  @!P1 IMAD.IADD R16, R16, 0x1, -R0 ;  /* 0x0000000110109824 */ /* 0x000fe200078e0a00 */
[----:B------:R-:W-:Y:S01]  /*6f90*/  ISETP.GT.U32.AND P6, PT, R0, R14, PT ;  /* 0x0000000e0000720c */ /* 0x000fe20003fc4070 */
[C---:B0-----:R-:W-:Y:S01]  /*6fa0*/  VIADD R15, R3.reuse, 0x7f ;  /* 0x0000007f030f7836 */ /* 0x041fe20000000000 */
[----:B------:R-:W-:Y:S01]  /*6fb0*/  ISETP.GE.AND P1, PT, R8, RZ, PT ;  /* 0x000000ff0800720c */ /* 0x000fe20003f26270 */
[----:B------:R-:W-:Y:S02]  /*6fc0*/  IMAD.MOV R6, RZ, RZ, -R6 ;  /* 0x000000ffff067224 */ /* 0x000fe400078e0a06 */
[----:B------:R-:W-:Y:S01]  /*6fd0*/  IMAD R4, R0, R9, R7 ;  /* 0x0000000900047224 */ /* 0x000fe200078e0207 */
[----:B------:R-:W-:Y:S01]  /*6fe0*/  IABS R7, R15 ;  /* 0x0000000f00077213 */ /* 0x000fe20000000000 */
[----:B------:R-:W-:-:S02]  /*6ff0*/  VIADD R8, R3, 0x7e ;  /* 0x0000007e03087836 */ /* 0x000fc40000000000 */
[C---:B------:R-:W-:Y:S02]  /*7000*/  IMAD R11, R0.reuse, R6, R11 ;  /* 0x00000006000b7224 */ /* 0x040fe400078e020b */
[----:B------:R-:W-:Y:S01]  /*7010*/  @!P5 IMAD.IADD R5, R5, 0x1, -R0 ;  /* 0x000000010505d824 */ /* 0x000fe200078e0a00 */
[----:B------:R-:W-:Y:S01]  /*7020*/  IABS R22, R8 ;  /* 0x0000000800167213 */ /* 0x000fe20000000000 */
[----:B------:R-:W-:Y:S01]  /*7030*/  IMAD.HI.U32 R12, R13, R7, RZ ;  /* 0x000000070d0c7227 */ /* 0x000fe200078e00ff */
[----:B------:R-:W-:-:S03]  /*7040*/  ISETP.GT.U32.AND P5, PT, R0, R4, PT ;  /* 0x000000040000720c */ /* 0x000fc60003fa4070 */
[----:B------:R-:W-:Y:S01]  /*7050*/  @!P6 IMAD.IADD R14, R14, 0x1, -R0 ;  /* 0x000000010e0ee824 */ /* 0x000fe200078e0a00 */
[----:B------:R-:W-:Y:S01]  /*7060*/  ISETP.GT.U32.AND P6, PT, R0, R11, PT ;  /* 0x0000000b0000720c */ /* 0x000fe20003fc4070 */
[----:B------:R-:W-:Y:S02]  /*7070*/  IMAD.MOV R12, RZ, RZ, -R12 ;  /* 0x000000ffff0c7224 */ /* 0x000fe400078e0a0c */
[----:B------:R-:W-:-:S04]  /*7080*/  IMAD.HI.U32 R21, R13, R22, RZ ;  /* 0x000000160d157227 */ /* 0x000fc800078e00ff */
[----:B------:R-:W-:Y:S02]  /*7090*/  IMAD R7, R0, R12, R7 ;  /* 0x0000000c00077224 */ /* 0x000fe400078e0207 */
[----:B------:R-:W-:Y:S02]  /*70a0*/  IMAD.MOV R21, RZ, RZ, -R21 ;  /* 0x000000ffff157224 */ /* 0x000fe400078e0a15 */
[----:B------:R-:W-:Y:S02]  /*70b0*/  VIADD R19, R3, 0x7d ;  /* 0x0000007d03137836 */ /* 0x000fe40000000000 */
[----:B------:R-:W-:Y:S01]  /*70c0*/  @!P5 IMAD.IADD R4, R4, 0x1, -R0 ;  /* 0x000000010404d824 */ /* 0x000fe200078e0a00 */
[C---:B------:R-:W-:Y:S01]  /*70d0*/  ISETP.GT.U32.AND P5, PT, R0.reuse, R7, PT ;  /* 0x000000070000720c */ /* 0x040fe20003fa4070 */
[----:B------:R-:W-:Y:S01]  /*70e0*/  IMAD R21, R0, R21, R22 ;  /* 0x0000001500157224 */ /* 0x000fe200078e0216 */
[----:B------:R-:W-:Y:S01]  /*70f0*/  IABS R20, R19 ;  /* 0x0000001300147213 */ /* 0x000fe20000000000 */
[----:B------:R-:W-:-:S02]  /*7100*/  @!P6 IMAD.IADD R11, R11, 0x1, -R0 ;  /* 0x000000010b0be824 */ /* 0x000fc400078e0a00 */
[----:B------:R-:W-:Y:S01]  /*7110*/  VIADD R17, R3, 0x7c ;  /* 0x0000007c03117836 */ /* 0x000fe20000000000 */
[----:B------:R-:W-:Y:S01]  /*7120*/  ISETP.GT.U32.AND P6, PT, R0, R21, PT ;  /* 0x000000150000720c */ /* 0x000fe20003fc4070 */
[----:B------:R-:W-:-:S03]  /*7130*/  IMAD.HI.U32 R23, R13, R20, RZ ;  /* 0x000000140d177227 */ /* 0x000fc600078e00ff */
[----:B------:R-:W-:Y:S01]  /*7140*/  IABS R6, R17 ;  /* 0x0000001100067213 */ /* 0x000fe20000000000 */
[----:B------:R-:W-:Y:S02]  /*7150*/  VIADD R10, R3, 0x7b ;  /* 0x0000007b030a7836 */ /* 0x000fe40000000000 */
[----:B------:R-:W-:Y:S02]  /*7160*/  IMAD.MOV R23, RZ, RZ, -R23 ;  /* 0x000000ffff177224 */ /* 0x000fe400078e0a17 */
[----:B------:R-:W-:Y:S01]  /*7170*/  @!P5 IMAD.IADD R7, R7, 0x1, -R0 ;  /* 0x000000010707d824 */ /* 0x000fe200078e0a00 */
[----:B------:R-:W-:Y:S01]  /*7180*/  IABS R9, R10 ;  /* 0x0000000a00097213 */ /* 0x000fe20000000000 */
[----:B------:R-:W-:Y:S01]  /*7190*/  IMAD.MOV.U32 R22, RZ, RZ, R5 ;  /* 0x000000ffff167224 */ /* 0x000fe200078e0005 */
[C---:B------:R-:W-:Y:S01]  /*71a0*/  ISETP.GT.U32.AND P5, PT, R0.reuse, R4, PT ;  /* 0x000000040000720c */ /* 0x040fe20003fa4070 */
[----:B------:R-:W-:Y:S02]  /*71b0*/  IMAD R20, R0, R23, R20 ;  /* 0x0000001700147224 */ /* 0x000fe400078e0214 */
[----:B------:R-:W-:-:S02]  /*71c0*/  IMAD.MOV.U32 R24, RZ, RZ, R16 ;  /* 0x000000ffff187224 */ /* 0x000fc400078e0010 */
[----:B------:R-:W-:-:S04]  /*71d0*/  IMAD.HI.U32 R18, R13, R6, RZ ;  /* 0x000000060d127227 */ /* 0x000fc800078e00ff */
[----:B------:R-:W-:Y:S02]  /*71e0*/  @!P6 IMAD.IADD R21, R21, 0x1, -R0 ;  /* 0x000000011515e824 */ /* 0x000fe400078e0a00 */
[----:B------:R-:W-:Y:S01]  /*71f0*/  @!P2 IMAD.MOV R22, RZ, RZ, -R22 ;  /* 0x000000ffff16a224 */ /* 0x000fe200078e0a16 */
[C---:B------:R-:W-:Y:S01]  /*7200*/  ISETP.GT.U32.AND P2, PT, R0.reuse, R7, PT ;  /* 0x000000070000720c */ /* 0x040fe20003f44070 */
[----:B------:R-:W-:Y:S01]  /*7210*/  IMAD.HI.U32 R12, R13, R9, RZ ;  /* 0x000000090d0c7227 */ /* 0x000fe200078e00ff */
[----:B------:R-:W-:-:S03]  /*7220*/  ISETP.GT.U32.AND P6, PT, R0, R21, PT ;  /* 0x000000150000720c */ /* 0x000fc60003fc4070 */
[----:B------:R-:W-:Y:S01]  /*7230*/  @!P4 IMAD.MOV R24, RZ, RZ, -R24 ;  /* 0x000000ffff18c224 */ /* 0x000fe200078e0a18 */
[C---:B------:R-:W-:Y:S01]  /*7240*/  ISETP.GT.U32.AND P4, PT, R0.reuse, R11, PT ;  /* 0x0000000b0000720c */ /* 0x040fe20003f84070 */
[----:B------:R-:W-:Y:S01]  /*7250*/  @!P3 IMAD.MOV R14, RZ, RZ, -R14 ;  /* 0x000000ffff0eb224 */ /* 0x000fe200078e0a0e */
[C---:B------:R-:W-:Y:S01]  /*7260*/  ISETP.GT.U32.AND P3, PT, R0.reuse, R20, PT ;  /* 0x000000140000720c */ /* 0x040fe20003f64070 */
[----:B------:R-:W-:Y:S01]  /*7270*/  IMAD.MOV R18, RZ, RZ, -R18 ;  /* 0x000000ffff127224 */ /* 0x000fe200078e0a12 */
[----:B------:R-:W-:Y:S01]  /*7280*/  STL [R1+0x32c], R24 ;  /* 0x00032c1801007387 */ /* 0x000fe20000100800 */
[----:B------:R-:W-:Y:S02]  /*7290*/  IMAD.MOV R12, RZ, RZ, -R12 ;  /* 0x000000ffff0c7224 */ /* 0x000fe400078e0a0c */
[----:B------:R-:W-:Y:S01]  /*72a0*/  IMAD R6, R0, R18, R6 ;  /* 0x0000001200067224 */ /* 0x000fe200078e0206 */
[----:B------:R-:W-:Y:S01]  /*72b0*/  STL [R1+0x328], R22 ;  /* 0x0003281601007387 */ /* 0x000fe20000100800 */
[----:B------:R-:W-:-:S02]  /*72c0*/  VIADD R18, R3, 0x7a ;  /* 0x0000007a03127836 */ /* 0x000fc40000000000 */
[----:B------:R-:W-:Y:S01]  /*72d0*/  IMAD R9, R0, R12, R9 ;  /* 0x0000000c00097224 */ /* 0x000fe200078e0209 */
[----:B------:R0:W-:Y:S01]  /*72e0*/  STL [R1+0x308], R14 ;  /* 0x0003080e01007387 */ /* 0x0001e20000100800 */
[----:B------:R-:W-:Y:S01]  /*72f0*/  VIADD R16, R3, 0x79 ;  /* 0x0000007903107836 */ /* 0x000fe20000000000 */
[----:B------:R-:W-:Y:S01]  /*7300*/  IABS R12, R18 ;  /* 0x00000012000c7213 */ /* 0x000fe20000000000 */
[--C-:B------:R-:W-:Y:S01]  /*7310*/  @!P5 IMAD.IADD R4, R4, 0x1, -R0.reuse ;  /* 0x000000010404d824 */ /* 0x100fe200078e0a00 */
[C---:B------:R-:W-:Y:S01]  /*7320*/  ISETP.GT.U32.AND P5, PT, R0.reuse, R6, PT ;  /* 0x000000060000720c */ /* 0x040fe20003fa4070 */
[--C-:B------:R-:W-:Y:S01]  /*7330*/  @!P2 IMAD.IADD R7, R7, 0x1, -R0.reuse ;  /* 0x000000010707a824 */ /* 0x100fe200078e0a00 */
[----:B------:R-:W-:Y:S01]  /*7340*/  ISETP.GT.U32.AND P2, PT, R0, R9, PT ;  /* 0x000000090000720c */ /* 0x000fe20003f44070 */
[--C-:B------:R-:W-:Y:S01]  /*7350*/  @!P4 IMAD.IADD R11, R11, 0x1, -R0.reuse ;  /* 0x000000010b0bc824 */ /* 0x100fe200078e0a00 */
[----:B------:R-:W-:Y:S01]  /*7360*/  IABS R5, R16 ;  /* 0x0000001000057213 */ /* 0x000fe20000000000 */
[----:B------:R-:W-:Y:S01]  /*7370*/  @!P3 IMAD.IADD R20, R20, 0x1, -R0 ;  /* 0x000000011414b824 */ /* 0x000fe200078e0a00 */
[----:B------:R-:W-:Y:S01]  /*7380*/  ISETP.GE.AND P4, PT, R15, RZ, PT ;  /* 0x000000ff0f00720c */ /* 0x000fe20003f86270 */
[----:B------:R-:W-:Y:S01]  /*7390*/  IMAD.MOV.U32 R23, RZ, RZ, R4 ;  /* 0x000000ffff177224 */ /* 0x000fe200078e0004 */
[----:B------:R-:W-:Y:S01]  /*73a0*/  ISETP.GE.AND P3, PT, R19, RZ, PT ;  /* 0x000000ff1300720c */ /* 0x000fe20003f66270 */
[----:B------:R-:W-:Y:S01]  /*73b0*/  @!P6 IMAD.IADD R21, R21, 0x1, -R0 ;  /* 0x000000011515e824 */ /* 0x000fe200078e0a00 */
[----:B------:R-:W-:Y:S01]  /*73c0*/  ISETP.GE.AND P6, PT, R8, RZ, PT ;  /* 0x000000ff0800720c */ /* 0x000fe20003fc6270 */
[----:B0-----:R-:W-:-:S04]  /*73d0*/  IMAD.HI.U32 R14, R13, R12, RZ ;  /* 0x0000000c0d0e7227 */ /* 0x001fc800078e00ff */
[----:B------:R-:W-:Y:S01]  /*73e0*/  @!P0 IMAD.MOV R23, RZ, RZ, -R23 ;  /* 0x000000ffff178224 */ /* 0x000fe200078e0a17 */
[----:B------:R-:W-:Y:S01]  /*73f0*/  ISETP.GT.U32.AND P0, PT, R0, R20, PT ;  /* 0x000000140000720c */ /* 0x000fe20003f04070 */
[----:B------:R-:W-:-:S03]  /*7400*/  IMAD.HI.U32 R15, R13, R5, RZ ;  /* 0x000000050d0f7227 */ /* 0x000fc600078e00ff */
[----:B------:R-:W-:Y:S01]  /*7410*/  STL [R1+0x2f8], R23 ;  /* 0x0002f81701007387 */ /* 0x000fe20000100800 */
[----:B------:R-:W-:Y:S02]  /*7420*/  IMAD.MOV R14, RZ, RZ, -R14 ;  /* 0x000000ffff0e7224 */ /* 0x000fe400078e0a0e */
[----:B------:R-:W-:Y:S02]  /*7430*/  IMAD.MOV.U32 R22, RZ, RZ, R11 ;  /* 0x000000ffff167224 */ /* 0x000fe400078e000b */
[----:B------:R-:W-:Y:S02]  /*7440*/  IMAD.MOV R15, RZ, RZ, -R15 ;  /* 0x000000ffff0f7224 */ /* 0x000fe400078e0a0f */
[----:B------:R-:W-:Y:S02]  /*7450*/  IMAD R14, R0, R14, R12 ;  /* 0x0000000e000e7224 */ /* 0x000fe400078e020c */
[----:B------:R-:W-:Y:S02]  /*7460*/  IMAD.MOV.U32 R11, RZ, RZ, R7 ;  /* 0x000000ffff0b7224 */ /* 0x000fe400078e0007 */
[----:B------:R-:W-:-:S02]  /*7470*/  VIADD R4, R3, 0x78 ;  /* 0x0000007803047836 */ /* 0x000fc40000000000 */
[--C-:B------:R-:W-:Y:S02]  /*7480*/  @!P2 IMAD.IADD R9, R9, 0x1, -R0.reuse ;  /* 0x000000010909a824 */ /* 0x100fe400078e0a00 */
[----:B------:R-:W-:Y:S01]  /*7490*/  IMAD.MOV.U32 R8, RZ, RZ, R21 ;  /* 0x000000ffff087224 */ /* 0x000fe200078e0015 */
[----:B------:R-:W-:Y:S01]  /*74a0*/  IABS R12, R4 ;  /* 0x00000004000c7213 */ /* 0x000fe20000000000 */
[----:B------:R-:W-:Y:S01]  /*74b0*/  @!P5 IMAD.IADD R6, R6, 0x1, -R0 ;  /* 0x000000010606d824 */ /* 0x000fe200078e0a00 */
[----:B------:R-:W-:Y:S01]  /*74c0*/  ISETP.GE.AND P5, PT, R17, RZ, PT ;  /* 0x000000ff1100720c */ /* 0x000fe20003fa6270 */
[----:B------:R-:W-:Y:S01]  /*74d0*/  @!P1 IMAD.MOV R22, RZ, RZ, -R22 ;  /* 0x000000ffff169224 */ /* 0x000fe200078e0a16 */
[C---:B------:R-:W-:Y:S01]  /*74e0*/  ISETP.GT.U32.AND P1, PT, R0.reuse, R9, PT ;  /* 0x000000090000720c */ /* 0x040fe20003f24070 */
[C---:B------:R-:W-:Y:S01]  /*74f0*/  IMAD R5, R0.reuse, R15, R5 ;  /* 0x0000000f00057224 */ /* 0x040fe200078e0205 */
[C---:B------:R-:W-:Y:S01]  /*7500*/  ISETP.GT.U32.AND P2, PT, R0.reuse, R6, PT ;  /* 0x000000060000720c */ /* 0x040fe20003f44070 */
[----:B------:R-:W-:Y:S01]  /*7510*/  @!P4 IMAD.MOV R11, RZ, RZ, -R11 ;  /* 0x000000ffff0bc224 */ /* 0x000fe200078e0a0b */
[----:B------:R-:W-:Y:S01]  /*7520*/  ISETP.GT.U32.AND P4, PT, R0, R14, PT ;  /* 0x0000000e0000720c */ /* 0x000fe20003f84070 */
[----:B------:R-:W-:Y:S01]  /*7530*/  @!P6 IMAD.MOV R8, RZ, RZ, -R8 ;  /* 0x000000ffff08e224 */ /* 0x000fe200078e0a08 */
[----:B------:R-:W-:Y:S01]  /*7540*/  STL [R1+0x2e8], R22 ;  /* 0x0002e81601007387 */ /* 0x000fe20000100800 */
[----:B------:R-:W-:Y:S01]  /*7550*/  @!P0 IMAD.IADD R20, R20, 0x1, -R0 ;  /* 0x0000000114148824 */ /* 0x000fe200078e0a00 */
[----:B------:R-:W-:Y:S01]  /*7560*/  ISETP.GT.U32.AND P0, PT, R0, R5, PT ;  /* 0x000000050000720c */ /* 0x000fe20003f04070 */
[----:B------:R-:W-:Y:S01]  /*7570*/  VIADD R7, R3, 0x77 ;  /* 0x0000007703077836 */ /* 0x000fe20000000000 */
[----:B------:R0:W-:Y:S01]  /*7580*/  STL [R1+0x2e4], R11 ;  /* 0x0002e40b01007387 */ /* 0x0001e20000100800 */
[----:B------:R-:W-:Y:S01]  /*7590*/  ISETP.GE.AND P6, PT, R10, RZ, PT ;  /* 0x000000ff0a00720c */ /* 0x000fe20003fc6270 */
[----:B------:R-:W-:-:S02]  /*75a0*/  IMAD.MOV.U32 R15, RZ, RZ, R20 ;  /* 0x000000ffff0f7224 */ /* 0x000fc400078e0014 */
[----:B------:R1:W-:Y:S01]  /*75b0*/  STL [R1+0x2e0], R8 ;  /* 0x0002e00801007387 */ /* 0x0003e20000100800 */
[--C-:B------:R-:W-:Y:S01]  /*75c0*/  @!P1 IMAD.IADD R9, R9, 0x1, -R0.reuse ;  /* 0x0000000109099824 */ /* 0x100fe200078e0a00 */
[----:B------:R-:W-:Y:S01]  /*75d0*/  IABS R17, R7 ;  /* 0x0000000700117213 */ /* 0x000fe20000000000 */
[--C-:B------:R-:W-:Y:S01]  /*75e0*/  @!P4 IMAD.IADD R14, R14, 0x1, -R0.reuse ;  /* 0x000000010e0ec824 */ /* 0x100fe200078e0a00 */
[----:B------:R-:W-:Y:S01]  /*75f0*/  ISETP.GE.AND P4, PT, R4, RZ, PT ;  /* 0x000000ff0400720c */ /* 0x000fe20003f86270 */
[--C-:B------:R-:W-:Y:S01]  /*7600*/  @!P2 IMAD.IADD R6, R6, 0x1, -R0.reuse ;  /* 0x000000010606a824 */ /* 0x100fe200078e0a00 */
[----:B------:R-:W-:Y:S01]  /*7610*/  ISETP.GE.AND P2, PT, R18, RZ, PT ;  /* 0x000000ff1200720c */ /* 0x000fe20003f46270 */
[----:B------:R-:W-:Y:S01]  /*7620*/  @!P0 IMAD.IADD R5, R5, 0x1, -R0 ;  /* 0x0000000105058824 */ /* 0x000fe200078e0a00 */
[----:B------:R-:W-:Y:S01]  /*7630*/  ISETP.GT.U32.AND P0, PT, R0, R14, PT ;  /* 0x0000000e0000720c */ /* 0x000fe20003f04070 */
[----:B0-----:R-:W-:Y:S01]  /*7640*/  IMAD.MOV.U32 R11, RZ, RZ, R6 ;  /* 0x000000ffff0b7224 */ /* 0x001fe200078e0006 */
[----:B------:R-:W-:Y:S01]  /*7650*/  ISETP.GE.AND P1, PT, R16, RZ, PT ;  /* 0x000000ff1000720c */ /* 0x000fe20003f26270 */
[----:B-1----:R-:W-:-:S04]  /*7660*/  IMAD.HI.U32 R8, R13, R12, RZ ;  /* 0x0000000c0d087227 */ /* 0x002fc800078e00ff */
[----:B------:R-:W-:Y:S02]  /*7670*/  IMAD.MOV R8, RZ, RZ, -R8 ;  /* 0x000000ffff087224 */ /* 0x000fe400078e0a08 */
[----:B------:R-:W-:Y:S02]  /*7680*/  @!P6 IMAD.MOV R9, RZ, RZ, -R9 ;  /* 0x000000ffff09e224 */ /* 0x000fe400078e0a09 */
[C---:B------:R-:W-:Y:S02]  /*7690*/  IMAD R12, R0.reuse, R8, R12 ;  /* 0x00000008000c7224 */ /* 0x040fe400078e020c */
[----:B------:R-:W-:Y:S01]  /*76a0*/  @!P5 IMAD.MOV R11, RZ, RZ, -R11 ;  /* 0x000000ffff0bd224 */ /* 0x000fe200078e0a0b */
[C---:B------:R-:W-:Y:S01]  /*76b0*/  ISETP.GT.U32.AND P5, PT, R0.reuse, R5, PT ;  /* 0x000000050000720c */ /* 0x040fe20003fa4070 */
[----:B------:R-:W-:Y:S01]  /*76c0*/  IMAD.HI.U32 R4, R13, R17, RZ ;  /* 0x000000110d047227 */ /* 0x000fe200078e00ff */
[----:B------:R-:W-:-:S03]  /*76d0*/  ISETP.GT.U32.AND P6, PT, R0, R12, PT ;  /* 0x0000000c0000720c */ /* 0x000fc60003fc4070 */
[----:B------:R-:W-:Y:S02]  /*76e0*/  VIADD R6, R3, 0x76 ;  /* 0x0000007603067836 */ /* 0x000fe40000000000 */
[----:B------:R-:W-:Y:S02]  /*76f0*/  IMAD.MOV R4, RZ, RZ, -R4 ;  /* 0x000000ffff047224 */ /* 0x000fe400078e0a04 */
[----:B------:R-:W-:Y:S01]  /*7700*/  @!P3 IMAD.MOV R15, RZ, RZ, -R15 ;  /* 0x000000ffff0fb224 */ /* 0x000fe200078e0a0f */
[----:B------:R-:W-:Y:S01]  /*7710*/  ISETP.GE.AND P3, PT, R7, RZ, PT ;  /* 0x000000ff0700720c */ /* 0x000fe20003f66270 */
[--C-:B------:R-:W-:Y:S01]  /*7720*/  @!P0 IMAD.IADD R14, R14, 0x1, -R0.reuse ;  /* 0x000000010e0e8824 */ /* 0x100fe200078e0a00 */
[----:B------:R-:W-:Y:S01]  /*7730*/  ISETP.GE.AND P0, PT, R6, RZ, PT ;  /* 0x000000ff0600720c */ /* 0x000fe20003f06270 */
[----:B------:R-:W-:Y:S01]  /*7740*/  IMAD R17, R0, R4, R17 ;  /* 0x0000000400117224 */ /* 0x000fe200078e0211 */
[----:B------:R-:W-:Y:S01]  /*7750*/  IABS R6, R6 ;  /* 0x0000000600067213 */ /* 0x000fe20000000000 */
[--C-:B------:R-:W-:Y:S01]  /*7760*/  @!P6 IMAD.IADD R12, R12, 0x1, -R0.reuse ;  /* 0x000000010c0ce824 */ /* 0x100fe200078e0a00 */
[----:B------:R-:W-:Y:S01]  /*7770*/  STL [R1+0x2dc], R15 ;  /* 0x0002dc0f01007387 */ /* 0x000fe20000100800 */
[----:B------:R-:W-:Y:S01]  /*7780*/  @!P5 IMAD.IADD R5, R5, 0x1, -R0 ;  /* 0x000000010505d824 */ /* 0x000fe200078e0a00 */
[C---:B------:R-:W-:Y:S01]  /*7790*/  ISETP.GT.U32.AND P5, PT, R0.reuse, R17, PT ;  /* 0x000000110000720c */ /* 0x040fe20003fa4070 */
[----:B------:R-:W-:Y:S01]  /*77a0*/  IMAD.MOV.U32 R8, RZ, RZ, R14 ;  /* 0x000000ffff087224 */ /* 0x000fe200078e000e */
[----:B------:R0:W-:Y:S01]  /*77b0*/  STL [R1+0x2d8], R11 ;  /* 0x0002d80b01007387 */ /* 0x0001e20000100800 */
[----:B------:R-:W-:Y:S01]  /*77c0*/  ISETP.GT.U32.AND P6, PT, R0, R12, PT ;  /* 0x0000000c0000720c */ /* 0x000fe20003fc4070 */
[----:B------:R-:W-:-:S02]  /*77d0*/  VIADD R4, R3, 0x74 ;  /* 0x0000007403047836 */ /* 0x000fc40000000000 */
[----:B------:R-:W-:Y:S01]  /*77e0*/  VIADD R7, R3, 0x75 ;  /* 0x0000007503077836 */ /* 0x000fe20000000000 */
[----:B------:R1:W-:Y:S01]  /*77f0*/  STL [R1+0x2b0], R9 ;  /* 0x0002b00901007387 */ /* 0x0003e20000100800 */
[----:B------:R-:W-:Y:S02]  /*7800*/  @!P2 IMAD.MOV R8, RZ, RZ, -R8 ;  /* 0x000000ffff08a224 */ /* 0x000fe400078e0a08 */
[----:B------:R-:W-:Y:S01]  /*7810*/  @!P1 IMAD.MOV R5, RZ, RZ, -R5 ;  /* 0x000000ffff059224 */ /* 0x000fe200078e0a05 */
[----:B------:R-:W-:Y:S01]  /*7820*/  IABS R10, R7 ;  /* 0x00000007000a7213 */ /* 0x000fe20000000000 */
[----:B0-----:R-:W-:Y:S01]  /*7830*/  IMAD.HI.U32 R11, R13, R6, RZ ;  /* 0x000000060d0b7227 */ /* 0x001fe200078e00ff */
[----:B------:R-:W-:Y:S01]  /*7840*/  ISETP.GE.AND P2, PT, R7, RZ, PT ;  /* 0x000000ff0700720c */ /* 0x000fe20003f46270 */
[----:B------:R0:W-:Y:S01]  /*7850*/  STL [R1+0x1c8], R8 ;  /* 0x0001c80801007387 */ /* 0x0001e20000100800 */
[----:B------:R-:W-:Y:S01]  /*7860*/  ISETP.GE.AND P1, PT, R4, RZ, PT ;  /* 0x000000ff0400720c */ /* 0x000fe20003f26270 */
[----:B------:R-:W-:Y:S01]  /*7870*/  IMAD.MOV R11, RZ, RZ, -R11 ;  /* 0x000000ffff0b7224 */ /* 0x000fe200078e0a0b */
[----:B-1----:R-:W-:Y:S01]  /*7880*/  IABS R9, R4 ;  /* 0x0000000400097213 */ /* 0x002fe20000000000 */
[----:B------:R-:W-:Y:S01]  /*7890*/  @!P6 IMAD.IADD R12, R12, 0x1, -R0 ;  /* 0x000000010c0ce824 */ /* 0x000fe200078e0a00 */
[----:B------:R1:W-:Y:S01]  /*78a0*/  STL [R1+0x2ac], R5 ;  /* 0x0002ac0501007387 */ /* 0x0003e20000100800 */
[----:B------:R-:W-:-:S02]  /*78b0*/  IMAD R14, R0, R11, R6 ;  /* 0x0000000b000e7224 */ /* 0x000fc400078e0206 */
[----:B------:R-:W-:Y:S02]  /*78c0*/  @!P5 IMAD.IADD R17, R17, 0x1, -R0 ;  /* 0x000000011111d824 */ /* 0x000fe400078e0a00 */
[C---:B------:R-:W-:Y:S01]  /*78d0*/  IMAD.HI.U32 R7, R13.reuse, R9, RZ ;  /* 0x000000090d077227 */ /* 0x040fe200078e00ff */
[C---:B------:R-:W-:Y:S02]  /*78e0*/  ISETP.GT.U32.AND P6, PT, R0.reuse, R14, PT ;  /* 0x0000000e0000720c */ /* 0x040fe40003fc4070 */
[----:B------:R-:W-:Y:S01]  /*78f0*/  ISETP.GT.U32.AND P5, PT, R0, R17, PT ;  /* 0x000000110000720c */ /* 0x000fe20003fa4070 */
[----:B0-----:R-:W-:-:S04]  /*7900*/  IMAD.HI.U32 R8, R13, R10, RZ ;  /* 0x0000000a0d087227 */ /* 0x001fc800078e00ff */
[----:B------:R-:W-:Y:S02]  /*7910*/  IMAD.MOV R7, RZ, RZ, -R7 ;  /* 0x000000ffff077224 */ /* 0x000fe400078e0a07 */
[----:B------:R-:W-:Y:S02]  /*7920*/  VIADD R4, R3, 0x73 ;  /* 0x0000007303047836 */ /* 0x000fe40000000000 */
[----:B------:R-:W-:Y:S02]  /*7930*/  IMAD.MOV R8, RZ, RZ, -R8 ;  /* 0x000000ffff087224 */ /* 0x000fe400078e0a08 */
[----:B------:R-:W-:Y:S01]  /*7940*/  IMAD R9, R0, R7, R9 ;  /* 0x0000000700097224 */ /* 0x000fe200078e0209 */
[----:B------:R-:W-:Y:S01]  /*7950*/  IABS R7, R4 ;  /* 0x0000000400077213 */ /* 0x000fe20000000000 */
[----:B------:R-:W-:Y:S02]  /*7960*/  IMAD.MOV.U32 R18, RZ, RZ, R12 ;  /* 0x000000ffff127224 */ /* 0x000fe400078e000c */
[----:B------:R-:W-:Y:S01]  /*7970*/  @!P6 IMAD.IADD R14, R14, 0x1, -R0 ;  /* 0x000000010e0ee824 */ /* 0x000fe200078e0a00 */
[C---:B------:R-:W-:Y:S01]  /*7980*/  ISETP.GT.U32.AND P6, PT, R0.reuse, R9, PT ;  /* 0x000000090000720c */ /* 0x040fe20003fc4070 */
[----:B------:R-:W-:-:S02]  /*7990*/  IMAD R10, R0, R8, R10 ;  /* 0x00000008000a7224 */ /* 0x000fc400078e020a */
[----:B------:R-:W-:Y:S01]  /*79a0*/  @!P4 IMAD.MOV R18, RZ, RZ, -R18 ;  /* 0x000000ffff12c224 */ /* 0x000fe200078e0a12 */
[C---:B------:R-:W-:Y:S01]  /*79b0*/  ISETP.GT.U32.AND P4, PT, R0.reuse, R14, PT ;  /* 0x0000000e0000720c */ /* 0x040fe20003f84070 */
[----:B------:R-:W-:Y:S01]  /*79c0*/  @!P5 IMAD.IADD R17, R17, 0x1, -R0 ;  /* 0x000000011111d824 */ /* 0x000fe200078e0a00 */
[----:B------:R-:W-:Y:S01]  /*79d0*/  ISETP.GT.U32.AND P5, PT, R0, R10, PT ;  /* 0x0000000a0000720c */ /* 0x000fe20003fa4070 */
[----:B------:R-:W-:Y:S01]  /*79e0*/  IMAD.HI.U32 R12, R13, R7, RZ ;  /* 0x000000070d0c7227 */ /* 0x000fe200078e00ff */
[----:B------:R-:W-:Y:S03]  /*79f0*/  STL [R1+0x254], R18 ;  /* 0x0002541201007387 */ /* 0x000fe60000100800 */
[----:B------:R-:W-:Y:S02]  /*7a00*/  IMAD.MOV R12, RZ, RZ, -R12 ;  /* 0x000000ffff0c7224 */ /* 0x000fe400078e0a0c */
[----:B------:R-:W-:Y:S01]  /*7a10*/  @!P3 IMAD.MOV R17, RZ, RZ, -R17 ;  /* 0x000000ffff11b224 */ /* 0x000fe200078e0a11 */
[----:B------:R-:W-:Y:S01]  /*7a20*/  ISETP.GE.AND P3, PT, R4, RZ, PT ;  /* 0x000000ff0400720c */ /* 0x000fe20003f66270 */
[----:B------:R-:W-:-:S02]  /*7a30*/  IMAD R4, R0, R12, R7 ;  /* 0x0000000c00047224 */ /* 0x000fc400078e0207 */
[C---:B------:R-:W-:Y:S01]  /*7a40*/  VIADD R8, R3.reuse, 0x71 ;  /* 0x0000007103087836 */ /* 0x040fe20000000000 */
[----:B------:R0:W-:Y:S01]  /*7a50*/  STL [R1+0x2a8], R17 ;  /* 0x0002a81101007387 */ /* 0x0001e20000100800 */
[--C-:B------:R-:W-:Y:S01]  /*7a60*/  @!P4 IMAD.IADD R14, R14, 0x1, -R0.reuse ;  /* 0x000000010e0ec824 */ /* 0x100fe200078e0a00 */
[----:B------:R-:W-:Y:S01]  /*7a70*/  ISETP.GT.U32.AND P4, PT, R0, R4, PT ;  /* 0x000000040000720c */ /* 0x000fe20003f84070 */
[--C-:B------:R-:W-:Y:S01]  /*7a80*/  @!P5 IMAD.IADD R10, R10, 0x1, -R0.reuse ;  /* 0x000000010a0ad824 */ /* 0x100fe200078e0a00 */
[----:B------:R-:W-:Y:S01]  /*7a90*/  IABS R15, R8 ;  /* 0x00000008000f7213 */ /* 0x000fe20000000000 */
[----:B------:R-:W-:Y:S02]  /*7aa0*/  VIADD R11, R3, 0x72 ;  /* 0x00000072030b7836 */ /* 0x000fe40000000000 */
[----:B------:R-:W-:Y:S01]  /*7ab0*/  @!P6 IMAD.IADD R9, R9, 0x1, -R0 ;  /* 0x000000010909e824 */ /* 0x000fe200078e0a00 */
[----:B------:R-:W-:Y:S01]  /*7ac0*/  ISETP.GT.U32.AND P5, PT, R0, R10, PT ;  /* 0x0000000a0000720c */ /* 0x000fe20003fa4070 */
[----:B------:R-:W-:Y:S01]  /*7ad0*/  IMAD.HI.U32 R7, R13, R15, RZ ;  /* 0x0000000f0d077227 */ /* 0x000fe200078e00ff */
[----:B------:R-:W-:-:S02]  /*7ae0*/  IABS R16, R11 ;  /* 0x0000000b00107213 */ /* 0x000fc40000000000 */
[----:B------:R-:W-:Y:S01]  /*7af0*/  ISETP.GT.U32.AND P6, PT, R0, R9, PT ;  /* 0x000000090000720c */ /* 0x000fe20003fc4070 */
[----:B-1----:R-:W-:Y:S02]  /*7b00*/  VIADD R5, R3, 0x70 ;  /* 0x0000007003057836 */ /* 0x002fe40000000000 */
[----:B0-----:R-:W-:-:S03]  /*7b10*/  IMAD.HI.U32 R17, R13, R16, RZ ;  /* 0x000000100d117227 */ /* 0x001fc600078e00ff */
[----:B------:R-:W-:Y:S01]  /*7b20*/  IABS R6, R5 ;  /* 0x0000000500067213 */ /* 0x000fe20000000000 */
[----:B------:R-:W-:Y:S02]  /*7b30*/  IMAD.MOV R7, RZ, RZ, -R7 ;  /* 0x000000ffff077224 */ /* 0x000fe400078e0a07 */
[--C-:B------:R-:W-:Y:S02]  /*7b40*/  @!P4 IMAD.IADD R4, R4, 0x1, -R0.reuse ;  /* 0x000000010404c824 */ /* 0x100fe400078e0a00 */
[----:B------:R-:W-:Y:S02]  /*7b50*/  IMAD.MOV R17, RZ, RZ, -R17 ;  /* 0x000000ffff117224 */ /* 0x000fe400078e0a11 */
[C---:B------:R-:W-:Y:S01]  /*7b60*/  IMAD R15, R0.reuse, R7, R15 ;  /* 0x00000007000f7224 */ /* 0x040fe200078e020f */
[----:B------:R-:W-:Y:S01]  /*7b70*/  ISETP.GT.U32.AND P4, PT, R0, R4, PT ;  /* 0x000000040000720c */ /* 0x000fe20003f84070 */
[----:B------:R-:W-:Y:S01]  /*7b80*/  @!P5 IMAD.IADD R10, R10, 0x1, -R0 ;  /* 0x000000010a0ad824 */ /* 0x000fe200078e0a00 */
[----:B------:R-:W-:Y:S01]  /*7b90*/  ISETP.GE.AND P5, PT, R11, RZ, PT ;  /* 0x000000ff0b00720c */ /* 0x000fe20003fa6270 */
[----:B------:R-:W-:-:S04]  /*7ba0*/  IMAD.HI.U32 R12, R13, R6, RZ ;  /* 0x000000060d0c7227 */ /* 0x000fc800078e00ff */
[C---:B------:R-:W-:Y:S02]  /*7bb0*/  IMAD R11, R0.reuse, R17, R16 ;  /* 0x00000011000b7224 */ /* 0x040fe400078e0210 */
[----:B------:R-:W-:Y:S02]  /*7bc0*/  IMAD.MOV.U32 R18, RZ, RZ, R14 ;  /* 0x000000ffff127224 */ /* 0x000fe400078e000e */
[----:B------:R-:W-:Y:S01]  /*7bd0*/  @!P6 IMAD.IADD R9, R9, 0x1, -R0 ;  /* 0x000000010909e824 */ /* 0x000fe200078e0a00 */
[----:B------:R-:W-:Y:S01]  /*7be0*/  ISETP.GT.U32.AND P6, PT, R0, R15, PT ;  /* 0x0000000f0000720c */ /* 0x000fe20003fc4070 */
[----:B------:R-:W-:Y:S02]  /*7bf0*/  IMAD.MOV.U32 R16, RZ, RZ, R10 ;  /* 0x000000ffff107224 */ /* 0x000fe400078e000a */
[----:B------:R-:W-:Y:S02]  /*7c00*/  IMAD.MOV R12, RZ, RZ, -R12 ;  /* 0x000000ffff0c7224 */ /* 0x000fe400078e0a0c */
[----:B------:R-:W-:-:S02]  /*7c10*/  VIADD R7, R3, 0x6f ;  /* 0x0000006f03077836 */ /* 0x000fc40000000000 */
[----:B------:R-:W-:Y:S01]  /*7c20*/  @!P0 IMAD.MOV R18, RZ, RZ, -R18 ;  /* 0x000000ffff128224 */ /* 0x000fe200078e0a12 */
[----:B------:R-:W-:Y:S01]  /*7c30*/  ISETP.GT.U32.AND P0, PT, R0, R11, PT ;  /* 0x0000000b0000720c */ /* 0x000fe20003f04070 */
[----:B------:R-:W-:Y:S02]  /*7c40*/  IMAD.MOV.U32 R14, RZ, RZ, R9 ;  /* 0x000000ffff0e7224 */ /* 0x000fe400078e0009 */
[----:B------:R-:W-:Y:S01]  /*7c50*/  @!P2 IMAD.MOV R16, RZ, RZ, -R16 ;  /* 0x000000ffff10a224 */ /* 0x000fe200078e0a10 */
[----:B------:R-:W-:Y:S01]  /*7c60*/  ISETP.GE.AND P2, PT, R8, RZ, PT ;  /* 0x000000ff0800720c */ /* 0x000fe20003f46270 */
[C---:B------:R-:W-:Y:S01]  /*7c70*/  IMAD R6, R0.reuse, R12, R6 ;  /* 0x0000000c00067224 */ /* 0x040fe200078e0206 */
[----:B------:R-:W-:Y:S01]  /*7c80*/  IABS R12, R7 ;  /* 0x00000007000c7213 */ /* 0x000fe20000000000 */
[----:B------:R-:W-:Y:S01]  /*7c90*/  @!P1 IMAD.MOV R14, RZ, RZ, -R14 ;  /* 0x000000ffff0e9224 */ /* 0x000fe200078e0a0e */
[----:B------:R-:W-:Y:S01]  /*7ca0*/  STL [R1+0x294], R18 ;  /* 0x0002941201007387 */ /* 0x000fe20000100800 */
[----:B------:R-:W-:Y:S01]  /*7cb0*/  VIADD R8, R3, 0x6e ;  /* 0x0000006e03087836 */ /* 0x000fe20000000000 */
[----:B------:R-:W-:Y:S01]  /*7cc0*/  ISETP.GT.U32.AND P1, PT, R0, R6, PT ;  /* 0x000000060000720c */ /* 0x000fe20003f24070 */
[----:B------:R-:W-:Y:S01]  /*7cd0*/  @!P4 IMAD.IADD R4, R4, 0x1, -R0 ;  /* 0x000000010404c824 */ /* 0x000fe200078e0a00 */
[----:B------:R-:W-:Y:S01]  /*7ce0*/  STL [R1+0x29c], R16 ;  /* 0x00029c1001007387 */ /* 0x000fe20000100800 */
[----:B------:R-:W-:Y:S01]  /*7cf0*/  IMAD.MOV.U32 R10, RZ, RZ, R12 ;  /* 0x000000ffff0a7224 */ /* 0x000fe200078e000c */
[----:B------:R-:W-:Y:S01]  /*7d00*/  IABS R12, R8 ;  /* 0x00000008000c7213 */ /* 0x000fe20000000000 */
[--C-:B------:R-:W-:Y:S01]  /*7d10*/  @!P6 IMAD.IADD R15, R15, 0x1, -R0.reuse ;  /* 0x000000010f0fe824 */ /* 0x100fe200078e0a00 */
[----:B------:R0:W-:Y:S01]  /*7d20*/  STL [R1+0x2a0], R14 ;  /* 0x0002a00e01007387 */ /* 0x0001e20000100800 */
[----:B------:R-:W-:Y:S01]  /*7d30*/  @!P0 IMAD.IADD R11, R11, 0x1, -R0 ;  /* 0x000000010b0b8824 */ /* 0x000fe200078e0a00 */
[----:B------:R-:W-:Y:S01]  /*7d40*/  ISETP.GE.AND P0, PT, R7, RZ, PT ;  /* 0x000000ff0700720c */ /* 0x000fe20003f06270 */
[----:B------:R-:W-:Y:S01]  /*7d50*/  IMAD.HI.U32 R7, R13, R12, RZ ;  /* 0x0000000c0d077227 */ /* 0x000fe200078e00ff */
[----:B------:R-:W-:-:S02]  /*7d60*/  ISETP.GE.AND P4, PT, R5, RZ, PT ;  /* 0x000000ff0500720c */ /* 0x000fc40003f86270 */
[----:B------:R-:W-:Y:S01]  /*7d70*/  ISETP.GT.U32.AND P6, PT, R0, R11, PT ;  /* 0x0000000b0000720c */ /* 0x000fe20003fc4070 */
[----:B------:R-:W-:-:S04]  /*7d80*/  IMAD.HI.U32 R9, R13, R10, RZ ;  /* 0x0000000a0d097227 */ /* 0x000fc800078e00ff */
[----:B0-----:R-:W-:Y:S02]  /*7d90*/  IMAD.MOV.U32 R14, RZ, RZ, R4 ;  /* 0x000000ffff0e7224 */ /* 0x001fe400078e0004 */
[----:B------:R-:W-:Y:S02]  /*7da0*/  IMAD.MOV R7, RZ, RZ, -R7 ;  /* 0x000000ffff077224 */ /* 0x000fe400078e0a07 */
[----:B------:R-:W-:Y:S01]  /*7db0*/  @!P3 IMAD.MOV R14, RZ, RZ, -R14 ;  /* 0x000000ffff0eb224 */ /* 0x000fe200078e0a0e */
[----:B------:R-:W-:Y:S01]  /*7dc0*/  ISETP.GT.U32.AND P3, PT, R0, R15, PT ;  /* 0x0000000f0000720c */ /* 0x000fe20003f64070 */
[----:B------:R-:W-:Y:S02]  /*7dd0*/  IMAD.MOV R9, RZ, RZ, -R9 ;  /* 0x000000ffff097224 */ /* 0x000fe400078e0a09 */
[----:B------:R-:W-:Y:S01]  /*7de0*/  @!P1 IMAD.IADD R6, R6, 0x1, -R0 ;  /* 0x0000000106069824 */ /* 0x000fe200078e0a00 */
[----:B------:R0:W-:Y:S01]  /*7df0*/  STL [R1+0x2a4], R14 ;  /* 0x0002a40e01007387 */ /* 0x0001e20000100800 */
[----:B------:R-:W-:-:S02]  /*7e00*/  IMAD R12, R0, R7, R12 ;  /* 0x00000007000c7224 */ /* 0x000fc400078e020c */
[C---:B------:R-:W-:Y:S01]  /*7e10*/  IMAD R10, R0.reuse, R9, R10 ;  /* 0x00000009000a7224 */ /* 0x040fe200078e020a */
[C---:B------:R-:W-:Y:S01]  /*7e20*/  ISETP.GT.U32.AND P1, PT, R0.reuse, R6, PT ;  /* 0x000000060000720c */ /* 0x040fe20003f24070 */
[--C-:B------:R-:W-:Y:S02]  /*7e30*/  @!P6 IMAD.IADD R11, R11, 0x1, -R0.reuse ;  /* 0x000000010b0be824 */ /* 0x100fe400078e0a00 */
[----:B------:R-:W-:Y:S01]  /*7e40*/  VIADD R4, R3, 0x6c ;  /* 0x0000006c03047836 */ /* 0x000fe20000000000 */
[C---:B------:R-:W-:Y:S01]  /*7e50*/  ISETP.GT.U32.AND P6, PT, R0.reuse, R10, PT ;  /* 0x0000000a0000720c */ /* 0x040fe20003fc4070 */
[----:B------:R-:W-:Y:S01]  /*7e60*/  @!P3 IMAD.IADD R15, R15, 0x1, -R0 ;  /* 0x000000010f0fb824 */ /* 0x000fe200078e0a00 */
[----:B------:R-:W-:Y:S01]  /*7e70*/  ISETP.GT.U32.AND P3, PT, R0, R12, PT ;  /* 0x0000000c0000720c */ /* 0x000fe20003f64070 */
[C---:B------:R-:W-:Y:S01]  /*7e80*/  VIADD R9, R3.reuse, 0x6b ;  /* 0x0000006b03097836 */ /* 0x040fe20000000000 */
[----:B------:R-:W-:Y:S01]  /*7e90*/  IABS R7, R4 ;  /* 0x0000000400077213 */ /* 0x000fe20000000000 */
[----:B------:R-:W-:-:S02]  /*7ea0*/  VIADD R5, R3, 0x6d ;  /* 0x0000006d03057836 */ /* 0x000fc40000000000 */
[----:B------:R-:W-:Y:S01]  /*7eb0*/  IMAD.MOV.U32 R18, RZ, RZ, R11 ;  /* 0x000000ffff127224 */ /* 0x000fe200078e000b */
[----:B------:R-:W-:Y:S01]  /*7ec0*/  IABS R16, R9 ;  /* 0x0000000900107213 */ /* 0x000fe20000000000 */
[----:B------:R-:W-:Y:S01]  /*7ed0*/  @!P1 IMAD.IADD R6, R6, 0x1, -R0 ;  /* 0x0000000106069824 */ /* 0x000fe200078e0a00 */
[----:B------:R-:W-:Y:S01]  /*7ee0*/  ISETP.GE.AND P1, PT, R8, RZ, PT ;  /* 0x000000ff0800720c */ /* 0x000fe20003f26270 */
[----:B------:R-:W-:Y:S01]  /*7ef0*/  IMAD.HI.U32 R17, R13, R7, RZ ;  /* 0x000000070d117227 */ /* 0x000fe200078e00ff */
[----:B0-----:R-:W-:-:S03]  /*7f00*/  IABS R14, R5 ;  /* 0x00000005000e7213 */ /* 0x001fc60000000000 */
[----:B------:R-:W-:Y:S02]  /*7f10*/  @!P3 IMAD.IADD R12, R12, 0x1, -R0 ;  /* 0x000000010c0cb824 */ /* 0x000fe400078e0a00 */
[----:B------:R-:W-:Y:S02]  /*7f20*/  IMAD.MOV.U32 R8, RZ, RZ, R16 ;  /* 0x000000ffff087224 */ /* 0x000fe400078e0010 */
[----:B------:R-:W-:Y:S01]  /*7f30*/  @!P6 IMAD.IADD R10, R10, 0x1, -R0 ;  /* 0x000000010a0ae824 */ /* 0x000fe200078e0a00 */
[----:B------:R-:W-:Y:S01]  /*7f40*/  ISETP.GE.AND P6, PT, R5, RZ, PT ;  /* 0x000000ff0500720c */ /* 0x000fe20003fc6270 */
[----:B------:R-:W-:Y:S01]  /*7f50*/  @!P5 IMAD.MOV R18, RZ, RZ, -R18 ;  /* 0x000000ffff12d224 */ /* 0x000fe200078e0a12 */
[C---:B------:R-:W-:Y:S01]  /*7f60*/  ISETP.GT.U32.AND P5, PT, R0.reuse, R12, PT ;  /* 0x0000000c0000720c */ /* 0x040fe20003fa4070 */
[----:B------:R-:W-:Y:S01]  /*7f70*/  IMAD.HI.U32 R5, R13, R8, RZ ;  /* 0x000000080d057227 */ /* 0x000fe200078e00ff */
[----:B------:R-:W-:Y:S02]  /*7f80*/  ISETP.GT.U32.AND P3, PT, R0, R10, PT ;  /* 0x0000000a0000720c */ /* 0x000fe40003f64070 */
[----:B------:R-:W-:Y:S01]  /*7f90*/  STL [R1+0x298], R18 ;  /* 0x0002981201007387 */ /* 0x000fe20000100800 */
[----:B------:R-:W-:-:S02]  /*7fa0*/  IMAD.MOV R11, RZ, RZ, -R17 ;  /* 0x000000ffff0b7224 */ /* 0x000fc400078e0a11 */
[----:B------:R-:W-:-:S04]  /*7fb0*/  IMAD.HI.U32 R16, R13, R14, RZ ;  /* 0x0000000e0d107227 */ /* 0x000fc800078e00ff */
[----:B------:R-:W-:Y:S02]  /*7fc0*/  IMAD.MOV R5, RZ, RZ, -R5 ;  /* 0x000000ffff057224 */ /* 0x000fe400078e0a05 */
[C---:B------:R-:W-:Y:S02]  /*7fd0*/  IMAD R7, R0.reuse, R11, R7 ;  /* 0x0000000b00077224 */ /* 0x040fe400078e0207 */
[----:B------:R-:W-:Y:S02]  /*7fe0*/  IMAD.MOV R16, RZ, RZ, -R16 ;  /* 0x000000ffff107224 */ /* 0x000fe400078e0a10 */
[C---:B------:R-:W-:Y:S02]  /*7ff0*/  IMAD R8, R0.reuse, R5, R8 ;  /* 0x0000000500087224 */ /* 0x040fe400078e0208 */
[----:B------:R-:W-:Y:S01]  /*8000*/  @!P4 IMAD.MOV R6, RZ, RZ, -R6 ;  /* 0x000000ffff06c224 */ /* 0x000fe200078e0a06 */
[C---:B------:R-:W-:Y:S01]  /*8010*/  ISETP.GT.U32.AND P4, PT, R0.reuse, R7, PT ;  /* 0x000000070000720c */ /* 0x040fe20003f84070 */
[----:B------:R-:W-:-:S02]  /*8020*/  IMAD R14, R0, R16, R14 ;  /* 0x00000010000e7224 */ /* 0x000fc400078e020e */
[--C-:B------:R-:W-:Y:S01]  /*8030*/  @!P5 IMAD.IADD R12, R12, 0x1, -R0.reuse ;  /* 0x000000010c0cd824 */ /* 0x100fe200078e0a00 */
[C---:B------:R-:W-:Y:S01]  /*8040*/  ISETP.GT.U32.AND P5, PT, R0.reuse, R8, PT ;  /* 0x000000080000720c */ /* 0x040fe20003fa4070 */
[----:B------:R-:W-:Y:S01]  /*8050*/  @!P2 IMAD.MOV R15, RZ, RZ, -R15 ;  /* 0x000000ffff0fa224 */ /* 0x000fe200078e0a0f */
[----:B------:R-:W-:Y:S01]  /*8060*/  ISETP.GT.U32.AND P2, PT, R0, R14, PT ;  /* 0x0000000e0000720c */ /* 0x000fe20003f44070 */
[--C-:B------:R-:W-:Y:S01]  /*8070*/  @!P3 IMAD.IADD R10, R10, 0x1, -R0.reuse ;  /* 0x000000010a0ab824 */ /* 0x100fe200078e0a00 */
[----:B------:R-:W-:Y:S01]  /*8080*/  ISETP.GE.AND P3, PT, R4, RZ, PT ;  /* 0x000000ff0400720c */ /* 0x000fe20003f66270 */
[C---:B------:R-:W-:Y:S01]  /*8090*/  VIADD R4, R3.reuse, 0x69 ;  /* 0x0000006903047836 */ /* 0x040fe20000000000 */
[----:B------:R0:W-:Y:S01]  /*80a0*/  STL [R1+0x288], R15 ;  /* 0x0002880f01007387 */ /* 0x0001e20000100800 */
[----:B------:R-:W-:Y:S02]  /*80b0*/  VIADD R16, R3, 0x6a ;  /* 0x0000006a03107836 */ /* 0x000fe40000000000 */
[----:B------:R-:W-:Y:S01]  /*80c0*/  @!P4 IMAD.IADD R7, R7, 0x1, -R0 ;  /* 0x000000010707c824 */ /* 0x000fe200078e0a00 */
[----:B------:R-:W-:Y:S01]  /*80d0*/  IABS R5, R4 ;  /* 0x0000000400057213 */ /* 0x000fe20000000000 */
[----:B------:R1:W-:Y:S01]  /*80e0*/  STL [R1+0x28c], R6 ;  /* 0x00028c0601007387 */ /* 0x0003e20000100800 */
[----:B------:R-:W-:-:S02]  /*80f0*/  @!P1 IMAD.MOV R12, RZ, RZ, -R12 ;  /* 0x000000ffff0c9224 */ /* 0x000fc400078e0a0c */
[----:B------:R-:W-:Y:S01]  /*8100*/  @!P5 IMAD.IADD R8, R8, 0x1, -R0 ;  /* 0x000000010808d824 */ /* 0x000fe200078e0a00 */
[----:B------:R-:W-:Y:S01]  /*8110*/  ISETP.GT.U32.AND P5, PT, R0, R7, PT ;  /* 0x000000070000720c */ /* 0x000fe20003fa4070 */
[----:B0-----:R-:W-:Y:S02]  /*8120*/  IMAD.MOV.U32 R15, RZ, RZ, R10 ;  /* 0x000000ffff0f7224 */ /* 0x001fe400078e000a */
[----:B------:R-:W-:Y:S01]  /*8130*/  @!P2 IMAD.IADD R14, R14, 0x1, -R0 ;  /* 0x000000010e0ea824 */ /* 0x000fe200078e0a00 */
[----:B------:R-:W-:Y:S01]  /*8140*/  ISETP.GE.AND P2, PT, R9, RZ, PT ;  /* 0x000000ff0900720c */ /* 0x000fe20003f46270 */
[----:B------:R-:W-:Y:S01]  /*8150*/  IMAD.HI.U32 R10, R13, R5, RZ ;  /* 0x000000050d0a7227 */ /* 0x000fe200078e00ff */
[----:B-1----:R-:W-:Y:S02]  /*8160*/  IABS R6, R16 ;  /* 0x0000001000067213 */ /* 0x002fe40000000000 */
[----:B------:R-:W-:Y:S01]  /*8170*/  ISETP.GT.U32.AND P4, PT, R0, R14, PT ;  /* 0x0000000e0000720c */ /* 0x000fe20003f84070 */
[----:B------:R-:W-:-:S02]  /*8180*/  IMAD.MOV R10, RZ, RZ, -R10 ;  /* 0x000000ffff0a7224 */ /* 0x000fc400078e0a0a */
[----:B------:R-:W-:-:S04]  /*8190*/  IMAD.HI.U32 R11, R13, R6, RZ ;  /* 0x000000060d0b7227 */ /* 0x000fc800078e00ff */
[C---:B------:R-:W-:Y:S02]  /*81a0*/  IMAD R5, R0.reuse, R10, R5 ;  /* 0x0000000a00057224 */ /* 0x040fe400078e0205 */
[----:B------:R-:W-:Y:S02]  /*81b0*/  IMAD.MOV R11, RZ, RZ, -R11 ;  /* 0x000000ffff0b7224 */ /* 0x000fe400078e0a0b */
[----:B------:R-:W-:Y:S01]  /*81c0*/  @!P5 IMAD.IADD R7, R7, 0x1, -R0 ;  /* 0x000000010707d824 */ /* 0x000fe200078e0a00 */
[C---:B------:R-:W-:Y:S01]  /*81d0*/  ISETP.GT.U32.AND P5, PT, R0.reuse, R5, PT ;  /* 0x000000050000720c */ /* 0x040fe20003fa4070 */
[C---:B------:R-:W-:Y:S02]  /*81e0*/  IMAD R6, R0.reuse, R11, R6 ;  /* 0x0000000b00067224 */ /* 0x040fe400078e0206 */
[----:B------:R-:W-:Y:S01]  /*81f0*/  @!P0 IMAD.MOV R15, RZ, RZ, -R15 ;  /* 0x000000ffff0f8224 */ /* 0x000fe200078e0a0f */
[----:B------:R-:W-:Y:S01]  /*8200*/  ISETP.GT.U32.AND P0, PT, R0, R8, PT ;  /* 0x000000080000720c */ /* 0x000fe20003f04070 */
[----:B------:R-:W-:Y:S01]  /*8210*/  @!P4 IMAD.IADD R14, R14, 0x1, -R0 ;  /* 0x000000010e0ec824 */ /* 0x000fe200078e0a00 */
[----:B------:R-:W-:Y:S01]  /*8220*/  ISETP.GT.U32.AND P4, PT, R0, R6, PT ;  /* 0x000000060000720c */ /* 0x000fe20003f84070 */
[C---:B------:R-:W-:Y:S01]  /*8230*/  VIADD R9, R3.reuse, 0x68 ;  /* 0x0000006803097836 */ /* 0x040fe20000000000 */
[----:B------:R0:W-:Y:S01]  /*8240*/  STL [R1+0x290], R15 ;  /* 0x0002900f01007387 */ /* 0x0001e20000100800 */
[----:B------:R-:W-:-:S02]  /*8250*/  VIADD R10, R3, 0x66 ;  /* 0x00000066030a7836 */ /* 0x000fc40000000000 */
[----:B------:R-:W-:Y:S01]  /*8260*/  @!P3 IMAD.MOV R7, RZ, RZ, -R7 ;  /* 0x000000ffff07b224 */ /* 0x000fe200078e0a07 */
[----:B------:R-:W-:Y:S01]  /*8270*/  IABS R18, R9 ;  /* 0x0000000900127213 */ /* 0x000fe20000000000 */
[----:B------:R-:W-:Y:S01]  /*8280*/  @!P5 IMAD.IADD R5, R5, 0x1, -R0 ;  /* 0x000000010505d824 */ /* 0x000fe200078e0a00 */
[----:B------:R1:W-:Y:S01]  /*8290*/  STL [R1+0x284], R12 ;  /* 0x0002840c01007387 */ /* 0x0003e20000100800 */
[----:B------:R-:W-:Y:S01]  /*82a0*/  ISETP.GE.AND P3, PT, R9, RZ, PT ;  /* 0x000000ff0900720c */ /* 0x000fe20003f66270 */
[C---:B------:R-:W-:Y:S02]  /*82b0*/  VIADD R26, R3.reuse, 0x1a ;  /* 0x0000001a031a7836 */ /* 0x040fe40000000000 */
[----:B0-----:R-:W-:Y:S01]  /*82c0*/  VIADD R15, R3, 0x67 ;  /* 0x00000067030f7836 */ /* 0x001fe20000000000 */
[----:B------:R-:W-:Y:S01]  /*82d0*/  ISETP.GT.U32.AND P5, PT, R0, R5, PT ;  /* 0x000000050000720c */ /* 0x000fe20003fa4070 */
[----:B------:R-:W-:-:S03]  /*82e0*/  IMAD.HI.U32 R19, R13, R18, RZ ;  /* 0x000000120d137227 */ /* 0x000fc600078e00ff */
[----:B------:R-:W-:Y:S01]  /*82f0*/  IABS R11, R15 ;  /* 0x0000000f000b7213 */ /* 0x000fe20000000000 */
[----:B------:R-:W-:Y:S01]  /*8300*/  @!P4 IMAD.IADD R6, R6, 0x1, -R0 ;  /* 0x000000010606c824 */ /* 0x000fe200078e0a00 */
[----:B------:R-:W-:Y:S01]  /*8310*/  ISETP.GE.AND P4, PT, R4, RZ, PT ;  /* 0x000000ff0400720c */ /* 0x000fe20003f86270 */
[----:B------:R-:W-:Y:S02]  /*8320*/  IMAD.MOV R19, RZ, RZ, -R19 ;  /* 0x000000ffff137224 */ /* 0x000fe400078e0a13 */
[----:B------:R-:W-:Y:S01]  /*8330*/  IMAD.HI.U32 R17, R13, R11, RZ ;  /* 0x0000000b0d117227 */ /* 0x000fe200078e00ff */
[----:B------:R-:W-:-:S03]  /*8340*/  ISETP.GT.U32.AND P1, PT, R0, R6, PT ;  /* 0x000000060000720c */ /* 0x000fc60003f24070 */
[----:B-1----:R-:W-:Y:S02]  /*8350*/  IMAD.MOV.U32 R12, RZ, RZ, R14 ;  /* 0x000000ffff0c7224 */ /* 0x002fe400078e000e */
[----:B------:R-:W-:Y:S02]  /*8360*/  IMAD.MOV R17, RZ, RZ, -R17 ;  /* 0x000000ffff117224 */ /* 0x000fe400078e0a11 */
[----:B------:R-:W-:Y:S02]  /*8370*/  IMAD R4, R0, R19, R18 ;  /* 0x0000001300047224 */ /* 0x000fe400078e0212 */
[----:B------:R-:W-:Y:S01]  /*8380*/  @!P0 IMAD.IADD R8, R8, 0x1, -R0 ;  /* 0x0000000108088824 */ /* 0x000fe200078e0a00 */
[----:B------:R-:W-:Y:S01]  /*8390*/  ISETP.GE.AND P0, PT, R16, RZ, PT ;  /* 0x000000ff1000720c */ /* 0x000fe20003f06270 */
[----:B------:R-:W-:Y:S01]  /*83a0*/  @!P6 IMAD.MOV R12, RZ, RZ, -R12 ;  /* 0x000000ffff0ce224 */ /* 0x000fe200078e0a0c */
[----:B------:R-:W-:Y:S01]  /*83b0*/  IABS R16, R10 ;  /* 0x0000000a00107213 */ /* 0x000fe20000000000 */
[C---:B------:R-:W-:Y:S01]  /*83c0*/  IMAD R11, R0.reuse, R17, R11 ;  /* 0x00000011000b7224 */ /* 0x040fe200078e020b */
[C---:B------:R-:W-:Y:S01]  /*83d0*/  ISETP.GT.U32.AND P6, PT, R0.reuse, R4, PT ;  /* 0x000000040000720c */ /* 0x040fe20003fc4070 */
[----:B------:R-:W-:Y:S01]  /*83e0*/  @!P5 IMAD.IADD R5, R5, 0x1, -R0 ;  /* 0x000000010505d824 */ /* 0x000fe200078e0a00 */
[----:B------:R0:W-:Y:S01]  /*83f0*/  STL [R1+0x280], R12 ;  /* 0x0002800c01007387 */ /* 0x0001e20000100800 */
[----:B------:R-:W-:Y:S01]  /*8400*/  @!P2 IMAD.MOV R8, RZ, RZ, -R8 ;  /* 0x000000ffff08a224 */ /* 0x000fe200078e0a08 */
[----:B------:R-:W-:Y:S01]  /*8410*/  ISETP.GT.U32.AND P5, PT, R0, R11, PT ;  /* 0x0000000b0000720c */ /* 0x000fe20003fa4070 */
[----:B------:R-:W-:Y:S01]  /*8420*/  @!P1 IMAD.IADD R6, R6, 0x1, -R0 ;  /* 0x0000000106069824 */ /* 0x000fe200078e0a00 */
[----:B------:R1:W-:Y:S01]  /*8430*/  STL [R1+0x27c], R7 ;  /* 0x00027c0701007387 */ /* 0x0003e20000100800 */
[----:B------:R-:W-:Y:S01]  /*8440*/  ISETP.GE.AND P1, PT, R10, RZ, PT ;  /* 0x000000ff0a00720c */ /* 0x000fe20003f26270 */
[----:B------:R-:W-:Y:S01]  /*8450*/  VIADD R14, R3, 0x63 ;  /* 0x00000063030e7836 */ /* 0x000fe20000000000 */
[----:B------:R-:W-:Y:S01]  /*8460*/  ISETP.GE.AND P2, PT, R15, RZ, PT ;  /* 0x000000ff0f00720c */ /* 0x000fe20003f46270 */
[----:B------:R2:W-:Y:S01]  /*8470*/  STL [R1+0x278], R8 ;  /* 0x0002780801007387 */ /* 0x0005e20000100800 */
[----:B------:R-:W-:-:S02]  /*8480*/  IMAD.MOV.U32 R9, RZ, RZ, R6 ;  /* 0x000000ffff097224 */ /* 0x000fc400078e0006 */
[----:B0-----:R-:W-:Y:S02]  /*8490*/  IMAD.MOV.U32 R12, RZ, RZ, R5 ;  /* 0x000000ffff0c7224 */ /* 0x001fe400078e0005 */
[----:B------:R-:W-:Y:S02]  /*84a0*/  @!P6 IMAD.IADD R4, R4, 0x1, -R0 ;  /* 0x000000010404e824 */ /* 0x000fe400078e0a00 */
[----:B-1----:R-:W-:-:S03]  /*84b0*/  IMAD.HI.U32 R7, R13, R16, RZ ;  /* 0x000000100d077227 */ /* 0x002fc600078e00ff */
[C---:B------:R-:W-:Y:S01]  /*84c0*/  ISETP.GT.U32.AND P6, PT, R0.reuse, R4, PT ;  /* 0x000000040000720c */ /* 0x040fe20003fc4070 */
[----:B------:R-:W-:Y:S02]  /*84d0*/  IMAD.MOV R7, RZ, RZ, -R7 ;  /* 0x000000ffff077224 */ /* 0x000fe400078e0a07 */
[----:B--2---:R-:W-:Y:S02]  /*84e0*/  VIADD R8, R3, 0x65 ;  /* 0x0000006503087836 */ /* 0x004fe40000000000 */
[C---:B------:R-:W-:Y:S02]  /*84f0*/  IMAD R7, R0.reuse, R7, R16 ;  /* 0x0000000700077224 */ /* 0x040fe400078e0210 */
[----:B------:R-:W-:Y:S01]  /*8500*/  @!P0 IMAD.MOV R9, RZ, RZ, -R9 ;  /* 0x000000ffff098224 */ /* 0x000fe200078e0a09 */
[----:B------:R-:W-:Y:S01]  /*8510*/  IABS R10, R8 ;  /* 0x00000008000a7213 */ /* 0x000fe20000000000 */
[----:B------:R-:W-:Y:S01]  /*8520*/  @!P4 IMAD.MOV R12, RZ, RZ, -R12 ;  /* 0x000000ffff0cc224 */ /* 0x000fe200078e0a0c */
[----:B------:R-:W-:Y:S01]  /*8530*/  ISETP.GT.U32.AND P4, PT, R0, R7, PT ;  /* 0x000000070000720c */ /* 0x000fe20003f84070 */
[--C-:B------:R-:W-:Y:S01]  /*8540*/  @!P5 IMAD.IADD R11, R11, 0x1, -R0.reuse ;  /* 0x000000010b0bd824 */ /* 0x100fe200078e0a00 */
[----:B------:R0:W-:Y:S01]  /*8550*/  STL [R1+0x230], R9 ;  /* 0x0002300901007387 */ /* 0x0001e20000100800 */
[----:B------:R-:W-:Y:S01]  /*8560*/  VIADD R5, R3, 0x64 ;  /* 0x0000006403057836 */ /* 0x000fe20000000000 */
[----:B------:R-:W-:Y:S01]  /*8570*/  ISETP.GE.AND P0, PT, R8, RZ, PT ;  /* 0x000000ff0800720c */ /* 0x000fe20003f06270 */
[----:B------:R-:W-:Y:S01]  /*8580*/  @!P6 IMAD.IADD R4, R4, 0x1, -R0 ;  /* 0x000000010404e824 */ /* 0x000fe200078e0a00 */
[----:B------:R-:W-:Y:S01]  /*8590*/  ISETP.GT.U32.AND P5, PT, R0, R11, PT ;  /* 0x0000000b0000720c */ /* 0x000fe20003fa4070 */
[----:B------:R1:W-:Y:S01]  /*85a0*/  STL [R1+0x234], R12 ;  /* 0x0002340c01007387 */ /* 0x0003e20000100800 */
[----:B------:R-:W-:Y:S01]  /*85b0*/  IABS R6, R5 ;  /* 0x0000000500067213 */ /* 0x000fe20000000000 */
[----:B------:R-:W-:Y:S01]  /*85c0*/  IMAD.MOV.U32 R15, RZ, RZ, R4 ;  /* 0x000000ffff0f7224 */ /* 0x000fe200078e0004 */
[----:B------:R-:W-:Y:S01]  /*85d0*/  ISETP.GE.AND P6, PT, R5, RZ, PT ;  /* 0x000000ff0500720c */ /* 0x000fe20003fc6270 */
[----:B------:R-:W-:Y:S01]  /*85e0*/  VIADD R5, R3, 0x62 ;  /* 0x0000006203057836 */ /* 0x000fe20000000000 */
[----:B------:R-:W-:Y:S01]  /*85f0*/  IABS R8, R14 ;  /* 0x0000000e00087213 */ /* 0x000fe20000000000 */
[----:B0-----:R-:W-:-:S04]  /*8600*/  IMAD.HI.U32 R9, R13, R10, RZ ;  /* 0x0000000a0d097227 */ /* 0x001fc800078e00ff */
[----:B------:R-:W-:Y:S02]  /*8610*/  IMAD.MOV R9, RZ, RZ, -R9 ;  /* 0x000000ffff097224 */ /* 0x000fe400078e0a09 */
[----:B------:R-:W-:Y:S02]  /*8620*/  @!P4 IMAD.IADD R7, R7, 0x1, -R0 ;  /* 0x000000010707c824 */ /* 0x000fe400078e0a00 */
[C---:B------:R-:W-:Y:S01]  /*8630*/  IMAD R10, R0.reuse, R9, R10 ;  /* 0x00000009000a7224 */ /* 0x040fe200078e020a */
[----:B------:R-:W-:Y:S01]  /*8640*/  IABS R9, R5 ;  /* 0x0000000500097213 */ /* 0x000fe20000000000 */
[----:B------:R-:W-:Y:S01]  /*8650*/  @!P5 IMAD.IADD R11, R11, 0x1, -R0 ;  /* 0x000000010b0bd824 */ /* 0x000fe200078e0a00 */
[C---:B------:R-:W-:Y:S01]  /*8660*/  ISETP.GT.U32.AND P4, PT, R0.reuse, R7, PT ;  /* 0x000000070000720c */ /* 0x040fe20003f84070 */
[----:B-1----:R-:W-:Y:S01]  /*8670*/  IMAD.HI.U32 R12, R13, R6, RZ ;  /* 0x000000060d0c7227 */ /* 0x002fe200078e00ff */
[----:B------:R-:W-:-:S03]  /*8680*/  ISETP.GT.U32.AND P5, PT, R0, R10, PT ;  /* 0x0000000a0000720c */ /* 0x000fc60003fa4070 */
[----:B------:R-:W-:Y:S01]  /*8690*/  @!P3 IMAD.MOV R15, RZ, RZ, -R15 ;  /* 0x000000ffff0fb224 */ /* 0x000fe200078e0a0f */
[----:B------:R-:W-:Y:S01]  /*86a0*/  ISETP.GE.AND P3, PT, R14, RZ, PT ;  /* 0x000000ff0e00720c */ /* 0x000fe20003f66270 */
[----:B------:R-:W-:-:S03]  /*86b0*/  IMAD.HI.U32 R4, R13, R8, RZ ;  /* 0x000000080d047227 */ /* 0x000fc600078e00ff */
[----:B------:R0:W-:Y:S01]  /*86c0*/  STL [R1+0x238], R15 ;  /* 0x0002380f01007387 */ /* 0x0001e20000100800 */
[----:B------:R-:W-:Y:S02]  /*86d0*/  IMAD.MOV R12, RZ, RZ, -R12 ;  /* 0x000000ffff0c7224 */ /* 0x000fe400078e0a0c */
[----:B------:R-:W-:Y:S02]  /*86e0*/  @!P4 IMAD.IADD R7, R7, 0x1, -R0 ;  /* 0x000000010707c824 */ /* 0x000fe400078e0a00 */
[----:B------:R-:W-:Y:S02]  /*86f0*/  IMAD R6, R0, R12, R6 ;  /* 0x0000000c00067224 */ /* 0x000fe400078e0206 */
[----:B------:R-:W-:Y:S02]  /*8700*/  @!P5 IMAD.IADD R10, R10, 0x1, -R0 ;  /* 0x000000010a0ad824 */ /* 0x000fe400078e0a00 */
[----:B------:R-:W-:Y:S01]  /*8710*/  VIADD R12, R3, 0x61 ;  /* 0x00000061030c7836 */ /* 0x000fe20000000000 */
[C---:B------:R-:W-:Y:S01]  /*8720*/  ISETP.GT.U32.AND P4, PT, R0.reuse, R6, PT ;  /* 0x000000060000720c */ /* 0x040fe20003f84070 */
[----:B0-----:R-:W-:Y:S01]  /*8730*/  IMAD.MOV.U32 R15, RZ, RZ, R11 ;  /* 0x000000ffff0f7224 */ /* 0x001fe200078e000b */
[----:B------:R-:W-:Y:S01]  /*8740*/  ISETP.GT.U32.AND P5, PT, R0, R10, PT ;  /* 0x0000000a0000720c */ /* 0x000fe20003fa4070 */
[----:B------:R-:W-:-:S02]  /*8750*/  IMAD.MOV R11, RZ, RZ, -R4 ;  /* 0x000000ffff0b7224 */ /* 0x000fc400078e0a04 */
[----:B------:R-:W-:Y:S02]  /*8760*/  IMAD.MOV.U32 R4, RZ, RZ, R9 ;  /* 0x000000ffff047224 */ /* 0x000fe400078e0009 */
[----:B------:R-:W-:Y:S01]  /*8770*/  @!P2 IMAD.MOV R15, RZ, RZ, -R15 ;  /* 0x000000ffff0fa224 */ /* 0x000fe200078e0a0f */
[----:B------:R-:W-:Y:S01]  /*8780*/  ISETP.GE.AND P2, PT, R5, RZ, PT ;  /* 0x000000ff0500720c */ /* 0x000fe20003f46270 */
[----:B------:R-:W-:Y:S02]  /*8790*/  IMAD R5, R0, R11, R8 ;  /* 0x0000000b00057224 */ /* 0x000fe400078e0208 */
[----:B------:R-:W-:Y:S01]  /*87a0*/  IMAD.MOV.U32 R9, RZ, RZ, R7 ;  /* 0x000000ffff097224 */ /* 0x000fe200078e0007 */
[----:B------:R-:W-:Y:S01]  /*87b0*/  STL [R1+0x268], R15 ;  /* 0x0002680f01007387 */ /* 0x000fe20000100800 */
[----:B------:R-:W-:-:S04]  /*87c0*/  IMAD.HI.U32 R8, R13, R4, RZ ;  /* 0x000000040d087227 */ /* 0x000fc800078e00ff */
[----:B------:R-:W-:Y:S01]  /*87d0*/  @!P1 IMAD.MOV R9, RZ, RZ, -R9 ;  /* 0x000000ffff099224 */ /* 0x000fe200078e0a09 */
[----:B------:R-:W-:Y:S01]  /*87e0*/  ISETP.GT.U32.AND P1, PT, R0, R5, PT ;  /* 0x000000050000720c */ /* 0x000fe20003f24070 */
[----:B------:R-:W-:Y:S02]  /*87f0*/  IMAD.MOV R7, RZ, RZ, -R8 ;  /* 0x000000ffff077224 */ /* 0x000fe400078e0a08 */
[----:B------:R-:W-:Y:S01]  /*8800*/  @!P4 IMAD.IADD R6, R6, 0x1, -R0 ;  /* 0x000000010606c824 */ /* 0x000fe200078e0a00 */
[----:B------:R0:W-:Y:S01]  /*8810*/  STL [R1+0x274], R9 ;  /* 0x0002740901007387 */ /* 0x0001e20000100800 */
[----:B------:R-:W-:Y:S02]  /*8820*/  IMAD R7, R0, R7, R4 ;  /* 0x0000000700077224 */ /* 0x000fe400078e0204 */
[----:B------:R-:W-:Y:S01]  /*8830*/  @!P5 IMAD.IADD R10, R10, 0x1, -R0 ;  /* 0x000000010a0ad824 */ /* 0x000fe200078e0a00 */
[C---:B------:R-:W-:Y:S01]  /*8840*/  ISETP.GT.U32.AND P4, PT, R0.reuse, R6, PT ;  /* 0x000000060000720c */ /* 0x040fe20003f84070 */
[C---:B------:R-:W-:Y:S01]  /*8850*/  VIADD R8, R3.reuse, 0x60 ;  /* 0x0000006003087836 */ /* 0x040fe20000000000 */
[----:B------:R-:W-:Y:S01]  /*8860*/  ISETP.GT.U32.AND P5, PT, R0, R7, PT ;  /* 0x000000070000720c */ /* 0x000fe20003fa4070 */
[----:B------:R-:W-:-:S02]  /*8870*/  VIADD R4, R3, 0x5f ;  /* 0x0000005f03047836 */ /* 0x000fc40000000000 */
[----:B------:R-:W-:Y:S01]  /*8880*/  @!P1 IMAD.IADD R5, R5, 0x1, -R0 ;  /* 0x0000000105059824 */ /* 0x000fe200078e0a00 */
[----:B0-----:R-:W-:Y:S01]  /*8890*/  IABS R9, R12 ;  /* 0x0000000c00097213 */ /* 0x001fe20000000000 */
[----:B------:R-:W-:Y:S01]  /*88a0*/  IMAD.MOV.U32 R16, RZ, RZ, R10 ;  /* 0x000000ffff107224 */ /* 0x000fe200078e000a */
[----:B------:R-:W-:Y:S01]  /*88b0*/  IABS R15, R8 ;  /* 0x00000008000f7213 */ /* 0x000fe20000000000 */
[----:B------:R-:W-:Y:S01]  /*88c0*/  VIADD R19, R3, 0x53 ;  /* 0x0000005303137836 */ /* 0x000fe20000000000 */
[----:B------:R-:W-:Y:S01]  /*88d0*/  ISETP.GT.U32.AND P1, PT, R0, R5, PT ;  /* 0x000000050000720c */ /* 0x000fe20003f24070 */
[C---:B------:R-:W-:Y:S01]  /*88e0*/  IMAD.HI.U32 R11, R13.reuse, R9, RZ ;  /* 0x000000090d0b7227 */ /* 0x040fe200078e00ff */
[----:B------:R-:W-:Y:S02]  /*88f0*/  IABS R14, R4 ;  /* 0x00000004000e7213 */ /* 0x000fe40000000000 */
[----:B------:R-:W-:Y:S01]  /*8900*/  IABS R18, R19 ;  /* 0x0000001300127213 */ /* 0x000fe20000000000 */
[----:B------:R-:W-:-:S04]  /*8910*/  IMAD.HI.U32 R10, R13, R15, RZ ;  /* 0x0000000f0d0a7227 */ /* 0x000fc800078e00ff */
[----:B------:R-:W-:Y:S02]  /*8920*/  IMAD.MOV R11, RZ, RZ, -R11 ;  /* 0x000000ffff0b7224 */ /* 0x000fe400078e0a0b */
[----:B------:R-:W-:Y:S02]  /*8930*/  @!P5 IMAD.IADD R7, R7, 0x1, -R0 ;  /* 0x000000010707d824 */ /* 0x000fe400078e0a00 */
[----:B------:R-:W-:Y:S01]  /*8940*/  @!P0 IMAD.MOV R16, RZ, RZ, -R16 ;  /* 0x000000ffff108224 */ /* 0x000fe200078e0a10 */
[----:B------:R-:W-:Y:S01]  /*8950*/  ISETP.GE.AND P0, PT, R12, RZ, PT ;  /* 0x000000ff0c00720c */ /* 0x000fe20003f06270 */
[----:B------:R-:W-:Y:S01]  /*8960*/  IMAD.MOV R10, RZ, RZ, -R10 ;  /* 0x000000ffff0a7224 */ /* 0x000fe200078e0a0a */
[----:B------:R-:W-:Y:S01]  /*8970*/  ISETP.GT.U32.AND P5, PT, R0, R7, PT ;  /* 0x000000070000720c */ /* 0x000fe20003fa4070 */
[----:B------:R-:W-:Y:S01]  /*8980*/  @!P4 IMAD.IADD R6, R6, 0x1, -R0 ;  /* 0x000000010606c824 */ /* 0x000fe200078e0a00 */
[----:B------:R-:W-:Y:S01]  /*8990*/  ISETP.GE.AND P4, PT, R8, RZ, PT ;  /* 0x000000ff0800720c */ /* 0x000fe20003f86270 */
[----:B------:R-:W-:Y:S01]  /*89a0*/  IMAD R9, R0, R11, R9 ;  /* 0x0000000b00097224 */ /* 0x000fe200078e0209 */
[----:B------:R0:W-:Y:S01]  /*89b0*/  STL [R1+0x26c], R16 ;  /* 0x00026c1001007387 */ /* 0x0001e20000100800 */
[----:B------:R-:W-:-:S04]  /*89c0*/  IMAD.HI.U32 R12, R13, R14, RZ ;  /* 0x0000000e0d0c7227 */ /* 0x000fc800078e00ff */
[C---:B------:R-:W-:Y:S02]  /*89d0*/  IMAD R15, R0.reuse, R10, R15 ;  /* 0x0000000a000f7224 */ /* 0x040fe400078e020f */
[----:B------:R-:W-:Y:S01]  /*89e0*/  @!P1 IMAD.IADD R5, R5, 0x1, -R0 ;  /* 0x0000000105059824 */ /* 0x000fe200078e0a00 */
[C---:B------:R-:W-:Y:S01]  /*89f0*/  ISETP.GT.U32.AND P1, PT, R0.reuse, R9, PT ;  /* 0x000000090000720c */ /* 0x040fe20003f24070 */
[----:B------:R-:W-:Y:S02]  /*8a00*/  IMAD.MOV.U32 R17, RZ, RZ, R6 ;  /* 0x000000ffff117224 */ /* 0x000fe400078e0006 */
[----:B------:R-:W-:Y:S02]  /*8a10*/  IMAD.MOV R8, RZ, RZ, -R12 ;  /* 0x000000ffff087224 */ /* 0x000fe400078e0a0c */
[----:B------:R-:W-:Y:S01]  /*8a20*/  @!P6 IMAD.MOV R17, RZ, RZ, -R17 ;  /* 0x000000ffff11e224 */ /* 0x000fe200078e0a11 */
[C---:B------:R-:W-:Y:S01]  /*8a30*/  ISETP.GT.U32.AND P6, PT, R0.reuse, R15, PT ;  /* 0x0000000f0000720c */ /* 0x040fe20003fc4070 */
[----:B------:R-:W-:-:S02]  /*8a40*/  IMAD R14, R0, R8, R14 ;  /* 0x00000008000e7224 */ /* 0x000fc400078e020e */
[----:B------:R-:W-:Y:S01]  /*8a50*/  VIADD R6, R3, 0x5e ;  /* 0x0000005e03067836 */ /* 0x000fe20000000000 */
[----:B------:R-:W-:Y:S01]  /*8a60*/  STL [R1+0x258], R17 ;  /* 0x0002581101007387 */ /* 0x000fe20000100800 */
[--C-:B------:R-:W-:Y:S01]  /*8a70*/  @!P5 IMAD.IADD R7, R7, 0x1, -R0.reuse ;  /* 0x000000010707d824 */ /* 0x100fe200078e0a00 */
[----:B------:R-:W-:Y:S01]  /*8a80*/  ISETP.GT.U32.AND P5, PT, R0, R14, PT ;  /* 0x0000000e0000720c */ /* 0x000fe20003fa4070 */
[----:B0-----:R-:W-:Y:S01]  /*8a90*/  IMAD.MOV.U32 R16, RZ, RZ, R5 ;  /* 0x000000ffff107224 */ /* 0x001fe200078e0005 */
[----:B------:R-:W-:Y:S01]  /*8aa0*/  IABS R5, R6 ;  /* 0x0000000600057213 */ /* 0x000fe20000000000 */
[--C-:B------:R-:W-:Y:S01]  /*8ab0*/  @!P1 IMAD.IADD R9, R9, 0x1, -R0.reuse ;  /* 0x0000000109099824 */ /* 0x100fe200078e0a00 */
[----:B------:R-:W-:Y:S01]  /*8ac0*/  ISETP.GE.AND P1, PT, R6, RZ, PT ;  /* 0x000000ff0600720c */ /* 0x000fe20003f26270 */
[----:B------:R-:W-:Y:S02]  /*8ad0*/  VIADD R12, R3, 0x5d ;  /* 0x0000005d030c7836 */ /* 0x000fe40000000000 */
[----:B------:R-:W-:Y:S01]  /*8ae0*/  @!P6 IMAD.IADD R15, R15, 0x1, -R0 ;  /* 0x000000010f0fe824 */ /* 0x000fe200078e0a00 */
[----:B------:R-:W-:Y:S01]  /*8af0*/  ISETP.GT.U32.AND P6, PT, R0, R9, PT ;  /* 0x000000090000720c */ /* 0x000fe20003fc4070 */
[----:B------:R-:W-:Y:S01]  /*8b00*/  @!P3 IMAD.MOV R16, RZ, RZ, -R16 ;  /* 0x000000ffff10b224 */ /* 0x000fe200078e0a10 */
[----:B------:R-:W-:Y:S01]  /*8b10*/  ISETP.GE.AND P3, PT, R4, RZ, PT ;  /* 0x000000ff0400720c */ /* 0x000fe20003f66270 */
[----:B------:R-:W-:Y:S01]  /*8b20*/  IMAD.HI.U32 R6, R13, R5, RZ ;  /* 0x000000050d067227 */ /* 0x000fe200078e00ff */
[----:B------:R-:W-:-:S02]  /*8b30*/  IABS R4, R12 ;  /* 0x0000000c00047213 */ /* 0x000fc40000000000 */
[----:B------:R0:W-:Y:S01]  /*8b40*/  STL [R1+0x260], R16 ;  /* 0x0002601001007387 */ /* 0x0001e20000100800 */
[----:B------:R-:W-:Y:S02]  /*8b50*/  IMAD.MOV R6, RZ, RZ, -R6 ;  /* 0x000000ffff067224 */ /* 0x000fe400078e0a06 */
[----:B------:R-:W-:Y:S01]  /*8b60*/  @!P5 IMAD.IADD R14, R14, 0x1, -R0 ;  /* 0x000000010e0ed824 */ /* 0x000fe200078e0a00 */
[----:B------:R-:W-:Y:S01]  /*8b70*/  ISETP.GT.U32.AND P5, PT, R0, R15, PT ;  /* 0x0000000f0000720c */ /* 0x000fe20003fa4070 */
[----:B------:R-:W-:-:S04]  /*8b80*/  IMAD.HI.U32 R8, R13, R4, RZ ;  /* 0x000000040d087227 */ /* 0x000fc800078e00ff */
[C---:B------:R-:W-:Y:S02]  /*8b90*/  IMAD R5, R0.reuse, R6, R5 ;  /* 0x0000000600057224 */ /* 0x040fe400078e0205 */
[----:B------:R-:W-:Y:S02]  /*8ba0*/  IMAD.MOV R8, RZ, RZ, -R8 ;  /* 0x000000ffff087224 */ /* 0x000fe400078e0a08 */
[----:B------:R-:W-:Y:S02]  /*8bb0*/  IMAD.MOV.U32 R11, RZ, RZ, R7 ;  /* 0x000000ffff0b7224 */ /* 0x000fe400078e0007 */
[----:B------:R-:W-:Y:S01]  /*8bc0*/  @!P6 IMAD.IADD R9, R9, 0x1, -R0 ;  /* 0x000000010909e824 */ /* 0x000fe200078e0a00 */
[C---:B------:R-:W-:Y:S01]  /*8bd0*/  ISETP.GT.U32.AND P6, PT, R0.reuse, R5, PT ;  /* 0x000000050000720c */ /* 0x040fe20003fc4070 */
[C---:B------:R-:W-:Y:S02]  /*8be0*/  IMAD R4, R0.reuse, R8, R4 ;  /* 0x0000000800047224 */ /* 0x040fe400078e0204 */
[----:B------:R-:W-:Y:S01]  /*8bf0*/  @!P2 IMAD.MOV R11, RZ, RZ, -R11 ;  /* 0x000000ffff0ba224 */ /* 0x000fe200078e0a0b */
[C---:B------:R-:W-:Y:S01]  /*8c00*/  ISETP.GT.U32.AND P2, PT, R0.reuse, R14, PT ;  /* 0x0000000e0000720c */ /* 0x040fe20003f44070 */
[----:B------:R-:W-:Y:S01]  /*8c10*/  @!P5 IMAD.IADD R15, R15, 0x1, -R0 ;  /* 0x000000010f0fd824 */ /* 0x000fe200078e0a00 */
[----:B------:R-:W-:Y:S01]  /*8c20*/  ISETP.GT.U32.AND P5, PT, R0, R4, PT ;  /* 0x000000040000720c */ /* 0x000fe20003fa4070 */
[C---:B------:R-:W-:Y:S01]  /*8c30*/  VIADD R6, R3.reuse, 0x5b ;  /* 0x0000005b03067836 */ /* 0x040fe20000000000 */
[----:B------:R1:W-:Y:S01]  /*8c40*/  STL [R1+0x264], R11 ;  /* 0x0002640b01007387 */ /* 0x0003e20000100800 */
[----:B------:R-:W-:-:S02]  /*8c50*/  VIADD R8, R3, 0x5a ;  /* 0x0000005a03087836 */ /* 0x000fc40000000000 */
[----:B------:R-:W-:Y:S01]  /*8c60*/  VIADD R10, R3, 0x5c ;  /* 0x0000005c030a7836 */ /* 0x000fe20000000000 */
[----:B0-----:R-:W-:Y:S01]  /*8c70*/  IABS R16, R6 ;  /* 0x0000000600107213 */ /* 0x001fe20000000000 */
[--C-:B------:R-:W-:Y:S02]  /*8c80*/  @!P6 IMAD.IADD R5, R5, 0x1, -R0.reuse ;  /* 0x000000010505e824 */ /* 0x100fe400078e0a00 */
[----:B------:R-:W-:Y:S01]  /*8c90*/  IMAD.MOV.U32 R17, RZ, RZ, R9 ;  /* 0x000000ffff117224 */ /* 0x000fe200078e0009 */
[----:B------:R-:W-:Y:S01]  /*8ca0*/  IABS R7, R10 ;  /* 0x0000000a00077213 */ /* 0x000fe20000000000 */
[--C-:B------:R-:W-:Y:S01]  /*8cb0*/  @!P2 IMAD.IADD R14, R14, 0x1, -R0.reuse ;  /* 0x000000010e0ea824 */ /* 0x100fe200078e0a00 */
[----:B------:R-:W-:Y:S01]  /*8cc0*/  ISETP.GE.AND P2, PT, R12, RZ, PT ;  /* 0x000000ff0c00720c */ /* 0x000fe20003f46270 */
[----:B------:R-:W-:Y:S01]  /*8cd0*/  @!P5 IMAD.IADD R4, R4, 0x1, -R0 ;  /* 0x000000010404d824 */ /* 0x000fe200078e0a00 */
[----:B------:R-:W-:Y:S01]  /*8ce0*/  ISETP.GT.U32.AND P6, PT, R0, R5, PT ;  /* 0x000000050000720c */ /* 0x000fe20003fc4070 */
[----:B------:R-:W-:Y:S01]  /*8cf0*/  IMAD.MOV.U32 R9, RZ, RZ, R16 ;  /* 0x000000ffff097224 */ /* 0x000fe200078e0010 */
[----:B------:R-:W-:Y:S01]  /*8d00*/  IABS R12, R8 ;  /* 0x00000008000c7213 */ /* 0x000fe20000000000 */
[----:B------:R-:W-:Y:S01]  /*8d10*/  @!P0 IMAD.MOV R17, RZ, RZ, -R17 ;  /* 0x000000ffff118224 */ /* 0x000fe200078e0a11 */
[----:B------:R-:W-:Y:S01]  /*8d20*/  ISETP.GE.AND P0, PT, R10, RZ, PT ;  /* 0x000000ff0a00720c */ /* 0x000fe20003f06270 */
[----:B-1----:R-:W-:Y:S01]  /*8d30*/  IMAD.HI.U32 R11, R13, R7, RZ ;  /* 0x000000070d0b7227 */ /* 0x002fe200078e00ff */
[----:B------:R-:W-:-:S02]  /*8d40*/  ISETP.GT.U32.AND P5, PT, R0, R4, PT ;  /* 0x000000040000720c */ /* 0x000fc40003fa4070 */
[----:B------:R0:W-:Y:S01]  /*8d50*/  STL [R1+0x25c], R17 ;  /* 0x00025c1101007387 */ /* 0x0001e20000100800 */
[----:B------:R-:W-:Y:S02]  /*8d60*/  IMAD.MOV.U32 R10, RZ, RZ, R12 ;  /* 0x000000ffff0a7224 */ /* 0x000fe400078e000c */
[----:B------:R-:W-:-:S04]  /*8d70*/  IMAD.HI.U32 R12, R13, R9, RZ ;  /* 0x000000090d0c7227 */ /* 0x000fc800078e00ff */
[----:B------:R-:W-:Y:S02]  /*8d80*/  IMAD.MOV R12, RZ, RZ, -R12 ;  /* 0x000000ffff0c7224 */ /* 0x000fe400078e0a0c */
[----:B------:R-:W-:Y:S02]  /*8d90*/  IMAD.MOV R11, RZ, RZ, -R11 ;  /* 0x000000ffff0b7224 */ /* 0x000fe400078e0a0b */
[----:B------:R-:W-:Y:S01]  /*8da0*/  @!P6 IMAD.IADD R5, R5, 0x1, -R0 ;  /* 0x000000010505e824 */ /* 0x000fe200078e0a00 */
[----:B------:R-:W-:Y:S01]  /*8db0*/  ISETP.GE.AND P6, PT, R8, RZ, PT ;  /* 0x000000ff0800720c */ /* 0x000fe20003fc6270 */
[C---:B------:R-:W-:Y:S02]  /*8dc0*/  IMAD R8, R0.reuse, R12, R9 ;  /* 0x0000000c00087224 */ /* 0x040fe400078e0209 */
[----:B------:R-:W-:Y:S02]  /*8dd0*/  IMAD R7, R0, R11, R7 ;  /* 0x0000000b00077224 */ /* 0x000fe400078e0207 */
[----:B------:R-:W-:-:S02]  /*8de0*/  @!P4 IMAD.MOV R15, RZ, RZ, -R15 ;  /* 0x000000ffff0fc224 */ /* 0x000fc400078e0a0f */
[----:B------:R-:W-:Y:S01]  /*8df0*/  @!P3 IMAD.MOV R14, RZ, RZ, -R14 ;  /* 0x000000ffff0eb224 */ /* 0x000fe200078e0a0e */
[----:B------:R-:W-:Y:S01]  /*8e00*/  ISETP.GT.U32.AND P4, PT, R0, R7, PT ;  /* 0x000000070000720c */ /* 0x000fe20003f84070 */
[----:B------:R-:W-:Y:S01]  /*8e10*/  @!P5 IMAD.IADD R4, R4, 0x1, -R0 ;  /* 0x000000010404d824 */ /* 0x000fe200078e0a00 */
[----:B------:R-:W-:Y:S01]  /*8e20*/  ISETP.GT.U32.AND P5, PT, R0, R8, PT ;  /* 0x000000080000720c */ /* 0x000fe20003fa4070 */
[----:B------:R-:W-:Y:S01]  /*8e30*/  IMAD.HI.U32 R11, R13, R10, RZ ;  /* 0x0000000a0d0b7227 */ /* 0x000fe200078e00ff */
[----:B------:R-:W-:Y:S01]  /*8e40*/  STL [R1+0x23c], R15 ;  /* 0x00023c0f01007387 */ /* 0x000fe20000100800 */
[----:B------:R-:W-:Y:S02]  /*8e50*/  ISETP.GE.AND P3, PT, R6, RZ, PT ;  /* 0x000000ff0600720c */ /* 0x000fe40003f66270 */
[----:B------:R-:W-:Y:S01]  /*8e60*/  IMAD.MOV R11, RZ, RZ, -R11 ;  /* 0x000000ffff0b7224 */ /* 0x000fe200078e0a0b */
[----:B------:R1:W-:Y:S01]  /*8e70*/  STL [R1+0x240], R14 ;  /* 0x0002400e01007387 */ /* 0x0003e20000100800 */
[----:B------:R-:W-:-:S02]  /*8e80*/  VIADD R9, R3, 0x58 ;  /* 0x0000005803097836 */ /* 0x000fc40000000000 */
[----:B------:R-:W-:Y:S02]  /*8e90*/  IMAD R10, R0, R11, R10 ;  /* 0x0000000b000a7224 */ /* 0x000fe400078e020a */
[----:B------:R-:W-:Y:S01]  /*8ea0*/  VIADD R11, R3, 0x59 ;  /* 0x00000059030b7836 */ /* 0x000fe20000000000 */
[----:B------:R-:W-:Y:S01]  /*8eb0*/  IABS R12, R9 ;  /* 0x00000009000c7213 */ /* 0x000fe20000000000 */
[--C-:B------:R-:W-:Y:S02]  /*8ec0*/  @!P5 IMAD.IADD R8, R8, 0x1, -R0.reuse ;  /* 0x000000010808d824 */ /* 0x100fe400078e0a00 */
[----:B------:R-:W-:Y:S01]  /*8ed0*/  @!P4 IMAD.IADD R7, R7, 0x1, -R0 ;  /* 0x000000010707c824 */ /* 0x000fe200078e0a00 */
[----:B0-----:R-:W-:Y:S01]  /*8ee0*/  IABS R17, R11 ;  /* 0x0000000b00117213 */ /* 0x001fe20000000000 */
[----:B-1----:R-:W-:Y:S01]  /*8ef0*/  IMAD.MOV.U32 R14, RZ, RZ, R5 ;  /* 0x000000ffff0e7224 */ /* 0x002fe200078e0005 */
[----:B------:R-:W-:Y:S01]  /*8f00*/  ISETP.GE.AND P5, PT, R11, RZ, PT ;  /* 0x000000ff0b00720c */ /* 0x000fe20003fa6270 */
[----:B------:R-:W-:Y:S01]  /*8f10*/  VIADD R6, R3, 0x57 ;  /* 0x0000005703067836 */ /* 0x000fe20000000000 */
[C---:B------:R-:W-:Y:S01]  /*8f20*/  ISETP.GT.U32.AND P4, PT, R0.reuse, R7, PT ;  /* 0x000000070000720c */ /* 0x040fe20003f84070 */
[----:B------:R-:W-:Y:S01]  /*8f30*/  @!P1 IMAD.MOV R14, RZ, RZ, -R14 ;  /* 0x000000ffff0e9224 */ /* 0x000fe200078e0a0e */
[----:B------:R-:W-:Y:S01]  /*8f40*/  ISETP.GT.U32.AND P1, PT, R0, R10, PT ;  /* 0x0000000a0000720c */ /* 0x000fe20003f24070 */
[----:B------:R-:W-:Y:S01]  /*8f50*/  IMAD.HI.U32 R5, R13, R17, RZ ;  /* 0x000000110d057227 */ /* 0x000fe200078e00ff */
[----:B------:R-:W-:-:S02]  /*8f60*/  IABS R11, R6 ;  /* 0x00000006000b7213 */ /* 0x000fc40000000000 */
[----:B------:R0:W-:Y:S01]  /*8f70*/  STL [R1+0x24c], R14 ;  /* 0x00024c0e01007387 */ /* 0x0001e20000100800 */
[----:B------:R-:W-:Y:S02]  /*8f80*/  IMAD.MOV R5, RZ, RZ, -R5 ;  /* 0x000000ffff057224 */ /* 0x000fe400078e0a05 */
[----:B------:R-:W-:Y:S02]  /*8f90*/  VIADD R16, R3, 0x55 ;  /* 0x0000005503107836 */ /* 0x000fe40000000000 */
[----:B------:R-:W-:Y:S02]  /*8fa0*/  IMAD R17, R0, R5, R17 ;  /* 0x0000000500117224 */ /* 0x000fe400078e0211 */
[--C-:B------:R-:W-:Y:S01]  /*8fb0*/  @!P4 IMAD.IADD R7, R7, 0x1, -R0.reuse ;  /* 0x000000010707c824 */ /* 0x100fe200078e0a00 */
[----:B------:R-:W-:Y:S01]  /*8fc0*/  ISETP.GE.AND P4, PT, R9, RZ, PT ;  /* 0x000000ff0900720c */ /* 0x000fe20003f86270 */
[----:B------:R-:W-:Y:S02]  /*8fd0*/  @!P1 IMAD.IADD R10, R10, 0x1, -R0 ;  /* 0x000000010a0a9824 */ /* 0x000fe400078e0a00 */
[----:B0-----:R-:W-:-:S02]  /*8fe0*/  IMAD.MOV.U32 R14, RZ, RZ, R4 ;  /* 0x000000ffff0e7224 */ /* 0x001fc400078e0004 */
[----:B------:R-:W-:Y:S01]  /*8ff0*/  IMAD.HI.U32 R4, R13, R12, RZ ;  /* 0x0000000c0d047227 */ /* 0x000fe200078e00ff */
[----:B------:R-:W-:-:S03]  /*9000*/  ISETP.GT.U32.AND P1, PT, R0, R10, PT ;  /* 0x0000000a0000720c */ /* 0x000fc60003f24070 */
[----:B------:R-:W-:Y:S01]  /*9010*/  @!P2 IMAD.MOV R14, RZ, RZ, -R14 ;  /* 0x000000ffff0ea224 */ /* 0x000fe200078e0a0e */
[C---:B------:R-:W-:Y:S01]  /*9020*/  ISETP.GT.U32.AND P2, PT, R0.reuse, R8, PT ;  /* 0x000000080000720c */ /* 0x040fe20003f44070 */
[----:B------:R-:W-:Y:S02]  /*9030*/  IMAD.MOV R4, RZ, RZ, -R4 ;  /* 0x000000ffff047224 */ /* 0x000fe400078e0a04 */
[----:B------:R-:W-:Y:S01]  /*9040*/  IMAD.MOV.U32 R15, RZ, RZ, R7 ;  /* 0x000000ffff0f7224 */ /* 0x000fe200078e0007 */
[----:B------:R0:W-:Y:S01]  /*9050*/  STL [R1+0x250], R14 ;  /* 0x0002500e01007387 */ /* 0x0001e20000100800 */
[C---:B------:R-:W-:Y:S02]  /*9060*/  IMAD R12, R0.reuse, R4, R12 ;  /* 0x00000004000c7224 */ /* 0x040fe400078e020c */
[----:B------:R-:W-:Y:S02]  /*9070*/  @!P0 IMAD.MOV R15, RZ, RZ, -R15 ;  /* 0x000000ffff0f8224 */ /* 0x000fe400078e0a0f */
[----:B------:R-:W-:Y:S01]  /*9080*/  VIADD R4, R3, 0x56 ;  /* 0x0000005603047836 */ /* 0x000fe20000000000 */
[----:B------:R-:W-:Y:S01]  /*9090*/  ISETP.GT.U32.AND P0, PT, R0, R12, PT ;  /* 0x0000000c0000720c */ /* 0x000fe20003f04070 */
[----:B------:R-:W-:Y:S01]  /*90a0*/  IMAD.MOV.U32 R9, RZ, RZ, R11 ;  /* 0x000000ffff097224 */ /* 0x000fe200078e000b */
[----:B------:R1:W-:Y:S01]  /*90b0*/  STL [R1+0x244], R15 ;  /* 0x0002440f01007387 */ /* 0x0003e20000100800 */
[----:B------:R-:W-:Y:S01]  /*90c0*/  @!P2 IMAD.IADD R8, R8, 0x1, -R0 ;  /* 0x000000010808a824 */ /* 0x000fe200078e0a00 */
[----:B------:R-:W-:Y:S01]  /*90d0*/  ISETP.GT.U32.AND P2, PT, R0, R17, PT ;  /* 0x000000110000720c */ /* 0x000fe20003f44070 */
[----:B------:R-:W-:Y:S01]  /*90e0*/  IMAD.HI.U32 R5, R13, R9, RZ ;  /* 0x000000090d057227 */ /* 0x000fe200078e00ff */
[----:B------:R-:W-:-:S03]  /*90f0*/  IABS R7, R4 ;  /* 0x0000000400077213 */ /* 0x000fc60000000000 */
[----:B0-----:R-:W-:Y:S02]  /*9100*/  IMAD.MOV.U32 R14, RZ, RZ, R8 ;  /* 0x000000ffff0e7224 */ /* 0x001fe400078e0008 */
[--C-:B------:R-:W-:Y:S01]  /*9110*/  @!P1 IMAD.IADD R10, R10, 0x1, -R0.reuse ;  /* 0x000000010a0a9824 */ /* 0x100fe200078e0a00 */
[----:B------:R-:W-:Y:S01]  /*9120*/  ISETP.GE.AND P1, PT, R4, RZ, PT ;  /* 0x000000ff0400720c */ /* 0x000fe20003f26270 */
[--C-:B------:R-:W-:Y:S02]  /*9130*/  @!P0 IMAD.IADD R12, R12, 0x1, -R0.reuse ;  /* 0x000000010c0c8824 */ /* 0x100fe400078e0a00 */
[----:B------:R-:W-:Y:S02]  /*9140*/  IMAD.MOV R5, RZ, RZ, -R5 ;  /* 0x000000ffff057224 */ /* 0x000fe400078e0a05 */
[----:B------:R-:W-:Y:S01]  /*9150*/  @!P2 IMAD.IADD R17, R17, 0x1, -R0 ;  /* 0x000000011111a824 */ /* 0x000fe200078e0a00 */
[----:B------:R-:W-:Y:S01]  /*9160*/  ISETP.GT.U32.AND P0, PT, R0, R12, PT ;  /* 0x0000000c0000720c */ /* 0x000fe20003f04070 */
[----:B------:R-:W-:-:S02]  /*9170*/  IMAD.MOV.U32 R4, RZ, RZ, R7 ;  /* 0x000000ffff047224 */ /* 0x000fc400078e0007 */
[----:B------:R-:W-:Y:S01]  /*9180*/  @!P3 IMAD.MOV R14, RZ, RZ, -R14 ;  /* 0x000000ffff0eb224 */ /* 0x000fe200078e0a0e */
[C---:B------:R-:W-:Y:S01]  /*9190*/  ISETP.GT.U32.AND P2, PT, R0.reuse, R17, PT ;  /* 0x000000110000720c */ /* 0x040fe20003f44070 */
[----:B------:R-:W-:Y:S01]  /*91a0*/  IMAD R9, R0, R5, R9 ;  /* 0x0000000500097224 */ /* 0x000fe200078e0209 */
[----:B------:R-:W-:Y:S01]  /*91b0*/  ISETP.GE.AND P3, PT, R6, RZ, PT ;  /* 0x000000ff0600720c */ /* 0x000fe20003f66270 */
[----:B------:R-:W-:Y:S01]  /*91c0*/  IMAD.HI.U32 R6, R13, R4, RZ ;  /* 0x000000040d067227 */ /* 0x000fe200078e00ff */
[----:B------:R-:W-:Y:S01]  /*91d0*/  IABS R5, R16 ;  /* 0x0000001000057213 */ /* 0x000fe20000000000 */
[----:B------:R0:W-:Y:S02]  /*91e0*/  STL [R1+0x248], R14 ;  /* 0x0002480e01007387 */ /* 0x0001e40000100800 */
[----:B------:R-:W-:Y:S02]  /*91f0*/  VIADD R11, R3, 0x54 ;  /* 0x00000054030b7836 */ /* 0x000fe40000000000 */
[----:B------:R-:W-:-:S02]  /*9200*/  IMAD.MOV R6, RZ, RZ, -R6 ;  /* 0x000000ffff067224 */ /* 0x000fc400078e0a06 */
[----:B-1----:R-:W-:-:S04]  /*9210*/  IMAD.HI.U32 R15, R13, R5, RZ ;  /* 0x000000050d0f7227 */ /* 0x002fc800078e00ff */
[----:B------:R-:W-:Y:S01]  /*9220*/  @!P2 IMAD.IADD R17, R17, 0x1, -R0 ;  /* 0x000000011111a824 */ /* 0x000fe200078e0a00 */
[C---:B------:R-:W-:Y:S01]  /*9230*/  ISETP.GT.U32.AND P2, PT, R0.reuse, R9, PT ;  /* 0x000000090000720c */ /* 0x040fe20003f44070 */
[----:B------:R-:W-:Y:S01]  /*9240*/  IMAD R4, R0, R6, R4 ;  /* 0x0000000600047224 */ /* 0x000fe200078e0204 */
[----:B0-----:R-:W-:Y:S01]  /*9250*/  IABS R14, R11 ;  /* 0x0000000b000e7213 */ /* 0x001fe20000000000 */
[----:B------:R-:W-:Y:S02]  /*9260*/  IMAD.MOV R15, RZ, RZ, -R15 ;  /* 0x000000ffff0f7224 */ /* 0x000fe400078e0a0f */
[----:B------:R-:W-:Y:S01]  /*9270*/  @!P0 IMAD.IADD R12, R12, 0x1, -R0 ;  /* 0x000000010c0c8824 */ /* 0x000fe200078e0a00 */
[C---:B------:R-:W-:Y:S01]  /*9280*/  ISETP.GT.U32.AND P0, PT, R0.reuse, R4, PT ;  /* 0x000000040000720c */ /* 0x040fe20003f04070 */
[----:B------:R-:W-:Y:S02]  /*9290*/  IMAD R5, R0, R15, R5 ;  /* 0x0000000f00057224 */ /* 0x000fe400078e0205 */
[----:B------:R-:W-:-:S04]  /*92a0*/  IMAD.HI.U32 R7, R13, R14, RZ ;  /* 0x0000000e0d077227 */ /* 0x000fc800078e00ff */
[----:B------:R-:W-:Y:S01]  /*92b0*/  @!P2 IMAD.IADD R9, R9, 0x1, -R0 ;  /* 0x000000010909a824 */ /* 0x000fe200078e0a00 */
[----:B------:R-:W-:Y:S01]  /*92c0*/  ISETP.GT.U32.AND P2, PT, R0, R5, PT ;  /* 0x000000050000720c */ /* 0x000fe20003f44070 */
[----:B------:R-:W-:Y:S02]  /*92d0*/  IMAD.MOV R7, RZ, RZ, -R7 ;  /* 0x000000ffff077224 */ /* 0x000fe400078e0a07 */
[----:B------:R-:W-:-:S04]  /*92e0*/  IMAD.HI.U32 R20, R13, R18, RZ ;  /* 0x000000120d147227 */ /* 0x000fc800078e00ff */
[----:B------:R-:W-:Y:S02]  /*92f0*/  IMAD R14, R0, R7, R14 ;  /* 0x00000007000e7224 */ /* 0x000fe400078e020e */
[--C-:B------:R-:W-:Y:S02]  /*9300*/  @!P0 IMAD.IADD R4, R4, 0x1, -R0.reuse ;  /* 0x0000000104048824 */ /* 0x100fe400078e0a00 */
[----:B------:R-:W-:Y:S01]  /*9310*/  VIADD R7, R3, 0x51 ;  /* 0x0000005103077836 */ /* 0x000fe20000000000 */
[C---:B------:R-:W-:Y:S01]  /*9320*/  ISETP.GT.U32.AND P0, PT, R0.reuse, R14, PT ;  /* 0x0000000e0000720c */ /* 0x040fe20003f04070 */
[----:B------:R-:W-:Y:S01]  /*9330*/  @!P2 IMAD.IADD R5, R5, 0x1, -R0 ;  /* 0x000000010505a824 */ /* 0x000fe200078e0a00 */
[----:B------:R-:W-:Y:S01]  /*9340*/  ISETP.GT.U32.AND P2, PT, R0, R9, PT ;  /* 0x000000090000720c */ /* 0x000fe20003f44070 */
[----:B------:R-:W-:Y:S01]  /*9350*/  IMAD.MOV R20, RZ, RZ, -R20 ;  /* 0x000000ffff147224 */ /* 0x000fe200078e0a14 */
[----:B------:R-:W-:Y:S01]  /*9360*/  IABS R21, R7 ;  /* 0x0000000700157213 */ /* 0x000fe20000000000 */
[----:B------:R-:W-:-:S02]  /*9370*/  VIADD R8, R3, 0x52 ;  /* 0x0000005203087836 */ /* 0x000fc40000000000 */
[----:B------:R-:W-:Y:S01]  /*9380*/  @!P5 IMAD.MOV R17, RZ, RZ, -R17 ;  /* 0x000000ffff11d224 */ /* 0x000fe200078e0a11 */
[C---:B------:R-:W-:Y:S01]  /*9390*/  ISETP.GT.U32.AND P5, PT, R0.reuse, R5, PT ;  /* 0x000000050000720c */ /* 0x040fe20003fa4070 */
[----:B------:R-:W-:Y:S01]  /*93a0*/  IMAD R18, R0, R20, R18 ;  /* 0x0000001400127224 */ /* 0x000fe200078e0212 */
[----:B------:R-:W-:Y:S01]  /*93b0*/  IABS R6, R8 ;  /* 0x0000000800067213 */ /* 0x000fe20000000000 */
[----:B------:R-:W-:-:S04]  /*93c0*/  IMAD.HI.U32 R20, R13, R21, RZ ;  /* 0x000000150d147227 */ /* 0x000fc800078e00ff */
[----:B------:R-:W-:Y:S02]  /*93d0*/  @!P0 IMAD.IADD R14, R14, 0x1, -R0 ;  /* 0x000000010e0e8824 */ /* 0x000fe400078e0a00 */
[----:B------:R-:W-:Y:S02]  /*93e0*/  IMAD.MOV.U32 R23, RZ, RZ, R10 ;  /* 0x000000ffff177224 */ /* 0x000fe400078e000a */
[----:B------:R-:W-:Y:S01]  /*93f0*/  IMAD.MOV R20, RZ, RZ, -R20 ;  /* 0x000000ffff147224 */ /* 0x000fe200078e0a14 */
[----:B------:R-:W-:Y:S01]  /*9400*/  ISETP.GT.U32.AND P0, PT, R0, R14, PT ;  /* 0x0000000e0000720c */ /* 0x000fe20003f04070 */
[----:B------:R-:W-:-:S04]  /*9410*/  IMAD.HI.U32 R22, R13, R6, RZ ;  /* 0x000000060d167227 */ /* 0x000fc800078e00ff */
[----:B------:R-:W-:Y:S01]  /*9420*/  @!P6 IMAD.MOV R23, RZ, RZ, -R23 ;  /* 0x000000ffff17e224 */ /* 0x000fe200078e0a17 */
[C---:B------:R-:W-:Y:S01]  /*9430*/  ISETP.GT.U32.AND P6, PT, R0.reuse, R4, PT ;  /* 0x000000040000720c */ /* 0x040fe20003fc4070 */
[C---:B------:R-:W-:Y:S02]  /*9440*/  IMAD R21, R0.reuse, R20, R21 ;  /* 0x0000001400157224 */ /* 0x040fe400078e0215 */
[----:B------:R-:W-:Y:S01]  /*9450*/  VIADD R15, R3, 0x50 ;  /* 0x00000050030f7836 */ /* 0x000fe20000000000 */
[----:B------:R-:W-:Y:S01]  /*9460*/  STL [R1+0x228], R23 ;  /* 0x0002281701007387 */ /* 0x000fe20000100800 */
[----:B------:R-:W-:Y:S02]  /*9470*/  IMAD.MOV R22, RZ, RZ, -R22 ;  /* 0x000000ffff167224 */ /* 0x000fe400078e0a16 */
[----:B------:R-:W-:Y:S01]  /*9480*/  @!P4 IMAD.MOV R12, RZ, RZ, -R12 ;  /* 0x000000ffff0cc224 */ /* 0x000fe200078e0a0c */
[----:B------:R-:W-:Y:S01]  /*9490*/  IABS R10, R15 ;  /* 0x0000000f000a7213 */ /* 0x000fe20000000000 */
[----:B------:R-:W-:Y:S01]  /*94a0*/  @!P5 IMAD.IADD R5, R5, 0x1, -R0 ;  /* 0x000000010505d824 */ /* 0x000fe200078e0a00 */
[C---:B------:R-:W-:Y:S01]  /*94b0*/  ISETP.GT.U32.AND P5, PT, R0.reuse, R21, PT ;  /* 0x000000150000720c */ /* 0x040fe20003fa4070 */
[C---:B------:R-:W-:Y:S01]  /*94c0*/  IMAD R6, R0.reuse, R22, R6 ;  /* 0x0000001600067224 */ /* 0x040fe200078e0206 */
[----:B------:R0:W-:Y:S01]  /*94d0*/  STL [R1+0x1ec], R17 ;  /* 0x0001ec1101007387 */ /* 0x0001e20000100800 */
[----:B------:R-:W-:Y:S01]  /*94e0*/  ISETP.GT.U32.AND P4, PT, R0, R18, PT ;  /* 0x000000120000720c */ /* 0x000fe20003f84070 */
[----:B------:R-:W-:-:S02]  /*94f0*/  @!P2 IMAD.IADD R9, R9, 0x1, -R0 ;  /* 0x000000010909a824 */ /* 0x000fc400078e0a00 */
[----:B------:R1:W-:Y:S01]  /*9500*/  STL [R1+0x1e8], R12 ;  /* 0x0001e80c01007387 */ /* 0x0003e20000100800 */
[----:B------:R-:W-:Y:S01]  /*9510*/  ISETP.GT.U32.AND P2, PT, R0, R6, PT ;  /* 0x000000060000720c */ /* 0x000fe20003f44070 */
[--C-:B------:R-:W-:Y:S01]  /*9520*/  @!P0 IMAD.IADD R14, R14, 0x1, -R0.reuse ;  /* 0x000000010e0e8824 */ /* 0x100fe200078e0a00 */
[----:B------:R-:W-:Y:S01]  /*9530*/  ISETP.GE.AND P0, PT, R11, RZ, PT ;  /* 0x000000ff0b00720c */ /* 0x000fe20003f06270 */
[----:B------:R-:W-:Y:S01]  /*9540*/  @!P6 IMAD.IADD R4, R4, 0x1, -R0 ;  /* 0x000000010404e824 */ /* 0x000fe200078e0a00 */
[----:B------:R-:W-:Y:S01]  /*9550*/  ISETP.GE.AND P6, PT, R16, RZ, PT ;  /* 0x000000ff1000720c */ /* 0x000fe20003fc6270 */
[----:B0-----:R-:W-:Y:S02]  /*9560*/  IMAD.MOV.U32 R17, RZ, RZ, R10 ;  /* 0x000000ffff117224 */ /* 0x001fe400078e000a */
[----:B------:R-:W-:Y:S02]  /*9570*/  @!P5 IMAD.IADD R21, R21, 0x1, -R0 ;  /* 0x000000011515d824 */ /* 0x000fe400078e0a00 */
[----:B-1----:R-:W-:-:S02]  /*9580*/  VIADD R12, R3, 0x4f ;  /* 0x0000004f030c7836 */ /* 0x002fc40000000000 */
[----:B------:R-:W-:-:S03]  /*9590*/  IMAD.HI.U32 R10, R13, R17, RZ ;  /* 0x000000110d0a7227 */ /* 0x000fc600078e00ff */
[----:B------:R-:W-:Y:S01]  /*95a0*/  IABS R11, R12 ;  /* 0x0000000c000b7213 */ /* 0x000fe20000000000 */
[----:B------:R-:W-:Y:S02]  /*95b0*/  IMAD.MOV.U32 R20, RZ, RZ, R4 ;  /* 0x000000ffff147224 */ /* 0x000fe400078e0004 */
[----:B------:R-:W-:Y:S02]  /*95c0*/  IMAD.MOV R16, RZ, RZ, -R10 ;  /* 0x000000ffff107224 */ /* 0x000fe400078e0a0a */
[----:B------:R-:W-:Y:S02]  /*95d0*/  IMAD.MOV.U32 R10, RZ, RZ, R11 ;  /* 0x000000ffff0a7224 */ /* 0x000fe400078e000b */
[----:B------:R-:W-:Y:S01]  /*95e0*/  @!P4 IMAD.IADD R18, R18, 0x1, -R0 ;  /* 0x000000011212c824 */ /* 0x000fe200078e0a00 */
[----:B------:R-:W-:Y:S01]  /*95f0*/  ISETP.GE.AND P4, PT, R19, RZ, PT ;  /* 0x000000ff1300720c */ /* 0x000fe20003f86270 */
[----:B------:R-:W-:Y:S02]  /*9600*/  IMAD.MOV.U32 R22, RZ, RZ, R9 ;  /* 0x000000ffff167224 */ /* 0x000fe400078e0009 */
[----:B------:R-:W-:Y:S01]  /*9610*/  @!P1 IMAD.MOV R20, RZ, RZ, -R20 ;  /* 0x000000ffff149224 */ /* 0x000fe200078e0a14 */
[----:B------:R-:W-:Y:S01]  /*9620*/  ISETP.GT.U32.AND P1, PT, R0, R21, PT ;  /* 0x000000150000720c */ /* 0x000fe20003f24070 */
[----:B------:R-:W-:Y:S01]  /*9630*/  @!P2 IMAD.IADD R6, R6, 0x1, -R0 ;  /* 0x000000010606a824 */ /* 0x000fe200078e0a00 */
[----:B------:R-:W-:Y:S01]  /*9640*/  ISETP.GE.AND P2, PT, R8, RZ, PT ;  /* 0x000000ff0800720c */ /* 0x000fe20003f46270 */
[----:B------:R-:W-:-:S03]  /*9650*/  IMAD.HI.U32 R9, R13, R10, RZ ;  /* 0x0000000a0d097227 */ /* 0x000fc600078e00ff */
[C---:B------:R-:W-:Y:S01]  /*9660*/  ISETP.GT.U32.AND P5, PT, R0.reuse, R6, PT ;  /* 0x000000060000720c */ /* 0x040fe20003fa4070 */
[----:B------:R-:W-:Y:S02]  /*9670*/  IMAD.MOV.U32 R4, RZ, RZ, R5 ;  /* 0x000000ffff047224 */ /* 0x000fe400078e0005 */
[C---:B------:R-:W-:Y:S02]  /*9680*/  IMAD R8, R0.reuse, R16, R17 ;  /* 0x0000001000087224 */ /* 0x040fe400078e0211 */
[----:B------:R-:W-:Y:S01]  /*9690*/  @!P3 IMAD.MOV R22, RZ, RZ, -R22 ;  /* 0x000000ffff16b224 */ /* 0x000fe200078e0a16 */
[C---:B------:R-:W-:Y:S01]  /*96a0*/  ISETP.GT.U32.AND P3, PT, R0.reuse, R18, PT ;  /* 0x000000120000720c */ /* 0x040fe20003f64070 */
[----:B------:R-:W-:Y:S02]  /*96b0*/  IMAD.MOV.U32 R5, RZ, RZ, R14 ;  /* 0x000000ffff057224 */ /* 0x000fe400078e000e */
[----:B------:R-:W-:Y:S01]  /*96c0*/  IMAD.MOV R9, RZ, RZ, -R9 ;  /* 0x000000ffff097224 */ /* 0x000fe200078e0a09 */
[----:B------:R-:W-:Y:S01]  /*96d0*/  STL [R1+0x1e4], R22 ;  /* 0x0001e41601007387 */ /* 0x000fe20000100800 */
[----:B------:R-:W-:Y:S01]  /*96e0*/  @!P0 IMAD.MOV R5, RZ, RZ, -R5 ;  /* 0x000000ffff058224 */ /* 0x000fe200078e0a05 */
[C---:B------:R-:W-:Y:S01]  /*96f0*/  ISETP.GT.U32.AND P0, PT, R0.reuse, R8, PT ;  /* 0x000000080000720c */ /* 0x040fe20003f04070 */
[----:B------:R-:W-:Y:S01]  /*9700*/  IMAD R10, R0, R9, R10 ;  /* 0x00000009000a7224 */ /* 0x000fe200078e020a */
[----:B------:R-:W-:Y:S01]  /*9710*/  STL [R1+0x1e0], R20 ;  /* 0x0001e01401007387 */ /* 0x000fe20000100800 */
[----:B------:R-:W-:-:S02]  /*9720*/  @!P1 IMAD.IADD R21, R21, 0x1, -R0 ;  /* 0x0000000115159824 */ /* 0x000fc400078e0a00 */
[----:B------:R-:W-:Y:S01]  /*9730*/  @!P6 IMAD.MOV R4, RZ, RZ, -R4 ;  /* 0x000000ffff04e224 */ /* 0x000fe200078e0a04 */
[----:B------:R-:W-:Y:S01]  /*9740*/  ISETP.GT.U32.AND P1, PT, R0, R10, PT ;  /* 0x0000000a0000720c */ /* 0x000fe20003f24070 */
[----:B------:R-:W-:Y:S01]  /*9750*/  VIADD R11, R3, 0x4e ;  /* 0x0000004e030b7836 */ /* 0x000fe20000000000 */
[----:B------:R-:W-:Y:S01]  /*9760*/  ISETP.GE.AND P6, PT, R7, RZ, PT ;  /* 0x000000ff0700720c */ /* 0x000fe20003fc6270 */
[--C-:B------:R-:W-:Y:S01]  /*9770*/  @!P3 IMAD.IADD R18, R18, 0x1, -R0.reuse ;  /* 0x000000011212b824 */ /* 0x100fe200078e0a00 */
[----:B------:R0:W-:Y:S01]  /*9780*/  STL [R1+0x1d8], R4 ;  /* 0x0001d80401007387 */ /* 0x0001e20000100800 */
[----:B------:R-:W-:Y:S01]  /*9790*/  @!P5 IMAD.IADD R6, R6, 0x1, -R0 ;  /* 0x000000010606d824 */ /* 0x000fe200078e0a00 */
[----:B------:R-:W-:Y:S01]  /*97a0*/  ISETP.GE.AND P5, PT, R12, RZ, PT ;  /* 0x000000ff0c00720c */ /* 0x000fe20003fa6270 */
[----:B------:R-:W-:Y:S01]  /*97b0*/  IMAD.MOV.U32 R7, RZ, RZ, R18 ;  /* 0x000000ffff077224 */ /* 0x000fe200078e0012 */
[----:B------:R1:W-:Y:S01]  /*97c0*/  STL [R1+0x1d4], R5 ;  /* 0x0001d40501007387 */ /* 0x0003e20000100800 */
[--C-:B------:R-:W-:Y:S01]  /*97d0*/  @!P0 IMAD.IADD R8, R8, 0x1, -R0.reuse ;  /* 0x0000000108088824 */ /* 0x100fe200078e0a00 */
[----:B------:R-:W-:Y:S01]  /*97e0*/  ISETP.GE.AND P3, PT, R15, RZ, PT ;  /* 0x000000ff0f00720c */ /* 0x000fe20003f66270 */
[----:B------:R-:W-:Y:S01]  /*97f0*/  VIADD R12, R3, 0x4d ;  /* 0x0000004d030c7836 */ /* 0x000fe20000000000 */
[----:B------:R-:W-:Y:S01]  /*9800*/  ISETP.GE.AND P0, PT, R11, RZ, PT ;  /* 0x000000ff0b00720c */ /* 0x000fe20003f06270 */
[----:B------:R-:W-:Y:S01]  /*9810*/  @!P4 IMAD.MOV R7, RZ, RZ, -R7 ;  /* 0x000000ffff07c224 */ /* 0x000fe200078e0a07 */
[----:B0-----:R-:W-:Y:S01]  /*9820*/  IABS R4, R11 ;  /* 0x0000000b00047213 */ /* 0x001fe20000000000 */
[----:B------:R-:W-:Y:S01]  /*9830*/  @!P1 IMAD.IADD R10, R10, 0x1, -R0 ;  /* 0x000000010a0a9824 */ /* 0x000fe200078e0a00 */
[C---:B------:R-:W-:Y:S01]  /*9840*/  ISETP.GT.U32.AND P4, PT, R0.reuse, R8, PT ;  /* 0x000000080000720c */ /* 0x040fe20003f84070 */
[----:B------:R-:W-:Y:S01]  /*9850*/  VIADD R11, R3, 0x4c ;  /* 0x0000004c030b7836 */ /* 0x000fe20000000000 */
[----:B------:R-:W-:Y:S01]  /*9860*/  IABS R14, R12 ;  /* 0x0000000c000e7213 */ /* 0x000fe20000000000 */
[----:B-1----:R-:W-:Y:S01]  /*9870*/  IMAD.HI.U32 R5, R13, R4, RZ ;  /* 0x000000040d057227 */ /* 0x002fe200078e00ff */
[----:B------:R-:W-:Y:S01]  /*9880*/  ISETP.GT.U32.AND P1, PT, R0, R10, PT ;  /* 0x0000000a0000720c */ /* 0x000fe20003f24070 */
[----:B------:R0:W-:Y:S01]  /*9890*/  STL [R1+0x1cc], R7 ;  /* 0x0001cc0701007387 */ /* 0x0001e20000100800 */
[----:B------:R-:W-:Y:S01]  /*98a0*/  IABS R17, R11 ;  /* 0x0000000b00117213 */ /* 0x000fe20000000000 */
[----:B------:R-:W-:-:S02]  /*98b0*/  IMAD.MOV R5, RZ, RZ, -R5 ;  /* 0x000000ffff057224 */ /* 0x000fc400078e0a05 */
[----:B------:R-:W-:-:S04]  /*98c0*/  IMAD.HI.U32 R15, R13, R14, RZ ;  /* 0x0000000e0d0f7227 */ /* 0x000fc800078e00ff */
[----:B------:R-:W-:Y:S02]  /*98d0*/  IMAD R4, R0, R5, R4 ;  /* 0x0000000500047224 */ /* 0x000fe400078e0204 */
[----:B------:R-:W-:Y:S02]  /*98e0*/  IMAD.MOV R15, RZ, RZ, -R15 ;  /* 0x000000ffff0f7224 */ /* 0x000fe400078e0a0f */
[----:B------:R-:W-:Y:S01]  /*98f0*/  @!P4 IMAD.IADD R8, R8, 0x1, -R0 ;  /* 0x000000010808c824 */ /* 0x000fe200078e0a00 */
[C---:B------:R-:W-:Y:S01]  /*9900*/  ISETP.GT.U32.AND P4, PT, R0.reuse, R4, PT ;  /* 0x000000040000720c */ /* 0x040fe20003f84070 */
[----:B------:R-:W-:Y:S02]  /*9910*/  IMAD R14, R0, R15, R14 ;  /* 0x0000000f000e7224 */ /* 0x000fe400078e020e */
[----:B------:R-:W-:Y:S02]  /*9920*/  VIADD R9, R3, 0x4b ;  /* 0x0000004b03097836 */ /* 0x000fe40000000000 */
[----:B------:R-:W-:Y:S01]  /*9930*/  @!P1 IMAD.IADD R10, R10, 0x1, -R0 ;  /* 0x000000010a0a9824 */ /* 0x000fe200078e0a00 */
[----:B------:R-:W-:Y:S01]  /*9940*/  ISETP.GT.U32.AND P1, PT, R0, R14, PT ;  /* 0x0000000e0000720c */ /* 0x000fe20003f24070 */
[----:B------:R-:W-:Y:S01]  /*9950*/  IMAD.HI.U32 R20, R13, R17, RZ ;  /* 0x000000110d147227 */ /* 0x000fe200078e00ff */
[----:B------:R-:W-:-:S03]  /*9960*/  IABS R16, R9 ;  /* 0x0000000900107213 */ /* 0x000fc60000000000 */
[C---:B------:R-:W-:Y:S02]  /*9970*/  VIADD R15, R3.reuse, 0x49 ;  /* 0x00000049030f7836 */ /* 0x040fe40000000000 */
[----:B------:R-:W-:Y:S02]  /*9980*/  VIADD R5, R3, 0x4a ;  /* 0x0000004a03057836 */ /* 0x000fe40000000000 */
[----:B------:R-:W-:-:S03]  /*9990*/  IMAD.HI.U32 R19, R13, R16, RZ ;  /* 0x000000100d137227 */ /* 0x000fc600078e00ff */
[----:B0-----:R-:W-:Y:S01]  /*99a0*/  IABS R7, R5 ;  /* 0x0000000500077213 */ /* 0x001fe20000000000 */
[----:B------:R-:W-:Y:S02]  /*99b0*/  IMAD.MOV R20, RZ, RZ, -R20 ;  /* 0x000000ffff147224 */ /* 0x000fe400078e0a14 */
[----:B------:R-:W-:Y:S01]  /*99c0*/  @!P4 IMAD.IADD R4, R4, 0x1, -R0 ;  /* 0x000000010404c824 */ /* 0x000fe200078e0a00 */
[----:B------:R-:W-:Y:S01]  /*99d0*/  ISETP.GE.AND P4, PT, R12, RZ, PT ;  /* 0x000000ff0c00720c */ /* 0x000fe20003f86270 */
[----:B------:R-:W-:Y:S01]  /*99e0*/  IMAD.MOV R19, RZ, RZ, -R19 ;  /* 0x000000ffff137224 */ /* 0x000fe200078e0a13 */
[----:B------:R-:W-:Y:S01]  /*99f0*/  IABS R12, R15 ;  /* 0x0000000f000c7213 */ /* 0x000fe20000000000 */
[----:B------:R-:W-:Y:S02]  /*9a00*/  IMAD R17, R0, R20, R17 ;  /* 0x0000001400117224 */ /* 0x000fe400078e0211 */
[----:B------:R-:W-:Y:S02]  /*9a10*/  IMAD.MOV.U32 R22, RZ, RZ, R6 ;  /* 0x000000ffff167224 */ /* 0x000fe400078e0006 */
[----:B------:R-:W-:Y:S01]  /*9a20*/  @!P1 IMAD.IADD R14, R14, 0x1, -R0 ;  /* 0x000000010e0e9824 */ /* 0x000fe200078e0a00 */
[----:B------:R-:W-:Y:S01]  /*9a30*/  ISETP.GT.U32.AND P1, PT, R0, R4, PT ;  /* 0x000000040000720c */ /* 0x000fe20003f24070 */
[----:B------:R-:W-:-:S02]  /*9a40*/  IMAD.MOV.U32 R6, RZ, RZ, R12 ;  /* 0x000000ffff067224 */ /* 0x000fc400078e000c */
[----:B------:R-:W-:-:S04]  /*9a50*/  IMAD.HI.U32 R18, R13, R7, RZ ;  /* 0x000000070d127227 */ /* 0x000fc800078e00ff */
[C---:B------:R-:W-:Y:S02]  /*9a60*/  IMAD R16, R0.reuse, R19, R16 ;  /* 0x0000001300107224 */ /* 0x040fe400078e0210 */
[----:B------:R-:W-:Y:S01]  /*9a70*/  @!P6 IMAD.MOV R21, RZ, RZ, -R21 ;  /* 0x000000ffff15e224 */ /* 0x000fe200078e0a15 */
[C---:B------:R-:W-:Y:S01]  /*9a80*/  ISETP.GT.U32.AND P6, PT, R0.reuse, R17, PT ;  /* 0x000000110000720c */ /* 0x040fe20003fc4070 */
[----:B------:R-:W-:Y:S02]  /*9a90*/  IMAD.MOV.U32 R12, RZ, RZ, R8 ;  /* 0x000000ffff0c7224 */ /* 0x000fe400078e0008 */
[----:B------:R-:W-:Y:S02]  /*9aa0*/  IMAD.MOV R18, RZ, RZ, -R18 ;  /* 0x000000ffff127224 */ /* 0x000fe400078e0a12 */
[----:B------:R-:W-:Y:S01]  /*9ab0*/  @!P3 IMAD.MOV R12, RZ, RZ, -R12 ;  /* 0x000000ffff0cb224 */ /* 0x000fe200078e0a0c */
[C---:B------:R-:W-:Y:S01]  /*9ac0*/  ISETP.GT.U32.AND P3, PT, R0.reuse, R16, PT ;  /* 0x000000100000720c */ /* 0x040fe20003f64070 */
[----:B------:R-:W-:-:S02]  /*9ad0*/  IMAD R7, R0, R18, R7 ;  /* 0x0000001200077224 */ /* 0x000fc400078e0207 */
[----:B------:R-:W-:Y:S02]  /*9ae0*/  @!P1 IMAD.IADD R4, R4, 0x1, -R0 ;  /* 0x0000000104049824 */ /* 0x000fe400078e0a00 */
[----:B------:R-:W-:Y:S01]  /*9af0*/  @!P2 IMAD.MOV R22, RZ, RZ, -R22 ;  /* 0x000000ffff16a224 */ /* 0x000fe200078e0a16 */
[C---:B------:R-:W-:Y:S01]  /*9b00*/  ISETP.GT.U32.AND P1, PT, R0.reuse, R7, PT ;  /* 0x000000070000720c */ /* 0x040fe20003f24070 */
[--C-:B------:R-:W-:Y:S01]  /*9b10*/  @!P6 IMAD.IADD R17, R17, 0x1, -R0.reuse ;  /* 0x000000011111e824 */ /* 0x100fe200078e0a00 */
[----:B------:R-:W-:Y:S01]  /*9b20*/  ISETP.GT.U32.AND P2, PT, R0, R14, PT ;  /* 0x0000000e0000720c */ /* 0x000fe20003f44070 */
[----:B------:R-:W-:Y:S01]  /*9b30*/  VIADD R18, R3, 0x48 ;  /* 0x0000004803127836 */ /* 0x000fe20000000000 */
[----:B------:R-:W-:Y:S01]  /*9b40*/  STL [R1+0x1c4], R22 ;  /* 0x0001c41601007387 */ /* 0x000fe20000100800 */
[----:B------:R-:W-:Y:S01]  /*9b50*/  IMAD.HI.U32 R8, R13, R6, RZ ;  /* 0x000000060d087227 */ /* 0x000fe200078e00ff */
[----:B------:R-:W-:Y:S02]  /*9b60*/  ISETP.GE.AND P6, PT, R5, RZ, PT ;  /* 0x000000ff0500720c */ /* 0x000fe40003fc6270 */
[----:B------:R-:W-:Y:S01]  /*9b70*/  STL [R1+0xa4], R21 ;  /* 0x0000a41501007387 */ /* 0x000fe20000100800 */
[----:B------:R-:W-:Y:S01]  /*9b80*/  @!P3 IMAD.IADD R16, R16, 0x1, -R0 ;  /* 0x000000011010b824 */ /* 0x000fe200078e0a00 */
[C---:B------:R-:W-:Y:S01]  /*9b90*/  ISETP.GT.U32.AND P3, PT, R0.reuse, R17, PT ;  /* 0x000000110000720c */ /* 0x040fe20003f64070 */
[----:B------:R-:W-:Y:S01]  /*9ba0*/  @!P5 IMAD.MOV R10, RZ, RZ, -R10 ;  /* 0x000000ffff0ad224 */ /* 0x000fe200078e0a0a */
[----:B------:R0:W-:Y:S01]  /*9bb0*/  STL [R1+0xa0], R12 ;  /* 0x0000a00c01007387 */ /* 0x0001e20000100800 */
[----:B------:R-:W-:Y:S01]  /*9bc0*/  IMAD.MOV R8, RZ, RZ, -R8 ;  /* 0x000000ffff087224 */ /* 0x000fe200078e0a08 */
[----:B------:R-:W-:Y:S01]  /*9bd0*/  ISETP.GE.AND P5, PT, R11, RZ, PT ;  /* 0x000000ff0b00720c */ /* 0x000fe20003fa6270 */
[----:B------:R-:W-:Y:S01]  /*9be0*/  @!P1 IMAD.IADD R7, R7, 0x1, -R0 ;  /* 0x0000000107079824 */ /* 0x000fe200078e0a00 */
[----:B------:R1:W-:Y:S01]  /*9bf0*/  STL [R1+0x1bc], R10 ;  /* 0x0001bc0a01007387 */ /* 0x0003e20000100800 */
[----:B------:R-:W-:Y:S01]  /*9c00*/  ISETP.GT.U32.AND P1, PT, R0, R16, PT ;  /* 0x000000100000720c */ /* 0x000fe20003f24070 */
[----:B------:R-:W-:-:S02]  /*9c10*/  IMAD.MOV.U32 R19, RZ, RZ, R4 ;  /* 0x000000ffff137224 */ /* 0x000fc400078e0004 */
[--C-:B------:R-:W-:Y:S01]  /*9c20*/  @!P2 IMAD.IADD R14, R14, 0x1, -R0.reuse ;  /* 0x000000010e0ea824 */ /* 0x100fe200078e0a00 */
[----:B------:R-:W-:Y:S01]  /*9c30*/  ISETP.GE.AND P2, PT, R9, RZ, PT ;  /* 0x000000ff0900720c */ /* 0x000fe20003f46270 */
[----:B------:R-:W-:Y:S01]  /*9c40*/  @!P0 IMAD.MOV R19, RZ, RZ, -R19 ;  /* 0x000000ffff138224 */ /* 0x000fe200078e0a13 */
[----:B0-----:R-:W-:Y:S01]  /*9c50*/  IABS R12, R18 ;  /* 0x00000012000c7213 */ /* 0x001fe20000000000 */
[----:B------:R-:W-:Y:S01]  /*9c60*/  @!P3 IMAD.IADD R17, R17, 0x1, -R0 ;  /* 0x000000011111b824 */ /* 0x000fe200078e0a00 */
[C---:B------:R-:W-:Y:S01]  /*9c70*/  ISETP.GT.U32.AND P0, PT, R0.reuse, R7, PT ;  /* 0x000000070000720c */ /* 0x040fe20003f04070 */
[----:B-1----:R-:W-:Y:S01]  /*9c80*/  IMAD R10, R0, R8, R6 ;  /* 0x00000008000a7224 */ /* 0x002fe200078e0206 */
[----:B------:R0:W-:Y:S01]  /*9c90*/  STL [R1+0x1c0], R19 ;  /* 0x0001c01301007387 */ /* 0x0001e20000100800 */
[----:B------:R-:W-:-:S03]  /*9ca0*/  IMAD.HI.U32 R6, R13, R12, RZ ;  /* 0x0000000c0d067227 */ /* 0x000fc600078e00ff */
[----:B------:R-:W-:Y:S01]  /*9cb0*/  ISETP.GT.U32.AND P3, PT, R0, R10, PT ;  /* 0x0000000a0000720c */ /* 0x000fe20003f64070 */
[----:B------:R-:W-:Y:S02]  /*9cc0*/  VIADD R8, R3, 0x47 ;  /* 0x0000004703087836 */ /* 0x000fe40000000000 */
[----:B------:R-:W-:Y:S02]  /*9cd0*/  IMAD.MOV R6, RZ, RZ, -R6 ;  /* 0x000000ffff067224 */ /* 0x000fe400078e0a06 */
[----:B------:R-:W-:Y:S01]  /*9ce0*/  @!P1 IMAD.IADD R16, R16, 0x1, -R0 ;  /* 0x0000000110109824 */ /* 0x000fe200078e0a00 */
[----:B------:R-:W-:Y:S01]  /*9cf0*/  IABS R5, R8 ;  /* 0x0000000800057213 */ /* 0x000fe20000000000 */
[C---:B------:R-:W-:Y:S02]  /*9d00*/  IMAD R12, R0.reuse, R6, R12 ;  /* 0x00000006000c7224 */ /* 0x040fe400078e020c */
[----:B------:R-:W-:Y:S02]  /*9d10*/  IMAD.MOV.U32 R20, RZ, RZ, R14 ;  /* 0x000000ffff147224 */ /* 0x000fe400078e000e */
[----:B0-----:R-:W-:Y:S01]  /*9d20*/  IMAD.HI.U32 R19, R13, R5, RZ ;  /* 0x000000050d137227 */ /* 0x001fe200078e00ff */
[----:B------:R-:W-:-:S03]  /*9d30*/  ISETP.GT.U32.AND P1, PT, R0, R12, PT ;  /* 0x0000000c0000720c */ /* 0x000fc60003f24070 */
[----:B------:R-:W-:Y:S02]  /*9d40*/  IMAD.MOV R19, RZ, RZ, -R19 ;  /* 0x000000ffff137224 */ /* 0x000fe400078e0a13 */
[----:B------:R-:W-:Y:S01]  /*9d50*/  @!P3 IMAD.IADD R10, R10, 0x1, -R0 ;  /* 0x000000010a0ab824 */ /* 0x000fe200078e0a00 */
[----:B------:R-:W-:Y:S01]  /*9d60*/  ISETP.GE.AND P3, PT, R18, RZ, PT ;  /* 0x000000ff1200720c */ /* 0x000fe20003f66270 */
[C---:B------:R-:W-:Y:S02]  /*9d70*/  IMAD R5, R0.reuse, R19, R5 ;  /* 0x0000001300057224 */ /* 0x040fe400078e0205 */
[C---:B------:R-:W-:Y:S02]  /*9d80*/  VIADD R9, R3.reuse, 0x46 ;  /* 0x0000004603097836 */ /* 0x040fe40000000000 */
[----:B------:R-:W-:Y:S02]  /*9d90*/  VIADD R4, R3, 0x45 ;  /* 0x0000004503047836 */ /* 0x000fe40000000000 */
[----:B------:R-:W-:Y:S01]  /*9da0*/  @!P4 IMAD.MOV R20, RZ, RZ, -R20 ;  /* 0x000000ffff14c224 */ /* 0x000fe200078e0a14 */
[C---:B------:R-:W-:Y:S01]  /*9db0*/  ISETP.GT.U32.AND P4, PT, R0.reuse, R10, PT ;  /* 0x0000000a0000720c */ /* 0x040fe20003f84070 */
[----:B------:R-:W-:Y:S01]  /*9dc0*/  @!P5 IMAD.MOV R17, RZ, RZ, -R17 ;  /* 0x000000ffff11d224 */ /* 0x000fe200078e0a11 */
[----:B------:R-:W-:Y:S01]  /*9dd0*/  ISETP.GT.U32.AND P5, PT, R0, R5, PT ;  /* 0x000000050000720c */ /* 0x000fe20003fa4070 */
[--C-:B------:R-:W-:Y:S01]  /*9de0*/  @!P1 IMAD.IADD R12, R12, 0x1, -R0.reuse ;  /* 0x000000010c0c9824 */ /* 0x100fe200078e0a00 */
[----:B------:R-:W-:Y:S01]  /*9df0*/  IABS R11, R9 ;  /* 0x00000009000b7213 */ /* 0x000fe20000000000 */
[----:B------:R-:W-:Y:S01]  /*9e00*/  @!P0 IMAD.IADD R7, R7, 0x1, -R0 ;  /* 0x0000000107078824 */ /* 0x000fe200078e0a00 */
[----:B------:R-:W-:Y:S01]  /*9e10*/  IABS R6, R4 ;  /* 0x0000000400067213 */ /* 0x000fe20000000000 */
[----:B------:R-:W-:Y:S01]  /*9e20*/  @!P2 IMAD.MOV R16, RZ, RZ, -R16 ;  /* 0x000000ffff10a224 */ /* 0x000fe200078e0a10 */
[----:B------:R-:W-:Y:S01]  /*9e30*/  ISETP.GE.AND P0, PT, R15, RZ, PT ;  /* 0x000000ff0f00720c */ /* 0x000fe20003f06270 */
[C---:B------:R-:W-:Y:S01]  /*9e40*/  IMAD.HI.U32 R15, R13.reuse, R11, RZ ;  /* 0x0000000b0d0f7227 */ /* 0x040fe200078e00ff */
[----:B------:R-:W-:Y:S01]  /*9e50*/  ISETP.GT.U32.AND P1, PT, R0, R12, PT ;  /* 0x0000000c0000720c */ /* 0x000fe20003f24070 */
[----:B------:R-:W-:Y:S01]  /*9e60*/  STL [R1+0x13c], R20 ;  /* 0x00013c1401007387 */ /* 0x000fe20000100800 */
[----:B------:R-:W-:Y:S01]  /*9e70*/  ISETP.GE.AND P2, PT, R8, RZ, PT ;  /* 0x000000ff0800720c */ /* 0x000fe20003f46270 */
[----:B------:R-:W-:-:S02]  /*9e80*/  IMAD.HI.U32 R14, R13, R6, RZ ;  /* 0x000000060d0e7227 */ /* 0x000fc400078e00ff */
[----:B------:R0:W-:Y:S02]  /*9e90*/  STL [R1+0x140], R17 ;  /* 0x0001401101007387 */ /* 0x0001e40000100800 */
[----:B------:R-:W-:Y:S01]  /*9ea0*/  @!P6 IMAD.MOV R7, RZ, RZ, -R7 ;  /* 0x000000ffff07e224 */ /* 0x000fe200078e0a07 */
[----:B------:R-:W-:Y:S01]  /*9eb0*/  ISETP.GE.AND P6, PT, R9, RZ, PT ;  /* 0x000000ff0900720c */ /* 0x000fe20003fc6270 */
[----:B------:R-:W-:Y:S01]  /*9ec0*/  IMAD.MOV R15, RZ, RZ, -R15 ;  /* 0x000000ffff0f7224 */ /* 0x000fe200078e0a0f */
[----:B------:R-:W-:Y:S01]  /*9ed0*/  STL [R1+0x144], R16 ;  /* 0x0001441001007387 */ /* 0x000fe20000100800 */
[----:B------:R-:W-:Y:S02]  /*9ee0*/  IMAD.MOV R14, RZ, RZ, -R14 ;  /* 0x000000ffff0e7224 */ /* 0x000fe400078e0a0e */
[--C-:B------:R-:W-:Y:S01]  /*9ef0*/  @!P4 IMAD.IADD R10, R10, 0x1, -R0.reuse ;  /* 0x000000010a0ac824 */ /* 0x100fe200078e0a00 */
[----:B------:R1:W-:Y:S01]  /*9f00*/  STL [R1+0x148], R7 ;  /* 0x0001480701007387 */ /* 0x0003e20000100800 */
[----:B------:R-:W-:Y:S01]  /*9f10*/  ISETP.GE.AND P4, PT, R4, RZ, PT ;  /* 0x000000ff0400720c */ /* 0x000fe20003f86270 */
[----:B------:R-:W-:-:S02]  /*9f20*/  @!P5 IMAD.IADD R5, R5, 0x1, -R0 ;  /* 0x000000010505d824 */ /* 0x000fc400078e0a00 */
[C---:B------:R-:W-:Y:S02]  /*9f30*/  IMAD R4, R0.reuse, R14, R6 ;  /* 0x0000000e00047224 */ /* 0x040fe400078e0206 */
[----:B0-----:R-:W-:Y:S01]  /*9f40*/  IMAD.MOV.U32 R17, RZ, RZ, R10 ;  /* 0x000000ffff117224 */ /* 0x001fe200078e000a */
[----:B------:R-:W-:Y:S01]  /*9f50*/  ISETP.GT.U32.AND P5, PT, R0, R5, PT ;  /* 0x000000050000720c */ /* 0x000fe20003fa4070 */
[----:B------:R-:W-:Y:S02]  /*9f60*/  @!P1 IMAD.IADD R12, R12, 0x1, -R0 ;  /* 0x000000010c0c9824 */ /* 0x000fe400078e0a00 */
[C---:B-1----:R-:W-:Y:S02]  /*9f70*/  IMAD R7, R0.reuse, R15, R11 ;  /* 0x0000000f00077224 */ /* 0x042fe400078e020b */
[C---:B------:R-:W-:Y:S02]  /*9f80*/  VIADD R11, R3.reuse, 0x44 ;  /* 0x00000044030b7836 */ /* 0x040fe40000000000 */
[----:B------:R-:W-:Y:S01]  /*9f90*/  @!P0 IMAD.MOV R17, RZ, RZ, -R17 ;  /* 0x000000ffff118224 */ /* 0x000fe200078e0a11 */
[C---:B------:R-:W-:Y:S01]  /*9fa0*/  ISETP.GT.U32.AND P1, PT, R0.reuse, R7, PT ;  /* 0x000000070000720c */ /* 0x040fe20003f24070 */
[----:B------:R-:W-:Y:S01]  /*9fb0*/  IMAD.MOV.U32 R16, RZ, RZ, R12 ;  /* 0x000000ffff107224 */ /* 0x000fe200078e000c */
[----:B------:R-:W-:Y:S01]  /*9fc0*/  ISETP.GT.U32.AND P0, PT, R0, R4, PT ;  /* 0x000000040000720c */ /* 0x000fe20003f04070 */
[----:B------:R-:W-:Y:S01]  /*9fd0*/  VIADD R8, R3, 0x42 ;  /* 0x0000004203087836 */ /* 0x000fe20000000000 */
[----:B------:R-:W-:Y:S01]  /*9fe0*/  IABS R6, R11 ;  /* 0x0000000b00067213 */ /* 0x000fe20000000000 */
[----:B------:R-:W-:Y:S01]  /*9ff0*/  @!P5 IMAD.IADD R5, R5, 0x1, -R0 ;  /* 0x000000010505d824 */ /* 0x000fe200078e0a00 */
[----:B------:R-:W-:Y:S01]  /*a000*/  STL [R1+0x160], R17 ;  /* 0x0001601101007387 */ /* 0x000fe20000100800 */
[----:B------:R-:W-:-:S02]  /*a010*/  VIADD R9, R3, 0x43 ;  /* 0x0000004303097836 */ /* 0x000fc40000000000 */
[----:B------:R-:W-:-:S03]  /*a020*/  IMAD.HI.U32 R12, R13, R6, RZ ;  /* 0x000000060d0c7227 */ /* 0x000fc600078e00ff */
[----:B------:R-:W-:Y:S01]  /*a030*/  IABS R10, R9 ;  /* 0x00000009000a7213 */ /* 0x000fe20000000000 */
[----:B------:R-:W-:Y:S01]  /*a040*/  IMAD.MOV R12, RZ, RZ, -R12 ;  /* 0x000000ffff0c7224 */ /* 0x000fe200078e0a0c */
[----:B------:R-:W-:Y:S01]  /*a050*/  ISETP.GE.AND P5, PT, R9, RZ, PT ;  /* 0x000000ff0900720c */ /* 0x000fe20003fa6270 */
[--C-:B------:R-:W-:Y:S02]  /*a060*/  @!P1 IMAD.IADD R7, R7, 0x1, -R0.reuse ;  /* 0x0000000107079824 */ /* 0x100fe400078e0a00 */
[----:B------:R-:W-:Y:S02]  /*a070*/  @!P0 IMAD.IADD R4, R4, 0x1, -R0 ;  /* 0x0000000104048824 */ /* 0x000fe400078e0a00 */
[----:B------:R-:W-:Y:S01]  /*a080*/  @!P3 IMAD.MOV R16, RZ, RZ, -R16 ;  /* 0x000000ffff10b224 */ /* 0x000fe200078e0a10 */
[----:B------:R-:W-:Y:S01]  /*a090*/  ISETP.GE.AND P3, PT, R11, RZ, PT ;  /* 0x000000ff0b00720c */ /* 0x000fe20003f66270 */
[C---:B------:R-:W-:Y:S01]  /*a0a0*/  IMAD R6, R0.reuse, R12, R6 ;  /* 0x0000000c00067224 */ /* 0x040fe200078e0206 */
[----:B------:R-:W-:Y:S01]  /*a0b0*/  IABS R11, R8 ;  /* 0x00000008000b7213 */ /* 0x000fe20000000000 */
[----:B------:R-:W-:Y:S01]  /*a0c0*/  IMAD.MOV.U32 R14, RZ, RZ, R5 ;  /* 0x000000ffff0e7224 */ /* 0x000fe200078e0005 */
[C---:B------:R-:W-:Y:S01]  /*a0d0*/  ISETP.GT.U32.AND P1, PT, R0.reuse, R7, PT ;  /* 0x000000070000720c */ /* 0x040fe20003f24070 */
[----:B------:R-:W-:Y:S01]  /*a0e0*/  VIADD R19, R3, 0x41 ;  /* 0x0000004103137836 */ /* 0x000fe20000000000 */
[C---:B------:R-:W-:Y:S01]  /*a0f0*/  ISETP.GT.U32.AND P0, PT, R0.reuse, R4, PT ;  /* 0x000000040000720c */ /* 0x040fe20003f04070 */
[----:B------:R-:W-:Y:S01]  /*a100*/  @!P2 IMAD.MOV R14, RZ, RZ, -R14 ;  /* 0x000000ffff0ea224 */ /* 0x000fe200078e0a0e */
[----:B------:R-:W-:Y:S01]  /*a110*/  ISETP.GT.U32.AND P2, PT, R0, R6, PT ;  /* 0x000000060000720c */ /* 0x000fe20003f44070 */
[----:B------:R-:W-:Y:S01]  /*a120*/  IMAD.MOV.U32 R9, RZ, RZ, R11 ;  /* 0x000000ffff097224 */ /* 0x000fe200078e000b */
[----:B------:R0:W-:Y:S01]  /*a130*/  STL [R1+0x194], R16 ;  /* 0x0001941001007387 */ /* 0x0001e20000100800 */
[----:B------:R-:W-:-:S03]  /*a140*/  IMAD.HI.U32 R11, R13, R10, RZ ;  /* 0x0000000a0d0b7227 */ /* 0x000fc600078e00ff */
[----:B------:R-:W-:Y:S01]  /*a150*/  STL [R1+0x1a8], R14 ;  /* 0x0001a80e01007387 */ /* 0x000fe20000100800 */
[----:B------:R-:W-:-:S04]  /*a160*/  IMAD.HI.U32 R5, R13, R9, RZ ;  /* 0x000000090d057227 */ /* 0x000fc800078e00ff */
[----:B------:R-:W-:Y:S02]  /*a170*/  IMAD.MOV R11, RZ, RZ, -R11 ;  /* 0x000000ffff0b7224 */ /* 0x000fe400078e0a0b */
[--C-:B------:R-:W-:Y:S01]  /*a180*/  @!P1 IMAD.IADD R7, R7, 0x1, -R0.reuse ;  /* 0x0000000107079824 */ /* 0x100fe200078e0a00 */
[----:B------:R-:W-:Y:S01]  /*a190*/  ISETP.GE.AND P1, PT, R8, RZ, PT ;  /* 0x000000ff0800720c */ /* 0x000fe20003f26270 */
[----:B------:R-:W-:Y:S02]  /*a1a0*/  IMAD.MOV R5, RZ, RZ, -R5 ;  /* 0x000000ffff057224 */ /* 0x000fe400078e0a05 */
[----:B------:R-:W-:Y:S02]  /*a1b0*/  @!P0 IMAD.IADD R4, R4, 0x1, -R0 ;  /* 0x0000000104048824 */ /* 0x000fe400078e0a00 */
[----:B------:R-:W-:Y:S02]  /*a1c0*/  IMAD R8, R0, R11, R10 ;  /* 0x0000000b00087224 */ /* 0x000fe400078e020a */
[----:B------:R-:W-:-:S02]  /*a1d0*/  @!P2 IMAD.IADD R6, R6, 0x1, -R0 ;  /* 0x000000010606a824 */ /* 0x000fc400078e0a00 */
[C---:B------:R-:W-:Y:S01]  /*a1e0*/  IMAD R9, R0.reuse, R5, R9 ;  /* 0x0000000500097224 */ /* 0x040fe200078e0209 */
[C---:B------:R-:W-:Y:S01]  /*a1f0*/  ISETP.GT.U32.AND P0, PT, R0.reuse, R8, PT ;  /* 0x000000080000720c */ /* 0x040fe20003f04070 */
[----:B------:R-:W-:Y:S01]  /*a200*/  IMAD.MOV.U32 R11, RZ, RZ, R4 ;  /* 0x000000ffff0b7224 */ /* 0x000fe200078e0004 */
[C---:B------:R-:W-:Y:S01]  /*a210*/  ISETP.GT.U32.AND P2, PT, R0.reuse, R6, PT ;  /* 0x000000060000720c */ /* 0x040fe20003f44070 */
[----:B------:R-:W-:Y:S02]  /*a220*/  IMAD.MOV.U32 R12, RZ, RZ, R7 ;  /* 0x000000ffff0c7224 */ /* 0x000fe400078e0007 */
[----:B------:R-:W-:Y:S01]  /*a230*/  @!P4 IMAD.MOV R11, RZ, RZ, -R11 ;  /* 0x000000ffff0bc224 */ /* 0x000fe200078e0a0b */
[----:B------:R-:W-:Y:S01]  /*a240*/  ISETP.GT.U32.AND P4, PT, R0, R9, PT ;  /* 0x000000090000720c */ /* 0x000fe20003f84070 */
[----:B------:R-:W-:Y:S02]  /*a250*/  VIADD R7, R3, 0x40 ;  /* 0x0000004003077836 */ /* 0x000fe40000000000 */
[----:B------:R-:W-:Y:S01]  /*a260*/  @!P6 IMAD.MOV R12, RZ, RZ, -R12 ;  /* 0x000000ffff0ce224 */ /* 0x000fe200078e0a0c */
[----:B------:R-:W-:Y:S01]  /*a270*/  ISETP.GE.AND P6, PT, R19, RZ, PT ;  /* 0x000000ff1300720c */ /* 0x000fe20003fc6270 */
[----:B------:R-:W-:Y:S01]  /*a280*/  VIADD R5, R3, 0x3f ;  /* 0x0000003f03057836 */ /* 0x000fe20000000000 */
[----:B------:R-:W-:Y:S01]  /*a290*/  IABS R18, R7 ;  /* 0x0000000700127213 */ /* 0x000fe20000000000 */
[--C-:B------:R-:W-:Y:S01]  /*a2a0*/  @!P0 IMAD.IADD R8, R8, 0x1, -R0.reuse ;  /* 0x0000000108088824 */ /* 0x100fe200078e0a00 */
[----:B------:R1:W-:Y:S01]  /*a2b0*/  STL [R1+0x1b4], R12 ;  /* 0x0001b40c01007387 */ /* 0x0003e20000100800 */
[----:B------:R-:W-:Y:S01]  /*a2c0*/  IABS R19, R19 ;  /* 0x0000001300137213 */ /* 0x000fe20000000000 */
[--C-:B------:R-:W-:Y:S01]  /*a2d0*/  @!P2 IMAD.IADD R6, R6, 0x1, -R0.reuse ;  /* 0x000000010606a824 */ /* 0x100fe200078e0a00 */
[----:B------:R-:W-:Y:S01]  /*a2e0*/  ISETP.GE.AND P2, PT, R7, RZ, PT ;  /* 0x000000ff0700720c */ /* 0x000fe20003f46270 */
[----:B------:R-:W-:Y:S01]  /*a2f0*/  VIADD R4, R3, 0x3e ;  /* 0x0000003e03047836 */ /* 0x000fe20000000000 */
[----:B0-----:R-:W-:Y:S01]  /*a300*/  IABS R16, R5 ;  /* 0x0000000500107213 */ /* 0x001fe20000000000 */
[----:B------:R-:W-:Y:S01]  /*a310*/  @!P4 IMAD.IADD R9, R9, 0x1, -R0 ;  /* 0x000000010909c824 */ /* 0x000fe200078e0a00 */
[C---:B------:R-:W-:Y:S01]  /*a320*/  ISETP.GT.U32.AND P0, PT, R0.reuse, R8, PT ;  /* 0x000000080000720c */ /* 0x040fe20003f04070 */
[C---:B------:R-:W-:Y:S01]  /*a330*/  IMAD.HI.U32 R10, R13.reuse, R19, RZ ;  /* 0x000000130d0a7227 */ /* 0x040fe200078e00ff */
[----:B------:R0:W-:Y:S02]  /*a340*/  STL [R1+0x1b8], R11 ;  /* 0x0001b80b01007387 */ /* 0x0001e40000100800 */
[----:B------:R-:W-:Y:S01]  /*a350*/  ISETP.GT.U32.AND P4, PT, R0, R9, PT ;  /* 0x000000090000720c */ /* 0x000fe20003f84070 */
[----:B-1----:R-:W-:-:S04]  /*a360*/  IMAD.HI.U32 R12, R13, R18, RZ ;  /* 0x000000120d0c7227 */ /* 0x002fc800078e00ff */
[----:B------:R-:W-:Y:S02]  /*a370*/  IMAD.MOV R7, RZ, RZ, -R12 ;  /* 0x000000ffff077224 */ /* 0x000fe400078e0a0c */
[----:B------:R-:W-:Y:S01]  /*a380*/  IMAD.MOV R10, RZ, RZ, -R10 ;  /* 0x000000ffff0a7224 */ /* 0x000fe200078e0a0a */
[----:B0-----:R-:W-:Y:S01]  /*a390*/  IABS R11, R4 ;  /* 0x00000004000b7213 */ /* 0x001fe20000000000 */
[----:B------:R-:W-:Y:S02]  /*a3a0*/  IMAD R18, R0, R7, R18 ;  /* 0x0000000700127224 */ /* 0x000fe400078e0212 */
[----:B------:R-:W-:-:S04]  /*a3b0*/  IMAD.HI.U32 R7, R13, R16, RZ ;  /* 0x000000100d077227 */ /* 0x000fc800078e00ff */
[----:B------:R-:W-:Y:S02]  /*a3c0*/  IMAD.MOV.U32 R15, RZ, RZ, R6 ;  /* 0x000000ffff0f7224 */ /* 0x000fe400078e0006 */
[----:B------:R-:W-:Y:S02]  /*a3d0*/  IMAD.MOV R7, RZ, RZ, -R7 ;  /* 0x000000ffff077224 */ /* 0x000fe400078e0a07 */
[C---:B------:R-:W-:Y:S02]  /*a3e0*/  IMAD R19, R0.reuse, R10, R19 ;  /* 0x0000000a00137224 */ /* 0x040fe400078e0213 */
[----:B------:R-:W-:Y:S01]  /*a3f0*/  @!P3 IMAD.MOV R15, RZ, RZ, -R15 ;  /* 0x000000ffff0fb224 */ /* 0x000fe200078e0a0f */
[C---:B------:R-:W-:Y:S01]  /*a400*/  ISETP.GT.U32.AND P3, PT, R0.reuse, R18, PT ;  /* 0x000000120000720c */ /* 0x040fe20003f64070 */
[----:B------:R-:W-:Y:S02]  /*a410*/  IMAD R16, R0, R7, R16 ;  /* 0x0000000700107224 */ /* 0x000fe400078e0210 */
[--C-:B------:R-:W-:Y:S01]  /*a420*/  @!P0 IMAD.IADD R8, R8, 0x1, -R0.reuse ;  /* 0x0000000108088824 */ /* 0x100fe200078e0a00 */
[C---:B------:R-:W-:Y:S01]  /*a430*/  ISETP.GT.U32.AND P0, PT, R0.reuse, R19, PT ;  /* 0x000000130000720c */ /* 0x040fe20003f04070 */
[----:B------:R-:W-:Y:S01]  /*a440*/  @!P4 IMAD.IADD R9, R9, 0x1, -R0 ;  /* 0x000000010909c824 */ /* 0x000fe200078e0a00 */
[----:B------:R-:W-:Y:S01]  /*a450*/  ISETP.GT.U32.AND P4, PT, R0, R16, PT ;  /* 0x000000100000720c */ /* 0x000fe20003f84070 */
[----:B------:R-:W-:Y:S01]  /*a460*/  IMAD.MOV.U32 R14, RZ, RZ, R8 ;  /* 0x000000ffff0e7224 */ /* 0x000fe200078e0008 */
[----:B------:R0:W-:Y:S01]  /*a470*/  STL [R1+0x14c], R15 ;  /* 0x00014c0f01007387 */ /* 0x0001e20000100800 */
[----:B------:R-:W-:-:S04]  /*a480*/  IMAD.HI.U32 R10, R13, R11, RZ ;  /* 0x0000000b0d0a7227 */ /* 0x000fc800078e00ff */
[----:B------:R-:W-:Y:S02]  /*a490*/  @!P3 IMAD.IADD R18, R18, 0x1, -R0 ;  /* 0x000000011212b824 */ /* 0x000fe400078e0a00 */
[----:B------:R-:W-:Y:S01]  /*a4a0*/  @!P5 IMAD.MOV R14, RZ, RZ, -R14 ;  /* 0x000000ffff0ed224 */ /* 0x000fe200078e0a0e */
[----:B------:R-:W-:Y:S01]  /*a4b0*/  ISETP.GE.AND P5, PT, R5, RZ, PT ;  /* 0x000000ff0500720c */ /* 0x000fe20003fa6270 */
[--C-:B------:R-:W-:Y:S01]  /*a4c0*/  @!P0 IMAD.IADD R19, R19, 0x1, -R0.reuse ;  /* 0x0000000113138824 */ /* 0x100fe200078e0a00 */
[----:B------:R-:W-:Y:S01]  /*a4d0*/  ISETP.GT.U32.AND P3, PT, R0, R18, PT ;  /* 0x000000120000720c */ /* 0x000fe20003f64070 */
[C---:B0-----:R-:W-:Y:S01]  /*a4e0*/  VIADD R15, R3.reuse, 0x3d ;  /* 0x0000003d030f7836 */ /* 0x041fe20000000000 */
[----:B------:R0:W-:Y:S01]  /*a4f0*/  STL [R1+0x150], R14 ;  /* 0x0001500e01007387 */ /* 0x0001e20000100800 */
[----:B------:R-:W-:Y:S01]  /*a500*/  @!P4 IMAD.IADD R16, R16, 0x1, -R0 ;  /* 0x000000011010c824 */ /* 0x000fe200078e0a00 */
[C---:B------:R-:W-:Y:S01]  /*a510*/  ISETP.GT.U32.AND P0, PT, R0.reuse, R19, PT ;  /* 0x000000130000720c */ /* 0x040fe20003f04070 */
[----:B------:R-:W-:Y:S01]  /*a520*/  IMAD.MOV R6, RZ, RZ, -R10 ;  /* 0x000000ffff067224 */ /* 0x000fe200078e0a0a */
[----:B------:R-:W-:Y:S01]  /*a530*/  IABS R5, R15 ;  /* 0x0000000f00057213 */ /* 0x000fe20000000000 */
[----:B------:R-:W-:Y:S01]  /*a540*/  VIADD R17, R3, 0x3c ;  /* 0x0000003c03117836 */ /* 0x000fe20000000000 */
[C---:B------:R-:W-:Y:S01]  /*a550*/  ISETP.GT.U32.AND P4, PT, R0.reuse, R16, PT ;  /* 0x000000100000720c */ /* 0x040fe20003f84070 */
[----:B------:R-:W-:-:S02]  /*a560*/  IMAD R11, R0, R6, R11 ;  /* 0x00000006000b7224 */ /* 0x000fc400078e020b */
[----:B------:R-:W-:Y:S01]  /*a570*/  IMAD.HI.U32 R20, R13, R5, RZ ;  /* 0x000000050d147227 */ /* 0x000fe200078e00ff */
[----:B------:R-:W-:-:S03]  /*a580*/  IABS R12, R17 ;  /* 0x00000011000c7213 */ /* 0x000fc60000000000 */
[----:B------:R-:W-:Y:S02]  /*a590*/  IMAD.MOV R20, RZ, RZ, -R20 ;  /* 0x000000ffff147224 */ /* 0x000fe400078e0a14 */
[--C-:B------:R-:W-:Y:S01]  /*a5a0*/  @!P3 IMAD.IADD R18, R18, 0x1, -R0.reuse ;  /* 0x000000011212b824 */ /* 0x100fe200078e0a00 */
[----:B------:R-:W-:Y:S01]  /*a5b0*/  ISETP.GE.AND P3, PT, R4, RZ, PT ;  /* 0x000000ff0400720c */ /* 0x000fe20003f66270 */
[C---:B------:R-:W-:Y:S02]  /*a5c0*/  IMAD R4, R0.reuse, R20, R5 ;  /* 0x0000001400047224 */ /* 0x040fe400078e0205 */
[--C-:B------:R-:W-:Y:S01]  /*a5d0*/  @!P0 IMAD.IADD R19, R19, 0x1, -R0.reuse ;  /* 0x0000000113138824 */ /* 0x100fe200078e0a00 */
[----:B------:R-:W-:Y:S01]  /*a5e0*/  ISETP.GT.U32.AND P0, PT, R0, R11, PT ;  /* 0x0000000b0000720c */ /* 0x000fe20003f04070 */
[C---:B------:R-:W-:Y:S02]  /*a5f0*/  VIADD R6, R3.reuse, 0x3b ;  /* 0x0000003b03067836 */ /* 0x040fe40000000000 */
[----:B------:R-:W-:Y:S01]  /*a600*/  @!P4 IMAD.IADD R16, R16, 0x1, -R0 ;  /* 0x000000011010c824 */ /* 0x000fe200078e0a00 */
[----:B------:R-:W-:Y:S01]  /*a610*/  ISETP.GT.U32.AND P4, PT, R0, R4, PT ;  /* 0x000000040000720c */ /* 0x000fe20003f84070 */
[----:B0-----:R-:W-:Y:S01]  /*a620*/  VIADD R14, R3, 0x3a ;  /* 0x0000003a030e7836 */ /* 0x001fe20000000000 */
[----:B------:R-:W-:Y:S01]  /*a630*/  IABS R10, R6 ;  /* 0x00000006000a7213 */ /* 0x000fe20000000000 */
[----:B------:R-:W-:-:S03]  /*a640*/  IMAD.HI.U32 R8, R13, R12, RZ ;  /* 0x0000000c0d087227 */ /* 0x000fc600078e00ff */
[----:B------:R-:W-:Y:S01]  /*a650*/  IABS R7, R14 ;  /* 0x0000000e00077213 */ /* 0x000fe20000000000 */
[----:B------:R-:W-:-:S04]  /*a660*/  IMAD.HI.U32 R5, R13, R10, RZ ;  /* 0x0000000a0d057227 */ /* 0x000fc800078e00ff */
[----:B------:R-:W-:Y:S02]  /*a670*/  IMAD.MOV R8, RZ, RZ, -R8 ;  /* 0x000000ffff087224 */ /* 0x000fe400078e0a08 */
[----:B------:R-:W-:Y:S01]  /*a680*/  @!P0 IMAD.IADD R11, R11, 0x1, -R0 ;  /* 0x000000010b0b8824 */ /* 0x000fe200078e0a00 */
[----:B------:R-:W-:Y:S01]  /*a690*/  ISETP.GE.AND P0, PT, R15, RZ, PT ;  /* 0x000000ff0f00720c */ /* 0x000fe20003f06270 */
[----:B------:R-:W-:Y:S02]  /*a6a0*/  IMAD.MOV.U32 R22, RZ, RZ, R9 ;  /* 0x000000ffff167224 */ /* 0x000fe400078e0009 */
[----:B------:R-:W-:-:S04]  /*a6b0*/  IMAD.HI.U32 R20, R13, R7, RZ ;  /* 0x000000070d147227 */ /* 0x000fc800078e00ff */
[----:B------:R-:W-:Y:S02]  /*a6c0*/  IMAD.MOV R5, RZ, RZ, -R5 ;  /* 0x000000ffff057224 */ /* 0x000fe400078e0a05 */
[----:B------:R-:W-:Y:S02]  /*a6d0*/  IMAD R12, R0, R8, R12 ;  /* 0x00000008000c7224 */ /* 0x000fe400078e020c */
[----:B------:R-:W-:Y:S02]  /*a6e0*/  @!P4 IMAD.IADD R4, R4, 0x1, -R0 ;  /* 0x000000010404c824 */ /* 0x000fe400078e0a00 */
[----:B------:R-:W-:Y:S02]  /*a6f0*/  IMAD.MOV.U32 R21, RZ, RZ, R19 ;  /* 0x000000ffff157224 */ /* 0x000fe400078e0013 */
[----:B------:R-:W-:Y:S01]  /*a700*/  @!P1 IMAD.MOV R22, RZ, RZ, -R22 ;  /* 0x000000ffff169224 */ /* 0x000fe200078e0a16 */
[C---:B------:R-:W-:Y:S01]  /*a710*/  ISETP.GT.U32.AND P1, PT, R0.reuse, R11, PT ;  /* 0x0000000b0000720c */ /* 0x040fe20003f24070 */
[----:B------:R-:W-:Y:S01]  /*a720*/  IMAD.MOV R15, RZ, RZ, -R20 ;  /* 0x000000ffff0f7224 */ /* 0x000fe200078e0a14 */
[C---:B------:R-:W-:Y:S01]  /*a730*/  ISETP.GT.U32.AND P4, PT, R0.reuse, R4, PT ;  /* 0x000000040000720c */ /* 0x040fe20003f84070 */
[----:B------:R-:W-:Y:S01]  /*a740*/  VIADD R8, R3, 0x39 ;  /* 0x0000003903087836 */ /* 0x000fe20000000000 */
[----:B------:R-:W-:Y:S01]  /*a750*/  STL [R1+0x64], R22 ;  /* 0x0000641601007387 */ /* 0x000fe20000100800 */
[----:B------:R-:W-:-:S02]  /*a760*/  IMAD R10, R0, R5, R10 ;  /* 0x00000005000a7224 */ /* 0x000fc400078e020a */
[----:B------:R-:W-:Y:S01]  /*a770*/  @!P6 IMAD.MOV R21, RZ, RZ, -R21 ;  /* 0x000000ffff15e224 */ /* 0x000fe200078e0a15 */
[C---:B------:R-:W-:Y:S01]  /*a780*/  ISETP.GT.U32.AND P6, PT, R0.reuse, R12, PT ;  /* 0x0000000c0000720c */ /* 0x040fe20003fc4070 */
[C---:B------:R-:W-:Y:S01]  /*a790*/  IMAD R7, R0.reuse, R15, R7 ;  /* 0x0000000f00077224 */ /* 0x040fe200078e0207 */
[----:B------:R-:W-:Y:S01]  /*a7a0*/  IABS R15, R8 ;  /* 0x00000008000f7213 */ /* 0x000fe20000000000 */
[----:B------:R-:W-:Y:S01]  /*a7b0*/  @!P2 IMAD.MOV R18, RZ, RZ, -R18 ;  /* 0x000000ffff12a224 */ /* 0x000fe200078e0a12 */
[----:B------:R-:W-:Y:S01]  /*a7c0*/  ISETP.GT.U32.AND P2, PT, R0, R10, PT ;  /* 0x0000000a0000720c */ /* 0x000fe20003f44070 */
[----:B------:R-:W-:Y:S01]  /*a7d0*/  IMAD.MOV.U32 R19, RZ, RZ, R16 ;  /* 0x000000ffff137224 */ /* 0x000fe200078e0010 */
[----:B------:R-:W-:Y:S01]  /*a7e0*/  STL [R1+0x60], R21 ;  /* 0x0000601501007387 */ /* 0x000fe20000100800 */
[----:B------:R-:W-:-:S03]  /*a7f0*/  IMAD.HI.U32 R16, R13, R15, RZ ;  /* 0x0000000f0d107227 */ /* 0x000fc600078e00ff */
[----:B------:R0:W-:Y:S01]  /*a800*/  STL [R1+0x58], R18 ;  /* 0x0000581201007387 */ /* 0x0001e20000100800 */
[----:B------:R-:W-:Y:S01]  /*a810*/  @!P1 IMAD.IADD R11, R11, 0x1, -R0 ;  /* 0x000000010b0b9824 */ /* 0x000fe200078e0a00 */
[----:B------:R-:W-:Y:S01]  /*a820*/  ISETP.GT.U32.AND P1, PT, R0, R7, PT ;  /* 0x000000070000720c */ /* 0x000fe20003f24070 */
[----:B------:R-:W-:Y:S02]  /*a830*/  IMAD.MOV R16, RZ, RZ, -R16 ;  /* 0x000000ffff107224 */ /* 0x000fe400078e0a10 */
[--C-:B------:R-:W-:Y:S01]  /*a840*/  @!P4 IMAD.IADD R4, R4, 0x1, -R0.reuse ;  /* 0x000000010404c824 */ /* 0x100fe200078e0a00 */
[----:B------:R-:W-:Y:S01]  /*a850*/  ISETP.GE.AND P4, PT, R6, RZ, PT ;  /* 0x000000ff0600720c */ /* 0x000fe20003f86270 */
[----:B------:R-:W-:Y:S01]  /*a860*/  @!P6 IMAD.IADD R12, R12, 0x1, -R0 ;  /* 0x000000010c0ce824 */ /* 0x000fe200078e0a00 */
[----:B------:R-:W-:Y:S01]  /*a870*/  ISETP.GE.AND P6, PT, R14, RZ, PT ;  /* 0x000000ff0e00720c */ /* 0x000fe20003fc6270 */
[----:B------:R-:W-:Y:S02]  /*a880*/  IMAD R6, R0, R16, R15 ;  /* 0x0000001000067224 */ /* 0x000fe400078e020f */
[----:B------:R-:W-:-:S02]  /*a890*/  VIADD R5, R3, 0x38 ;  /* 0x0000003803057836 */ /* 0x000fc40000000000 */
[----:B------:R-:W-:Y:S01]  /*a8a0*/  @!P2 IMAD.IADD R10, R10, 0x1, -R0 ;  /* 0x000000010a0aa824 */ /* 0x000fe200078e0a00 */
[C---:B------:R-:W-:Y:S01]  /*a8b0*/  ISETP.GT.U32.AND P2, PT, R0.reuse, R12, PT ;  /* 0x0000000c0000720c */ /* 0x040fe20003f44070 */
[----:B------:R-:W-:Y:S01]  /*a8c0*/  IMAD.MOV.U32 R16, RZ, RZ, R4 ;  /* 0x000000ffff107224 */ /* 0x000fe200078e0004 */
[----:B------:R-:W-:Y:S01]  /*a8d0*/  IABS R9, R5 ;  /* 0x0000000500097213 */ /* 0x000fe20000000000 */
[----:B------:R-:W-:Y:S01]  /*a8e0*/  @!P5 IMAD.MOV R19, RZ, RZ, -R19 ;  /* 0x000000ffff13d224 */ /* 0x000fe200078e0a13 */
[----:B------:R-:W-:Y:S01]  /*a8f0*/  ISETP.GE.AND P5, PT, R17, RZ, PT ;  /* 0x000000ff1100720c */ /* 0x000fe20003fa6270 */
[----:B------:R-:W-:Y:S01]  /*a900*/  @!P0 IMAD.MOV R16, RZ, RZ, -R16 ;  /* 0x000000ffff108224 */ /* 0x000fe200078e0a10 */
[C---:B------:R-:W-:Y:S01]  /*a910*/  ISETP.GT.U32.AND P0, PT, R0.reuse, R6, PT ;  /* 0x000000060000720c */ /* 0x040fe20003f04070 */
[----:B0-----:R-:W-:Y:S01]  /*a920*/  IMAD.MOV.U32 R18, RZ, RZ, R11 ;  /* 0x000000ffff127224 */ /* 0x001fe200078e000b */
[----:B------:R-:W-:Y:S01]  /*a930*/  STL [R1+0x138], R19 ;  /* 0x0001381301007387 */ /* 0x000fe20000100800 */
[----:B------:R-:W-:Y:S01]  /*a940*/  @!P1 IMAD.IADD R7, R7, 0x1, -R0 ;  /* 0x0000000107079824 */ /* 0x000fe200078e0a00 */
[----:B------:R-:W-:Y:S01]  /*a950*/  ISETP.GT.U32.AND P1, PT, R0, R10, PT ;  /* 0x0000000a0000720c */ /* 0x000fe20003f24070 */
[----:B------:R-:W-:-:S04]  /*a960*/  IMAD.HI.U32 R15, R13, R9, RZ ;  /* 0x000000090d0f7227 */ /* 0x000fc800078e00ff */
[C---:B------:R-:W-:Y:S02]  /*a970*/  VIADD R14, R3.reuse, 0x37 ;  /* 0x00000037030e7836 */ /* 0x040fe40000000000 */
[----:B------:R-:W-:Y:S01]  /*a980*/  @!P3 IMAD.MOV R18, RZ, RZ, -R18 ;  /* 0x000000ffff12b224 */ /* 0x000fe200078e0a12 */
[----:B------:R-:W-:Y:S01]  /*a990*/  ISETP.GT.U32.AND P3, PT, R0, R7, PT ;  /* 0x000000070000720c */ /* 0x000fe20003f64070 */
[----:B------:R-:W-:Y:S01]  /*a9a0*/  IMAD.MOV R11, RZ, RZ, -R15 ;  /* 0x000000ffff0b7224 */ /* 0x000fe200078e0a0f */
[----:B------:R-:W-:Y:S01]  /*a9b0*/  IABS R15, R14 ;  /* 0x0000000e000f7213 */ /* 0x000fe20000000000 */
[----:B------:R-:W-:Y:S01]  /*a9c0*/  VIADD R4, R3, 0x36 ;  /* 0x0000003603047836 */ /* 0x000fe20000000000 */
[----:B------:R-:W-:Y:S01]  /*a9d0*/  STL [R1+0xa8], R18 ;  /* 0x0000a81201007387 */ /* 0x000fe20000100800 */
[--C-:B------:R-:W-:Y:S01]  /*a9e0*/  @!P2 IMAD.IADD R12, R12, 0x1, -R0.reuse ;  /* 0x000000010c0ca824 */ /* 0x100fe200078e0a00 */
[----:B------:R-:W-:Y:S01]  /*a9f0*/  ISETP.GE.AND P2, PT, R8, RZ, PT ;  /* 0x000000ff0800720c */ /* 0x000fe20003f46270 */
[----:B------:R-:W-:Y:S01]  /*aa00*/  IMAD R9, R0, R11, R9 ;  /* 0x0000000b00097224 */ /* 0x000fe200078e0209 */
[----:B------:R0:W-:Y:S01]  /*aa10*/  STL [R1+0x134], R16 ;  /* 0x0001341001007387 */ /* 0x0001e20000100800 */
[----:B------:R-:W-:Y:S01]  /*aa20*/  @!P0 IMAD.IADD R6, R6, 0x1, -R0 ;  /* 0x0000000106068824 */ /* 0x000fe200078e0a00 */
[----:B------:R-:W-:Y:S01]  /*aa30*/  IABS R11, R4 ;  /* 0x00000004000b7213 */ /* 0x000fe20000000000 */
[----:B------:R-:W-:Y:S01]  /*aa40*/  IMAD.MOV.U32 R17, RZ, RZ, R12 ;  /* 0x000000ffff117224 */ /* 0x000fe200078e000c */
[----:B------:R-:W-:Y:S01]  /*aa50*/  ISETP.GE.AND P0, PT, R14, RZ, PT ;  /* 0x000000ff0e00720c */ /* 0x000fe20003f06270 */
[----:B------:R-:W-:Y:S01]  /*aa60*/  @!P1 IMAD.IADD R10, R10, 0x1, -R0 ;  /* 0x000000010a0a9824 */ /* 0x000fe200078e0a00 */
[C---:B------:R-:W-:Y:S01]  /*aa70*/  ISETP.GT.U32.AND P1, PT, R0.reuse, R9, PT ;  /* 0x000000090000720c */ /* 0x040fe20003f24070 */
[----:B------:R-:W-:Y:S01]  /*aa80*/  @!P5 IMAD.MOV R17, RZ, RZ, -R17 ;  /* 0x000000ffff11d224 */ /* 0x000fe200078e0a11 */
[----:B------:R-:W-:Y:S01]  /*aa90*/  ISETP.GT.U32.AND P5, PT, R0, R6, PT ;  /* 0x000000060000720c */ /* 0x000fe20003fa4070 */
[----:B------:R-:W-:-:S03]  /*aaa0*/  IMAD.HI.U32 R8, R13, R11, RZ ;  /* 0x0000000b0d087227 */ /* 0x000fc600078e00ff */
[----:B------:R-:W-:Y:S01]  /*aab0*/  STL [R1+0xe0], R17 ;  /* 0x0000e01101007387 */ /* 0x000fe20000100800 */
[----:B0-----:R-:W-:-:S04]  /*aac0*/  IMAD.HI.U32 R16, R13, R15, RZ ;  /* 0x0000000f0d107227 */ /* 0x001fc800078e00ff */
[----:B------:R-:W-:Y:S02]  /*aad0*/  IMAD.MOV R16, RZ, RZ, -R16 ;  /* 0x000000ffff107224 */ /* 0x000fe400078e0a10 */
[----:B------:R-:W-:Y:S01]  /*aae0*/  @!P3 IMAD.IADD R7, R7, 0x1, -R0 ;  /* 0x000000010707b824 */ /* 0x000fe200078e0a00 */
[----:B------:R-:W-:Y:S01]  /*aaf0*/  ISETP.GE.AND P3, PT, R5, RZ, PT ;  /* 0x000000ff0500720c */ /* 0x000fe20003f66270 */
[----:B------:R-:W-:Y:S02]  /*ab00*/  VIADD R5, R3, 0x35 ;  /* 0x0000003503057836 */ /* 0x000fe40000000000 */
[C---:B------:R-:W-:Y:S02]  /*ab10*/  IMAD R15, R0.reuse, R16, R15 ;  /* 0x00000010000f7224 */ /* 0x040fe400078e020f */
[----:B------:R-:W-:Y:S01]  /*ab20*/  IMAD.MOV R8, RZ, RZ, -R8 ;  /* 0x000000ffff087224 */ /* 0x000fe200078e0a08 */
[----:B------:R-:W-:Y:S01]  /*ab30*/  IABS R12, R5 ;  /* 0x00000005000c7213 */ /* 0x000fe20000000000 */
[----:B------:R-:W-:Y:S01]  /*ab40*/  @!P4 IMAD.MOV R10, RZ, RZ, -R10 ;  /* 0x000000ffff0ac224 */ /* 0x000fe200078e0a0a */
[C---:B------:R-:W-:Y:S01]  /*ab50*/  ISETP.GT.U32.AND P4, PT, R0.reuse, R15, PT ;  /* 0x0000000f0000720c */ /* 0x040fe20003f84070 */
[----:B------:R-:W-:-:S02]  /*ab60*/  IMAD R11, R0, R8, R11 ;  /* 0x00000008000b7224 */ /* 0x000fc400078e020b */
[--C-:B------:R-:W-:Y:S01]  /*ab70*/  @!P1 IMAD.IADD R9, R9, 0x1, -R0.reuse ;  /* 0x0000000109099824 */ /* 0x100fe200078e0a00 */
[----:B------:R-:W-:Y:S01]  /*ab80*/  STL [R1+0x124], R10 ;  /* 0x0001240a01007387 */ /* 0x000fe20000100800 */
[----:B------:R-:W-:Y:S02]  /*ab90*/  IMAD.MOV.U32 R14, RZ, RZ, R7 ;  /* 0x000000ffff0e7224 */ /* 0x000fe400078e0007 */
[----:B------:R-:W-:Y:S01]  /*aba0*/  @!P5 IMAD.IADD R6, R6, 0x1, -R0 ;  /* 0x000000010606d824 */ /* 0x000fe200078e0a00 */
[C---:B------:R-:W-:Y:S01]  /*abb0*/  ISETP.GT.U32.AND P5, PT, R0.reuse, R11, PT ;  /* 0x0000000b0000720c */ /* 0x040fe20003fa4070 */
[----:B------:R-:W-:Y:S01]  /*abc0*/  IMAD.HI.U32 R7, R13, R12, RZ ;  /* 0x0000000c0d077227 */ /* 0x000fe200078e00ff */
[----:B------:R-:W-:-:S03]  /*abd0*/  ISETP.GT.U32.AND P1, PT, R0, R9, PT ;  /* 0x000000090000720c */ /* 0x000fc60003f24070 */
[----:B------:R-:W-:Y:S01]  /*abe0*/  @!P6 IMAD.MOV R14, RZ, RZ, -R14 ;  /* 0x000000ffff0ee224 */ /* 0x000fe200078e0a0e */
[----:B------:R-:W-:Y:S01]  /*abf0*/  ISETP.GE.AND P6, PT, R4, RZ, PT ;  /* 0x000000ff0400720c */ /* 0x000fe20003fc6270 */
[----:B------:R-:W-:Y:S02]  /*ac00*/  VIADD R4, R3, 0x34 ;  /* 0x0000003403047836 */ /* 0x000fe40000000000 */
[----:B------:R-:W-:Y:S01]  /*ac10*/  IMAD.MOV R8, RZ, RZ, -R7 ;  /* 0x000000ffff087224 */ /* 0x000fe200078e0a07 */
[----:B------:R0:W-:Y:S01]  /*ac20*/  STL [R1+0x128], R14 ;  /* 0x0001280e01007387 */ /* 0x0001e20000100800 */
[----:B------:R-:W-:Y:S01]  /*ac30*/  @!P4 IMAD.IADD R15, R15, 0x1, -R0 ;  /* 0x000000010f0fc824 */ /* 0x000fe200078e0a00 */
[----:B------:R-:W-:Y:S01]  /*ac40*/  IABS R7, R4 ;  /* 0x0000000400077213 */ /* 0x000fe20000000000 */
[C---:B------:R-:W-:Y:S02]  /*ac50*/  IMAD R12, R0.reuse, R8, R12 ;  /* 0x00000008000c7224 */ /* 0x040fe400078e020c */
[--C-:B------:R-:W-:Y:S01]  /*ac60*/  @!P5 IMAD.IADD R11, R11, 0x1, -R0.reuse ;  /* 0x000000010b0bd824 */ /* 0x100fe200078e0a00 */
[C---:B------:R-:W-:Y:S01]  /*ac70*/  ISETP.GT.U32.AND P5, PT, R0.reuse, R15, PT ;  /* 0x0000000f0000720c */ /* 0x040fe20003fa4070 */
[----:B------:R-:W-:Y:S01]  /*ac80*/  @!P1 IMAD.IADD R9, R9, 0x1, -R0 ;  /* 0x0000000109099824 */ /* 0x000fe200078e0a00 */
[----:B------:R-:W-:Y:S01]  /*ac90*/  ISETP.GT.U32.AND P4, PT, R0, R12, PT ;  /* 0x0000000c0000720c */ /* 0x000fe20003f84070 */
[----:B------:R-:W-:Y:S01]  /*aca0*/  VIADD R8, R3, 0x32 ;  /* 0x0000003203087836 */ /* 0x000fe20000000000 */
[----:B------:R-:W-:Y:S01]  /*acb0*/  ISETP.GE.AND P1, PT, R5, RZ, PT ;  /* 0x000000ff0500720c */ /* 0x000fe20003f26270 */
[----:B0-----:R-:W-:-:S02]  /*acc0*/  IMAD.MOV.U32 R14, RZ, RZ, R6 ;  /* 0x000000ffff0e7224 */ /* 0x001fc400078e0006 */
[----:B------:R-:W-:-:S04]  /*acd0*/  IMAD.HI.U32 R6, R13, R7, RZ ;  /* 0x000000070d067227 */ /* 0x000fc800078e00ff */
[----:B------:R-:W-:Y:S02]  /*ace0*/  VIADD R5, R3, 0x33 ;  /* 0x0000003303057836 */ /* 0x000fe40000000000 */
[----:B------:R-:W-:Y:S02]  /*acf0*/  IMAD.MOV R6, RZ, RZ, -R6 ;  /* 0x000000ffff067224 */ /* 0x000fe400078e0a06 */
[----:B------:R-:W-:Y:S01]  /*ad00*/  @!P2 IMAD.MOV R14, RZ, RZ, -R14 ;  /* 0x000000ffff0ea224 */ /* 0x000fe200078e0a0e */
[----:B------:R-:W-:Y:S01]  /*ad10*/  IABS R10, R5 ;  /* 0x00000005000a7213 */ /* 0x000fe20000000000 */
[C---:B------:R-:W-:Y:S01]  /*ad20*/  IMAD R7, R0.reuse, R6, R7 ;  /* 0x0000000600077224 */ /* 0x040fe200078e0207 */
[----:B------:R-:W-:Y:S01]  /*ad30*/  ISETP.GT.U32.AND P2, PT, R0, R11, PT ;  /* 0x0000000b0000720c */ /* 0x000fe20003f44070 */
[--C-:B------:R-:W-:Y:S01]  /*ad40*/  @!P4 IMAD.IADD R12, R12, 0x1, -R0.reuse ;  /* 0x000000010c0cc824 */ /* 0x100fe200078e0a00 */
[----:B------:R0:W-:Y:S01]  /*ad50*/  STL [R1+0x130], R14 ;  /* 0x0001300e01007387 */ /* 0x0001e20000100800 */
[----:B------:R-:W-:Y:S01]  /*ad60*/  @!P5 IMAD.IADD R15, R15, 0x1, -R0 ;  /* 0x000000010f0fd824 */ /* 0x000fe200078e0a00 */
[C---:B------:R-:W-:Y:S01]  /*ad70*/  ISETP.GT.U32.AND P5, PT, R0.reuse, R7, PT ;  /* 0x000000070000720c */ /* 0x040fe20003fa4070 */
[----:B------:R-:W-:Y:S01]  /*ad80*/  VIADD R6, R3, 0x31 ;  /* 0x0000003103067836 */ /* 0x000fe20000000000 */
[----:B------:R-:W-:Y:S01]  /*ad90*/  ISETP.GT.U32.AND P4, PT, R0, R12, PT ;  /* 0x0000000c0000720c */ /* 0x000fe20003f84070 */
[----:B------:R-:W-:-:S02]  /*ada0*/  IMAD.MOV.U32 R16, RZ, RZ, R15 ;  /* 0x000000ffff107224 */ /* 0x000fc400078e000f */
[----:B------:R-:W-:Y:S02]  /*adb0*/  VIADD R24, R3, 0x16 ;  /* 0x0000001603187836 */ /* 0x000fe40000000000 */
[----:B------:R-:W-:Y:S02]  /*adc0*/  @!P0 IMAD.MOV R16, RZ, RZ, -R16 ;  /* 0x000000ffff108224 */ /* 0x000fe400078e0a10 */
[----:B0-----:R-:W-:Y:S02]  /*add0*/  IMAD.MOV.U32 R14, RZ, RZ, R9 ;  /* 0x000000ffff0e7224 */ /* 0x001fe400078e0009 */
[----:B------:R-:W-:Y:S02]  /*ade0*/  IMAD.MOV.U32 R9, RZ, RZ, R10 ;  /* 0x000000ffff097224 */ /* 0x000fe400078e000a */
[----:B------:R-:W-:Y:S01]  /*adf0*/  @!P3 IMAD.MOV R14, RZ, RZ, -R14 ;  /* 0x000000ffff0eb224 */ /* 0x000fe200078e0a0e */
[----:B------:R-:W-:Y:S01]  /*ae00*/  ISETP.GE.AND P3, PT, R4, RZ, PT ;  /* 0x000000ff0400720c */ /* 0x000fe20003f66270 */
[----:B------:R-:W-:Y:S01]  /*ae10*/  IMAD.HI.U32 R10, R13, R9, RZ ;  /* 0x000000090d0a7227 */ /* 0x000fe200078e00ff */
[----:B------:R-:W-:-:S02]  /*ae20*/  IABS R4, R8 ;  /* 0x0000000800047213 */ /* 0x000fc40000000000 */
[----:B------:R0:W-:Y:S01]  /*ae30*/  STL [R1+0x12c], R14 ;  /* 0x00012c0e01007387 */ /* 0x0001e20000100800 */
[----:B------:R-:W-:Y:S02]  /*ae40*/  IMAD.MOV R10, RZ, RZ, -R10 ;  /* 0x000000ffff0a7224 */ /* 0x000fe400078e0a0a */
[--C-:B------:R-:W-:Y:S01]  /*ae50*/  @!P2 IMAD.IADD R11, R11, 0x1, -R0.reuse ;  /* 0x000000010b0ba824 */ /* 0x100fe200078e0a00 */
[----:B------:R-:W-:Y:S01]  /*ae60*/  ISETP.GE.AND P2, PT, R5, RZ, PT ;  /* 0x000000ff0500720c */ /* 0x000fe20003f46270 */
[----:B------:R-:W-:Y:S01]  /*ae70*/  IMAD R5, R0, R10, R9 ;  /* 0x0000000a00057224 */ /* 0x000fe200078e0209 */
[----:B------:R-:W-:Y:S01]  /*ae80*/  IABS R10, R6 ;  /* 0x00000006000a7213 */ /* 0x000fe20000000000 */
[--C-:B------:R-:W-:Y:S01]  /*ae90*/  @!P5 IMAD.IADD R7, R7, 0x1, -R0.reuse ;  /* 0x000000010707d824 */ /* 0x100fe200078e0a00 */
[----:B------:R-:W-:Y:S01]  /*aea0*/  ISETP.GE.AND P5, PT, R8, RZ, PT ;  /* 0x000000ff0800720c */ /* 0x000fe20003fa6270 */
[----:B------:R-:W-:Y:S01]  /*aeb0*/  @!P4 IMAD.IADD R12, R12, 0x1, -R0 ;  /* 0x000000010c0cc824 */ /* 0x000fe200078e0a00 */
[C---:B------:R-:W-:Y:S01]  /*aec0*/  ISETP.GT.U32.AND P4, PT, R0.reuse, R5, PT ;  /* 0x000000050000720c */ /* 0x040fe20003f84070 */
[----:B0-----:R-:W-:Y:S01]  /*aed0*/  IMAD.HI.U32 R14, R13, R4, RZ ;  /* 0x000000040d0e7227 */ /* 0x001fe200078e00ff */
[----:B------:R-:W-:Y:S01]  /*aee0*/  ISETP.GT.U32.AND P0, PT, R0, R7, PT ;  /* 0x000000070000720c */ /* 0x000fe20003f04070 */
[----:B------:R-:W-:Y:S02]  /*aef0*/  STL [R1+0x110], R16 ;  /* 0x0001101001007387 */ /* 0x000fe40000100800 */
[----:B------:R-:W-:-:S02]  /*af00*/  IMAD.MOV R14, RZ, RZ, -R14 ;  /* 0x000000ffff0e7224 */ /* 0x000fc400078e0a0e */
[----:B------:R-:W-:Y:S02]  /*af10*/  IMAD.MOV.U32 R15, RZ, RZ, R11 ;  /* 0x000000ffff0f7224 */ /* 0x000fe400078e000b */
[C---:B------:R-:W-:Y:S02]  /*af20*/  IMAD R4, R0.reuse, R14, R4 ;  /* 0x0000000e00047224 */ /* 0x040fe400078e0204 */
[----:B------:R-:W-:Y:S02]  /*af30*/  @!P6 IMAD.MOV R15, RZ, RZ, -R15 ;  /* 0x000000ffff0fe224 */ /* 0x000fe400078e0a0f */
[----:B------:R-:W-:Y:S01]  /*af40*/  VIADD R9, R3, 0x30 ;  /* 0x0000003003097836 */ /* 0x000fe20000000000 */
[C---:B------:R-:W-:Y:S01]  /*af50*/  ISETP.GT.U32.AND P6, PT, R0.reuse, R4, PT ;  /* 0x000000040000720c */ /* 0x040fe20003fc4070 */
[----:B------:R-:W-:Y:S01]  /*af60*/  @!P1 IMAD.MOV R12, RZ, RZ, -R12 ;  /* 0x000000ffff0c9224 */ /* 0x000fe200078e0a0c */
[----:B------:R-:W-:Y:S01]  /*af70*/  STL [R1+0x118], R15 ;  /* 0x0001180f01007387 */ /* 0x000fe20000100800 */
[--C-:B------:R-:W-:Y:S01]  /*af80*/  @!P4 IMAD.IADD R5, R5, 0x1, -R0.reuse ;  /* 0x000000010505c824 */ /* 0x100fe200078e0a00 */
[----:B------:R-:W-:Y:S01]  /*af90*/  IABS R8, R9 ;  /* 0x0000000900087213 */ /* 0x000fe20000000000 */
[----:B------:R-:W-:Y:S01]  /*afa0*/  @!P0 IMAD.IADD R7, R7, 0x1, -R0 ;  /* 0x0000000107078824 */ /* 0x000fe200078e0a00 */
[----:B------:R0:W-:Y:S01]  /*afb0*/  STL [R1+0x11c], R12 ;  /* 0x00011c0c01007387 */ /* 0x0001e20000100800 */
[----:B------:R-:W-:Y:S01]  /*afc0*/  IMAD.HI.U32 R11, R13, R10, RZ ;  /* 0x0000000a0d0b7227 */ /* 0x000fe200078e00ff */
[----:B------:R-:W-:-:S02]  /*afd0*/  ISETP.GT.U32.AND P4, PT, R0, R5, PT ;  /* 0x000000050000720c */ /* 0x000fc40003f84070 */
[----:B------:R-:W-:Y:S01]  /*afe0*/  ISETP.GE.AND P1, PT, R6, RZ, PT ;  /* 0x000000ff0600720c */ /* 0x000fe20003f26270 */
[----:B------:R-:W-:Y:S01]  /*aff0*/  IMAD.HI.U32 R6, R13, R8, RZ ;  /* 0x000000080d067227 */ /* 0x000fe200078e00ff */
[----:B------:R-:W-:-:S03]  /*b000*/  ISETP.GE.AND P0, PT, R9, RZ, PT ;  /* 0x000000ff0900720c */ /* 0x000fc60003f06270 */
[----:B------:R-:W-:Y:S02]  /*b010*/  @!P6 IMAD.IADD R4, R4, 0x1, -R0 ;  /* 0x000000010404e824 */ /* 0x000fe400078e0a00 */
[----:B0-----:R-:W-:Y:S02]  /*b020*/  IMAD.MOV.U32 R12, RZ, RZ, R7 ;  /* 0x000000ffff0c7224 */ /* 0x001fe400078e0007 */
[----:B------:R-:W-:Y:S02]  /*b030*/  VIADD R7, R3, 0x2f ;  /* 0x0000002f03077836 */ /* 0x000fe40000000000 */
[----:B------:R-:W-:Y:S01]  /*b040*/  @!P3 IMAD.MOV R12, RZ, RZ, -R12 ;  /* 0x000000ffff0cb224 */ /* 0x000fe200078e0a0c */
[C---:B------:R-:W-:Y:S01]  /*b050*/  ISETP.GT.U32.AND P3, PT, R0.reuse, R4, PT ;  /* 0x000000040000720c */ /* 0x040fe20003f64070 */
[----:B------:R-:W-:Y:S01]  /*b060*/  IMAD.MOV R11, RZ, RZ, -R11 ;  /* 0x000000ffff0b7224 */ /* 0x000fe200078e0a0b */
[----:B------:R-:W-:Y:S01]  /*b070*/  ISETP.GE.AND P6, PT, R7, RZ, PT ;  /* 0x000000ff0700720c */ /* 0x000fe20003fc6270 */
[----:B------:R-:W-:Y:S01]  /*b080*/  IMAD.MOV R6, RZ, RZ, -R6 ;  /* 0x000000ffff067224 */ /* 0x000fe200078e0a06 */
[----:B------:R-:W-:Y:S01]  /*b090*/  IABS R7, R7 ;  /* 0x0000000700077213 */ /* 0x000fe20000000000 */
[C---:B------:R-:W-:Y:S01]  /*b0a0*/  IMAD R10, R0.reuse, R11, R10 ;  /* 0x0000000b000a7224 */ /* 0x040fe200078e020a */
[----:B------:R0:W-:Y:S01]  /*b0b0*/  STL [R1+0x120], R12 ;  /* 0x0001200c01007387 */ /* 0x0001e20000100800 */
[----:B------:R-:W-:-:S02]  /*b0c0*/  IMAD R8, R0, R6, R8 ;  /* 0x0000000600087224 */ /* 0x000fc400078e0208 */
[----:B------:R-:W-:Y:S02]  /*b0d0*/  IMAD.MOV.U32 R6, RZ, RZ, R7 ;  /* 0x000000ffff067224 */ /* 0x000fe400078e0007 */
[----:B------:R-:W-:Y:S01]  /*b0e0*/  @!P4 IMAD.IADD R5, R5, 0x1, -R0 ;  /* 0x000000010505c824 */ /* 0x000fe200078e0a00 */
[----:B------:R-:W-:Y:S01]  /*b0f0*/  ISETP.GT.U32.AND P4, PT, R0, R10, PT ;  /* 0x0000000a0000720c */ /* 0x000fe20003f84070 */
[----:B------:R-:W-:-:S04]  /*b100*/  IMAD.HI.U32 R11, R13, R6, RZ ;  /* 0x000000060d0b7227 */ /* 0x000fc800078e00ff */
[----:B------:R-:W-:Y:S01]  /*b110*/  @!P3 IMAD.IADD R4, R4, 0x1, -R0 ;  /* 0x000000010404b824 */ /* 0x000fe200078e0a00 */
[C---:B------:R-:W-:Y:S01]  /*b120*/  ISETP.GT.U32.AND P3, PT, R0.reuse, R8, PT ;  /* 0x000000080000720c */ /* 0x040fe20003f64070 */
[----:B------:R-:W-:Y:S02]  /*b130*/  IMAD.MOV R11, RZ, RZ, -R11 ;  /* 0x000000ffff0b7224 */ /* 0x000fe400078e0a0b */
[----:B------:R-:W-:Y:S02]  /*b140*/  IMAD.MOV.U32 R16, RZ, RZ, R4 ;  /* 0x000000ffff107224 */ /* 0x000fe400078e0004 */
[----:B------:R-:W-:Y:S02]  /*b150*/  IMAD R6, R0, R11, R6 ;  /* 0x0000000b00067224 */ /* 0x000fe400078e0206 */
[----:B------:R-:W-:Y:S02]  /*b160*/  VIADD R15, R3, 0x2e ;  /* 0x0000002e030f7836 */ /* 0x000fe40000000000 */
[----:B------:R-:W-:-:S02]  /*b170*/  IMAD.MOV.U32 R9, RZ, RZ, R5 ;  /* 0x000000ffff097224 */ /* 0x000fc400078e0005 */
[----:B------:R-:W-:Y:S02]  /*b180*/  @!P4 IMAD.IADD R10, R10, 0x1, -R0 ;  /* 0x000000010a0ac824 */ /* 0x000fe400078e0a00 */
[----:B------:R-:W-:Y:S01]  /*b190*/  @!P5 IMAD.MOV R16, RZ, RZ, -R16 ;  /* 0x000000ffff10d224 */ /* 0x000fe200078e0a10 */
[----:B------:R-:W-:Y:S01]  /*b1a0*/  ISETP.GT.U32.AND P5, PT, R0, R6, PT ;  /* 0x000000060000720c */ /* 0x000fe20003fa4070 */
[----:B------:R-:W-:Y:S01]  /*b1b0*/  @!P2 IMAD.MOV R9, RZ, RZ, -R9 ;  /* 0x000000ffff09a224 */ /* 0x000fe200078e0a09 */
[----:B------:R-:W-:Y:S01]  /*b1c0*/  ISETP.GE.AND P2, PT, R15, RZ, PT ;  /* 0x000000ff0f00720c */ /* 0x000fe20003f46270 */
[C---:B------:R-:W-:Y:S01]  /*b1d0*/  VIADD R7, R3.reuse, 0x2d ;  /* 0x0000002d03077836 */ /* 0x040fe20000000000 */
[----:B------:R-:W-:Y:S01]  /*b1e0*/  IABS R15, R15 ;  /* 0x0000000f000f7213 */ /* 0x000fe20000000000 */
[----:B------:R-:W-:Y:S01]  /*b1f0*/  @!P3 IMAD.IADD R8, R8, 0x1, -R0 ;  /* 0x000000010808b824 */ /* 0x000fe200078e0a00 */
[C---:B------:R-:W-:Y:S01]  /*b200*/  ISETP.GT.U32.AND P4, PT, R0.reuse, R10, PT ;  /* 0x0000000a0000720c */ /* 0x040fe20003f84070 */
[----:B------:R-:W-:Y:S01]  /*b210*/  VIADD R5, R3, 0x2c ;  /* 0x0000002c03057836 */ /* 0x000fe20000000000 */
[----:B------:R-:W-:Y:S01]  /*b220*/  IABS R14, R7 ;  /* 0x00000007000e7213 */ /* 0x000fe20000000000 */
[C---:B0-----:R-:W-:Y:S01]  /*b230*/  IMAD.HI.U32 R12, R13.reuse, R15, RZ ;  /* 0x0000000f0d0c7227 */ /* 0x041fe200078e00ff */
[----:B------:R-:W-:Y:S01]  /*b240*/  ISETP.GT.U32.AND P3, PT, R0, R8, PT ;  /* 0x000000080000720c */ /* 0x000fe20003f64070 */
[----:B------:R0:W-:Y:S02]  /*b250*/  STL [R1+0x18c], R9 ;  /* 0x00018c0901007387 */ /* 0x0001e40000100800 */
[----:B------:R-:W-:-:S02]  /*b260*/  IMAD.HI.U32 R4, R13, R14, RZ ;  /* 0x0000000e0d047227 */ /* 0x000fc400078e00ff */
[----:B------:R1:W-:Y:S02]  /*b270*/  STL [R1+0x114], R16 ;  /* 0x0001141001007387 */ /* 0x0003e40000100800 */
[----:B------:R-:W-:Y:S02]  /*b280*/  IMAD.MOV R12, RZ, RZ, -R12 ;  /* 0x000000ffff0c7224 */ /* 0x000fe400078e0a0c */
[----:B------:R-:W-:Y:S02]  /*b290*/  @!P5 IMAD.IADD R6, R6, 0x1, -R0 ;  /* 0x000000010606d824 */ /* 0x000fe400078e0a00 */
[----:B------:R-:W-:Y:S01]  /*b2a0*/  IMAD.MOV R4, RZ, RZ, -R4 ;  /* 0x000000ffff047224 */ /* 0x000fe200078e0a04 */
[----:B0-----:R-:W-:Y:S01]  /*b2b0*/  IABS R9, R5 ;  /* 0x0000000500097213 */ /* 0x001fe20000000000 */
[----:B------:R-:W-:Y:S01]  /*b2c0*/  @!P4 IMAD.IADD R10, R10, 0x1, -R0 ;  /* 0x000000010a0ac824 */ /* 0x000fe200078e0a00 */
[C---:B------:R-:W-:Y:S01]  /*b2d0*/  ISETP.GT.U32.AND P5, PT, R0.reuse, R6, PT ;  /* 0x000000060000720c */ /* 0x040fe20003fa4070 */
[C---:B------:R-:W-:Y:S01]  /*b2e0*/  IMAD R15, R0.reuse, R12, R15 ;  /* 0x0000000c000f7224 */ /* 0x040fe200078e020f */
[----:B------:R-:W-:Y:S01]  /*b2f0*/  ISETP.GE.AND P4, PT, R7, RZ, PT ;  /* 0x000000ff0700720c */ /* 0x000fe20003f86270 */
[----:B------:R-:W-:-:S02]  /*b300*/  IMAD R14, R0, R4, R14 ;  /* 0x00000004000e7224 */ /* 0x000fc400078e020e */
[----:B------:R-:W-:Y:S01]  /*b310*/  @!P3 IMAD.IADD R8, R8, 0x1, -R0 ;  /* 0x000000010808b824 */ /* 0x000fe200078e0a00 */
[----:B------:R-:W-:Y:S01]  /*b320*/  ISETP.GT.U32.AND P3, PT, R0, R15, PT ;  /* 0x0000000f0000720c */ /* 0x000fe20003f64070 */
[----:B------:R-:W-:Y:S02]  /*b330*/  IMAD.MOV.U32 R19, RZ, RZ, R10 ;  /* 0x000000ffff137224 */ /* 0x000fe400078e000a */
[----:B------:R-:W-:-:S04]  /*b340*/  IMAD.HI.U32 R11, R13, R9, RZ ;  /* 0x000000090d0b7227 */ /* 0x000fc800078e00ff */
[----:B------:R-:W-:Y:S01]  /*b350*/  @!P1 IMAD.MOV R19, RZ, RZ, -R19 ;  /* 0x000000ffff139224 */ /* 0x000fe200078e0a13 */
[----:B------:R-:W-:Y:S01]  /*b360*/  ISETP.GT.U32.AND P1, PT, R0, R14, PT ;  /* 0x0000000e0000720c */ /* 0x000fe20003f24070 */
[C---:B------:R-:W-:Y:S02]  /*b370*/  VIADD R7, R3.reuse, 0x2b ;  /* 0x0000002b03077836 */ /* 0x040fe40000000000 */
[----:B------:R-:W-:Y:S01]  /*b380*/  IMAD.MOV R11, RZ, RZ, -R11 ;  /* 0x000000ffff0b7224 */ /* 0x000fe200078e0a0b */
[----:B------:R-:W-:Y:S01]  /*b390*/  STL [R1+0xf0], R19 ;  /* 0x0000f01301007387 */ /* 0x000fe20000100800 */
[----:B------:R-:W-:Y:S01]  /*b3a0*/  @!P5 IMAD.IADD R6, R6, 0x1, -R0 ;  /* 0x000000010606d824 */ /* 0x000fe200078e0a00 */
[----:B------:R-:W-:Y:S01]  /*b3b0*/  IABS R18, R7 ;  /* 0x0000000700127213 */ /* 0x000fe20000000000 */
[----:B------:R-:W-:Y:S02]  /*b3c0*/  VIADD R4, R3, 0x2a ;  /* 0x0000002a03047836 */ /* 0x000fe40000000000 */
[----:B------:R-:W-:-:S02]  /*b3d0*/  IMAD R9, R0, R11, R9 ;  /* 0x0000000b00097224 */ /* 0x000fc400078e0209 */
[----:B------:R-:W-:Y:S01]  /*b3e0*/  @!P3 IMAD.IADD R15, R15, 0x1, -R0 ;  /* 0x000000010f0fb824 */ /* 0x000fe200078e0a00 */
[----:B------:R-:W-:Y:S01]  /*b3f0*/  IABS R17, R4 ;  /* 0x0000000400117213 */ /* 0x000fe20000000000 */
[----:B------:R-:W-:Y:S01]  /*b400*/  IMAD.MOV.U32 R10, RZ, RZ, R6 ;  /* 0x000000ffff0a7224 */ /* 0x000fe200078e0006 */
[----:B------:R-:W-:Y:S01]  /*b410*/  ISETP.GT.U32.AND P5, PT, R0, R9, PT ;  /* 0x000000090000720c */ /* 0x000fe20003fa4070 */
[----:B-1----:R-:W-:Y:S01]  /*b420*/  IMAD.MOV.U32 R16, RZ, RZ, R8 ;  /* 0x000000ffff107224 */ /* 0x002fe200078e0008 */
[----:B------:R-:W-:Y:S01]  /*b430*/  ISETP.GE.AND P3, PT, R7, RZ, PT ;  /* 0x000000ff0700720c */ /* 0x000fe20003f66270 */
[----:B------:R-:W-:Y:S02]  /*b440*/  @!P1 IMAD.IADD R14, R14, 0x1, -R0 ;  /* 0x000000010e0e9824 */ /* 0x000fe400078e0a00 */
[----:B------:R-:W-:Y:S01]  /*b450*/  @!P6 IMAD.MOV R10, RZ, RZ, -R10 ;  /* 0x000000ffff0ae224 */ /* 0x000fe200078e0a0a */
[C---:B------:R-:W-:Y:S01]  /*b460*/  ISETP.GT.U32.AND P6, PT, R0.reuse, R15, PT ;  /* 0x0000000f0000720c */ /* 0x040fe20003fc4070 */
[----:B------:R-:W-:Y:S01]  /*b470*/  IMAD.HI.U32 R8, R13, R18, RZ ;  /* 0x000000120d087227 */ /* 0x000fe200078e00ff */
[----:B------:R-:W-:-:S03]  /*b480*/  ISETP.GT.U32.AND P1, PT, R0, R14, PT ;  /* 0x0000000e0000720c */ /* 0x000fc60003f24070 */
[----:B------:R-:W-:Y:S01]  /*b490*/  @!P0 IMAD.MOV R16, RZ, RZ, -R16 ;  /* 0x000000ffff108224 */ /* 0x000fe200078e0a10 */
[----:B------:R-:W-:Y:S01]  /*b4a0*/  ISETP.GE.AND P0, PT, R5, RZ, PT ;  /* 0x000000ff0500720c */ /* 0x000fe20003f06270 */
[----:B------:R-:W-:-:S03]  /*b4b0*/  IMAD.HI.U32 R5, R13, R17, RZ ;  /* 0x000000110d057227 */ /* 0x000fc600078e00ff */
[----:B------:R0:W-:Y:S01]  /*b4c0*/  STL [R1+0x10c], R16 ;  /* 0x00010c1001007387 */ /* 0x0001e20000100800 */
[----:B------:R-:W-:Y:S02]  /*b4d0*/  IMAD.MOV R8, RZ, RZ, -R8 ;  /* 0x000000ffff087224 */ /* 0x000fe400078e0a08 */
[----:B------:R-:W-:Y:S01]  /*b4e0*/  IMAD.MOV R6, RZ, RZ, -R5 ;  /* 0x000000ffff067224 */ /* 0x000fe200078e0a05 */
[----:B------:R1:W-:Y:S01]  /*b4f0*/  STL [R1+0x108], R10 ;  /* 0x0001080a01007387 */ /* 0x0003e20000100800 */
[C---:B------:R-:W-:Y:S02]  /*b500*/  IMAD R18, R0.reuse, R8, R18 ;  /* 0x0000000800127224 */ /* 0x040fe400078e0212 */
[----:B------:R-:W-:Y:S02]  /*b510*/  VIADD R5, R3, 0x29 ;  /* 0x0000002903057836 */ /* 0x000fe40000000000 */
[C---:B------:R-:W-:Y:S02]  /*b520*/  IMAD R17, R0.reuse, R6, R17 ;  /* 0x0000000600117224 */ /* 0x040fe400078e0211 */
[--C-:B------:R-:W-:Y:S01]  /*b530*/  @!P5 IMAD.IADD R9, R9, 0x1, -R0.reuse ;  /* 0x000000010909d824 */ /* 0x100fe200078e0a00 */
[----:B0-----:R-:W-:Y:S01]  /*b540*/  IABS R16, R5 ;  /* 0x0000000500107213 */ /* 0x001fe20000000000 */
[--C-:B------:R-:W-:Y:S01]  /*b550*/  @!P6 IMAD.IADD R15, R15, 0x1, -R0.reuse ;  /* 0x000000010f0fe824 */ /* 0x100fe200078e0a00 */
[----:B------:R-:W-:Y:S01]  /*b560*/  ISETP.GT.U32.AND P6, PT, R0, R18, PT ;  /* 0x000000120000720c */ /* 0x000fe20003fc4070 */
[----:B------:R-:W-:Y:S01]  /*b570*/  @!P1 IMAD.IADD R14, R14, 0x1, -R0 ;  /* 0x000000010e0e9824 */ /* 0x000fe200078e0a00 */
[C---:B------:R-:W-:Y:S01]  /*b580*/  ISETP.GT.U32.AND P5, PT, R0.reuse, R9, PT ;  /* 0x000000090000720c */ /* 0x040fe20003fa4070 */
[----:B------:R-:W-:Y:S01]  /*b590*/  IMAD.HI.U32 R11, R13, R16, RZ ;  /* 0x000000100d0b7227 */ /* 0x000fe200078e00ff */
[----:B------:R-:W-:-:S03]  /*b5a0*/  ISETP.GT.U32.AND P1, PT, R0, R17, PT ;  /* 0x000000110000720c */ /* 0x000fc60003f24070 */
[C---:B------:R-:W-:Y:S02]  /*b5b0*/  VIADD R7, R3.reuse, 0x28 ;  /* 0x0000002803077836 */ /* 0x040fe40000000000 */
[C---:B------:R-:W-:Y:S02]  /*b5c0*/  VIADD R8, R3.reuse, 0x27 ;  /* 0x0000002703087836 */ /* 0x040fe40000000000 */
[----:B------:R-:W-:Y:S01]  /*b5d0*/  IMAD.MOV R11, RZ, RZ, -R11 ;  /* 0x000000ffff0b7224 */ /* 0x000fe200078e0a0b */
[----:B------:R-:W-:Y:S01]  /*b5e0*/  IABS R12, R7 ;  /* 0x00000007000c7213 */ /* 0x000fe20000000000 */
[----:B------:R-:W-:Y:S01]  /*b5f0*/  VIADD R6, R3, 0x26 ;  /* 0x0000002603067836 */ /* 0x000fe20000000000 */
[----:B-1----:R-:W-:Y:S01]  /*b600*/  IABS R10, R8 ;  /* 0x00000008000a7213 */ /* 0x002fe20000000000 */
[----:B------:R-:W-:Y:S02]  /*b610*/  IMAD R16, R0, R11, R16 ;  /* 0x0000000b00107224 */ /* 0x000fe400078e0210 */
[--C-:B------:R-:W-:Y:S01]  /*b620*/  @!P6 IMAD.IADD R18, R18, 0x1, -R0.reuse ;  /* 0x000000011212e824 */ /* 0x100fe200078e0a00 */
[----:B------:R-:W-:Y:S01]  /*b630*/  IABS R11, R6 ;  /* 0x00000006000b7213 */ /* 0x000fe20000000000 */
[----:B------:R-:W-:Y:S01]  /*b640*/  IMAD.MOV.U32 R21, RZ, RZ, R15 ;  /* 0x000000ffff157224 */ /* 0x000fe200078e000f */
[----:B------:R-:W-:Y:S01]  /*b650*/  ISETP.GT.U32.AND P6, PT, R0, R16, PT ;  /* 0x000000100000720c */ /* 0x000fe20003fc4070 */
[--C-:B------:R-:W-:Y:S01]  /*b660*/  @!P5 IMAD.IADD R9, R9, 0x1, -R0.reuse ;  /* 0x000000010909d824 */ /* 0x100fe200078e0a00 */
[----:B------:R-:W-:Y:S01]  /*b670*/  ISETP.GE.AND P5, PT, R4, RZ, PT ;  /* 0x000000ff0400720c */ /* 0x000fe20003fa6270 */
[----:B------:R-:W-:Y:S01]  /*b680*/  @!P1 IMAD.IADD R17, R17, 0x1, -R0 ;  /* 0x0000000111119824 */ /* 0x000fe200078e0a00 */
[----:B------:R-:W-:Y:S01]  /*b690*/  ISETP.GE.AND P1, PT, R5, RZ, PT ;  /* 0x000000ff0500720c */ /* 0x000fe20003f26270 */
[----:B------:R-:W-:-:S02]  /*b6a0*/  IMAD.MOV.U32 R20, RZ, RZ, R14 ;  /* 0x000000ffff147224 */ /* 0x000fc400078e000e */
[----:B------:R-:W-:Y:S01]  /*b6b0*/  @!P2 IMAD.MOV R21, RZ, RZ, -R21 ;  /* 0x000000ffff15a224 */ /* 0x000fe200078e0a15 */
[----:B------:R-:W-:Y:S01]  /*b6c0*/  ISETP.GT.U32.AND P2, PT, R0, R18, PT ;  /* 0x000000120000720c */ /* 0x000fe20003f44070 */
[----:B------:R-:W-:-:S03]  /*b6d0*/  IMAD.HI.U32 R19, R13, R12, RZ ;  /* 0x0000000c0d137227 */ /* 0x000fc600078e00ff */
[----:B------:R-:W-:Y:S01]  /*b6e0*/  STL [R1+0xc4], R21 ;  /* 0x0000c41501007387 */ /* 0x000fe20000100800 */
[----:B------:R-:W-:-:S04]  /*b6f0*/  IMAD.HI.U32 R4, R13, R10, RZ ;  /* 0x0000000a0d047227 */ /* 0x000fc800078e00ff */
[----:B------:R-:W-:Y:S01]  /*b700*/  @!P4 IMAD.MOV R20, RZ, RZ, -R20 ;  /* 0x000000ffff14c224 */ /* 0x000fe200078e0a14 */
[----:B------:R-:W-:Y:S01]  /*b710*/  ISETP.GT.U32.AND P4, PT, R0, R17, PT ;  /* 0x000000110000720c */ /* 0x000fe20003f84070 */
[----:B------:R-:W-:Y:S02]  /*b720*/  IMAD.MOV R19, RZ, RZ, -R19 ;  /* 0x000000ffff137224 */ /* 0x000fe400078e0a13 */
[----:B------:R-:W-:Y:S01]  /*b730*/  IMAD.MOV R4, RZ, RZ, -R4 ;  /* 0x000000ffff047224 */ /* 0x000fe200078e0a04 */
[----:B------:R0:W-:Y:S01]  /*b740*/  STL [R1+0xb0], R20 ;  /* 0x0000b01401007387 */ /* 0x0001e20000100800 */
[----:B------:R-:W-:-:S04]  /*b750*/  IMAD.HI.U32 R15, R13, R11, RZ ;  /* 0x0000000b0d0f7227 */ /* 0x000fc800078e00ff */
[C---:B------:R-:W-:Y:S02]  /*b760*/  IMAD R12, R0.reuse, R19, R12 ;  /* 0x00000013000c7224 */ /* 0x040fe400078e020c */
[----:B------:R-:W-:Y:S02]  /*b770*/  VIADD R5, R3, 0x25 ;  /* 0x0000002503057836 */ /* 0x000fe40000000000 */
[----:B------:R-:W-:Y:S02]  /*b780*/  IMAD R10, R0, R4, R10 ;  /* 0x00000004000a7224 */ /* 0x000fe400078e020a */
[----:B0-----:R-:W-:Y:S01]  /*b790*/  IMAD.MOV.U32 R20, RZ, RZ, R9 ;  /* 0x000000ffff147224 */ /* 0x001fe200078e0009 */
[----:B------:R-:W-:Y:S01]  /*b7a0*/  IABS R19, R5 ;  /* 0x0000000500137213 */ /* 0x000fe20000000000 */
[----:B------:R-:W-:Y:S02]  /*b7b0*/  IMAD.MOV R15, RZ, RZ, -R15 ;  /* 0x000000ffff0f7224 */ /* 0x000fe400078e0a0f */
[----:B------:R-:W-:-:S02]  /*b7c0*/  @!P6 IMAD.IADD R16, R16, 0x1, -R0 ;  /* 0x000000011010e824 */ /* 0x000fc400078e0a00 */
[----:B------:R-:W-:Y:S01]  /*b7d0*/  @!P0 IMAD.MOV R20, RZ, RZ, -R20 ;  /* 0x000000ffff148224 */ /* 0x000fe200078e0a14 */
[C---:B------:R-:W-:Y:S01]  /*b7e0*/  ISETP.GT.U32.AND P0, PT, R0.reuse, R12, PT ;  /* 0x0000000c0000720c */ /* 0x040fe20003f04070 */
[C---:B------:R-:W-:Y:S01]  /*b7f0*/  IMAD R11, R0.reuse, R15, R11 ;  /* 0x0000000f000b7224 */ /* 0x040fe200078e020b */
[----:B------:R-:W-:Y:S01]  /*b800*/  ISETP.GT.U32.AND P6, PT, R0, R16, PT ;  /* 0x000000100000720c */ /* 0x000fe20003fc4070 */
[--C-:B------:R-:W-:Y:S01]  /*b810*/  @!P2 IMAD.IADD R18, R18, 0x1, -R0.reuse ;  /* 0x000000011212a824 */ /* 0x100fe200078e0a00 */
[C---:B------:R-:W-:Y:S01]  /*b820*/  ISETP.GT.U32.AND P2, PT, R0.reuse, R10, PT ;  /* 0x0000000a0000720c */ /* 0x040fe20003f44070 */
[----:B------:R-:W-:Y:S01]  /*b830*/  @!P4 IMAD.IADD R17, R17, 0x1, -R0 ;  /* 0x000000011111c824 */ /* 0x000fe200078e0a00 */
[----:B------:R-:W-:Y:S01]  /*b840*/  ISETP.GT.U32.AND P4, PT, R0, R11, PT ;  /* 0x0000000b0000720c */ /* 0x000fe20003f84070 */
[----:B------:R-:W-:Y:S01]  /*b850*/  IMAD.MOV.U32 R9, RZ, RZ, R19 ;  /* 0x000000ffff097224 */ /* 0x000fe200078e0013 */
[----:B------:R0:W-:Y:S01]  /*b860*/  STL [R1+0xac], R20 ;  /* 0x0000ac1401007387 */ /* 0x0001e20000100800 */
[----:B------:R-:W-:-:S02]  /*b870*/  VIADD R4, R3, 0x24 ;  /* 0x0000002403047836 */ /* 0x000fc40000000000 */
[----:B------:R-:W-:-:S03]  /*b880*/  IMAD.HI.U32 R19, R13, R9, RZ ;  /* 0x000000090d137227 */ /* 0x000fc600078e00ff */
[----:B------:R-:W-:Y:S01]  /*b890*/  IABS R14, R4 ;  /* 0x00000004000e7213 */ /* 0x000fe20000000000 */
[----:B------:R-:W-:Y:S02]  /*b8a0*/  IMAD.MOV R19, RZ, RZ, -R19 ;  /* 0x000000ffff137224 */ /* 0x000fe400078e0a13 */
[--C-:B------:R-:W-:Y:S01]  /*b8b0*/  @!P0 IMAD.IADD R12, R12, 0x1, -R0.reuse ;  /* 0x000000010c0c8824 */ /* 0x100fe200078e0a00 */
[----:B------:R-:W-:Y:S01]  /*b8c0*/  ISETP.GE.AND P0, PT, R8, RZ, PT ;  /* 0x000000ff0800720c */ /* 0x000fe20003f06270 */
[--C-:B------:R-:W-:Y:S02]  /*b8d0*/  @!P2 IMAD.IADD R10, R10, 0x1, -R0.reuse ;  /* 0x000000010a0aa824 */ /* 0x100fe400078e0a00 */
[--C-:B------:R-:W-:Y:S01]  /*b8e0*/  @!P6 IMAD.IADD R16, R16, 0x1, -R0.reuse ;  /* 0x000000011010e824 */ /* 0x100fe200078e0a00 */
[C---:B------:R-:W-:Y:S01]  /*b8f0*/  ISETP.GT.U32.AND P2, PT, R0.reuse, R12, PT ;  /* 0x0000000c0000720c */ /* 0x040fe20003f44070 */
[C---:B------:R-:W-:Y:S01]  /*b900*/  IMAD R9, R0.reuse, R19, R9 ;  /* 0x0000001300097224 */ /* 0x040fe200078e0209 */
[----:B------:R-:W-:Y:S01]  /*b910*/  ISETP.GE.AND P6, PT, R7, RZ, PT ;  /* 0x000000ff0700720c */ /* 0x000fe20003fc6270 */
[----:B------:R-:W-:Y:S01]  /*b920*/  @!P4 IMAD.IADD R11, R11, 0x1, -R0 ;  /* 0x000000010b0bc824 */ /* 0x000fe200078e0a00 */
[----:B------:R-:W-:Y:S01]  /*b930*/  ISETP.GT.U32.AND P4, PT, R0, R10, PT ;  /* 0x0000000a0000720c */ /* 0x000fe20003f84070 */
[----:B------:R-:W-:-:S04]  /*b940*/  IMAD.HI.U32 R15, R13, R14, RZ ;  /* 0x0000000e0d0f7227 */ /* 0x000fc800078e00ff */
[----:B0-----:R-:W-:Y:S02]  /*b950*/  IMAD.MOV.U32 R20, RZ, RZ, R17 ;  /* 0x000000ffff147224 */ /* 0x001fe400078e0011 */
[----:B------:R-:W-:Y:S01]  /*b960*/  @!P1 IMAD.MOV R16, RZ, RZ, -R16 ;  /* 0x000000ffff109224 */ /* 0x000fe200078e0a10 */
[----:B------:R-:W-:Y:S01]  /*b970*/  ISETP.GT.U32.AND P1, PT, R0, R9, PT ;  /* 0x000000090000720c */ /* 0x000fe20003f24070 */
[----:B------:R-:W-:Y:S02]  /*b980*/  IMAD.MOV R15, RZ, RZ, -R15 ;  /* 0x000000ffff0f7224 */ /* 0x000fe400078e0a0f */
[----:B------:R-:W-:Y:S01]  /*b990*/  @!P5 IMAD.MOV R20, RZ, RZ, -R20 ;  /* 0x000000ffff14d224 */ /* 0x000fe200078e0a14 */
[----:B------:R-:W-:Y:S01]  /*b9a0*/  ISETP.GE.AND P5, PT, R6, RZ, PT ;  /* 0x000000ff0600720c */ /* 0x000fe20003fa6270 */
[----:B------:R-:W-:Y:S01]  /*b9b0*/  IMAD.MOV.U32 R21, RZ, RZ, R18 ;  /* 0x000000ffff157224 */ /* 0x000fe200078e0012 */
[----:B------:R-:W-:Y:S01]  /*b9c0*/  IABS R18, R2 ;  /* 0x0000000200127213 */ /* 0x000fe20000000000 */
[----:B------:R-:W-:-:S02]  /*b9d0*/  IMAD R6, R0, R15, R14 ;  /* 0x0000000f00067224 */ /* 0x000fc400078e020e */
[----:B------:R-:W-:Y:S02]  /*b9e0*/  VIADD R7, R3, 0x23 ;  /* 0x0000002303077836 */ /* 0x000fe40000000000 */
[----:B------:R-:W-:Y:S01]  /*b9f0*/  @!P3 IMAD.MOV R21, RZ, RZ, -R21 ;  /* 0x000000ffff15b224 */ /* 0x000fe200078e0a15 */
[----:B------:R-:W-:Y:S01]  /*ba00*/  ISETP.GT.U32.AND P3, PT, R0, R11, PT ;  /* 0x0000000b0000720c */ /* 0x000fe20003f64070 */
[--C-:B------:R-:W-:Y:S01]  /*ba10*/  @!P2 IMAD.IADD R12, R12, 0x1, -R0.reuse ;  /* 0x000000010c0ca824 */ /* 0x100fe200078e0a00 */
[----:B------:R-:W-:Y:S01]  /*ba20*/  IABS R8, R7 ;  /* 0x0000000700087213 */ /* 0x000fe20000000000 */
[--C-:B------:R-:W-:Y:S01]  /*ba30*/  @!P4 IMAD.IADD R10, R10, 0x1, -R0.reuse ;  /* 0x000000010a0ac824 */ /* 0x100fe200078e0a00 */
[C---:B------:R-:W-:Y:S01]  /*ba40*/  ISETP.GT.U32.AND P4, PT, R0.reuse, R6, PT ;  /* 0x000000060000720c */ /* 0x040fe20003f84070 */
[----:B------:R-:W-:Y:S01]  /*ba50*/  @!P1 IMAD.IADD R9, R9, 0x1, -R0 ;  /* 0x0000000109099824 */ /* 0x000fe200078e0a00 */
[----:B------:R-:W-:Y:S01]  /*ba60*/  ISETP.GE.AND P2, PT, R5, RZ, PT ;  /* 0x000000ff0500720c */ /* 0x000fe20003f46270 */
[----:B------:R-:W-:Y:S01]  /*ba70*/  IMAD.MOV.U32 R17, RZ, RZ, R12 ;  /* 0x000000ffff117224 */ /* 0x000fe200078e000c */
[----:B------:R-:W-:Y:S01]  /*ba80*/  STL [R1+0x50], R21 ;  /* 0x0000501501007387 */ /* 0x000fe20000100800 */
[----:B------:R-:W-:Y:S01]  /*ba90*/  VIADD R5, R3, 0x22 ;  /* 0x0000002203057836 */ /* 0x000fe20000000000 */
[----:B------:R-:W-:Y:S01]  /*baa0*/  ISETP.GE.AND P1, PT, R7, RZ, PT ;  /* 0x000000ff0700720c */ /* 0x000fe20003f26270 */
[----:B------:R-:W-:Y:S01]  /*bab0*/  IMAD.MOV.U32 R14, RZ, RZ, R8 ;  /* 0x000000ffff0e7224 */ /* 0x000fe200078e0008 */
[----:B------:R-:W-:Y:S01]  /*bac0*/  STL [R1+0x48], R20 ;  /* 0x0000481401007387 */ /* 0x000fe20000100800 */
[----:B------:R-:W-:Y:S01]  /*bad0*/  @!P6 IMAD.MOV R17, RZ, RZ, -R17 ;  /* 0x000000ffff11e224 */ /* 0x000fe200078e0a11 */
[----:B------:R-:W-:Y:S01]  /*bae0*/  ISETP.GT.U32.AND P6, PT, R0, R9, PT ;  /* 0x000000090000720c */ /* 0x000fe20003fc4070 */
[--C-:B------:R-:W-:Y:S01]  /*baf0*/  @!P3 IMAD.IADD R11, R11, 0x1, -R0.reuse ;  /* 0x000000010b0bb824 */ /* 0x100fe200078e0a00 */
[----:B------:R0:W-:Y:S01]  /*bb00*/  STL [R1+0x6c], R16 ;  /* 0x00006c1001007387 */ /* 0x0001e20000100800 */
[----:B------:R-:W-:Y:S01]  /*bb10*/  IABS R15, R5 ;  /* 0x00000005000f7213 */ /* 0x000fe20000000000 */
[----:B------:R-:W-:Y:S01]  /*bb20*/  @!P4 IMAD.IADD R6, R6, 0x1, -R0 ;  /* 0x000000010606c824 */ /* 0x000fe200078e0a00 */
[----:B------:R-:W-:Y:S01]  /*bb30*/  ISETP.GE.AND P3, PT, R4, RZ, PT ;  /* 0x000000ff0400720c */ /* 0x000fe20003f66270 */
[----:B------:R-:W-:Y:S01]  /*bb40*/  VIADD R8, R3, 0x21 ;  /* 0x0000002103087836 */ /* 0x000fe20000000000 */
[----:B------:R-:W-:Y:S01]  /*bb50*/  STL [R1+0x70], R17 ;  /* 0x0000701101007387 */ /* 0x000fe20000100800 */
[----:B------:R-:W-:Y:S01]  /*bb60*/  IMAD.MOV.U32 R4, RZ, RZ, R15 ;  /* 0x000000ffff047224 */ /* 0x000fe200078e000f */
[----:B------:R-:W-:Y:S01]  /*bb70*/  ISETP.GT.U32.AND P4, PT, R0, R6, PT ;  /* 0x000000060000720c */ /* 0x000fe20003f84070 */
[----:B------:R-:W-:Y:S01]  /*bb80*/  IMAD.MOV.U32 R15, RZ, RZ, R10 ;  /* 0x000000ffff0f7224 */ /* 0x000fe200078e000a */
[----:B------:R-:W-:Y:S01]  /*bb90*/  IABS R12, R8 ;  /* 0x00000008000c7213 */ /* 0x000fe20000000000 */
[----:B0-----:R-:W-:Y:S01]  /*bba0*/  IMAD.HI.U32 R16, R13, R14, RZ ;  /* 0x0000000e0d107227 */ /* 0x001fe200078e00ff */
[----:B------:R-:W0:Y:S03]  /*bbb0*/  I2F.RP R20, R18 ;  /* 0x0000001200147306 */ /* 0x000e260000209400 */
[----:B------:R-:W-:-:S02]  /*bbc0*/  IMAD.MOV R16, RZ, RZ, -R16 ;  /* 0x000000ffff107224 */ /* 0x000fc400078e0a10 */
[----:B------:R-:W-:Y:S02]  /*bbd0*/  @!P0 IMAD.MOV R15, RZ, RZ, -R15 ;  /* 0x000000ffff0f8224 */ /* 0x000fe400078e0a0f */
[C---:B------:R-:W-:Y:S02]  /*bbe0*/  IMAD R7, R0.reuse, R16, R14 ;  /* 0x0000001000077224 */ /* 0x040fe400078e020e */
[----:B------:R-:W-:Y:S01]  /*bbf0*/  IMAD.HI.U32 R14, R13, R4, RZ ;  /* 0x000000040d0e7227 */ /* 0x000fe200078e00ff */
[----:B------:R1:W-:Y:S02]  /*bc00*/  STL [R1+0x90], R15 ;  /* 0x0000900f01007387 */ /* 0x0003e40000100800 */
[C---:B------:R-:W-:Y:S01]  /*bc10*/  ISETP.GT.U32.AND P0, PT, R0.reuse, R7, PT ;  /* 0x000000070000720c */ /* 0x040fe20003f04070 */
[----:B------:R-:W-:Y:S02]  /*bc20*/  @!P6 IMAD.IADD R9, R9, 0x1, -R0 ;  /* 0x000000010909e824 */ /* 0x000fe400078e0a00 */
[----:B------:R-:W-:Y:S01]  /*bc30*/  IMAD.MOV R10, RZ, RZ, -R14 ;  /* 0x000000ffff0a7224 */ /* 0x000fe200078e0a0e */
[----:B0-----:R-:W0:Y:S01]  /*bc40*/  MUFU.RCP R20, R20 ;  /* 0x0000001400147308 */ /* 0x001e220000001000 */
[----:B------:R-:W-:Y:S01]  /*bc50*/  @!P5 IMAD.MOV R11, RZ, RZ, -R11 ;  /* 0x000000ffff0bd224 */ /* 0x000fe200078e0a0b */
[----:B------:R-:W-:Y:S01]  /*bc60*/  ISETP.GE.AND P5, PT, R5, RZ, PT ;  /* 0x000000ff0500720c */ /* 0x000fe20003fa6270 */
[----:B------:R-:W-:-:S02]  /*bc70*/  IMAD R4, R0, R10, R4 ;  /* 0x0000000a00047224 */ /* 0x000fc400078e0204 */
[----:B-1----:R-:W-:Y:S01]  /*bc80*/  IMAD.MOV.U32 R15, RZ, RZ, R9 ;  /* 0x000000ffff0f7224 */ /* 0x002fe200078e0009 */
[----:B------:R1:W-:Y:S01]  /*bc90*/  STL [R1+0x98], R11 ;  /* 0x0000980b01007387 */ /* 0x0003e20000100800 */
[----:B------:R-:W-:Y:S01]  /*bca0*/  IMAD.HI.U32 R5, R13, R12, RZ ;  /* 0x0000000c0d057227 */ /* 0x000fe200078e00ff */
[----:B------:R-:W-:-:S03]  /*bcb0*/  ISETP.GT.U32.AND P6, PT, R0, R4, PT ;  /* 0x000000040000720c */ /* 0x000fc60003fc4070 */
[----:B------:R-:W-:Y:S02]  /*bcc0*/  @!P2 IMAD.MOV R15, RZ, RZ, -R15 ;  /* 0x000000ffff0fa224 */ /* 0x000fe400078e0a0f */
[----:B------:R-:W-:Y:S01]  /*bcd0*/  @!P4 IMAD.IADD R6, R6, 0x1, -R0 ;  /* 0x000000010606c824 */ /* 0x000fe200078e0a00 */
[----:B------:R-:W-:Y:S01]  /*bce0*/  ISETP.GE.AND P4, PT, R8, RZ, PT ;  /* 0x000000ff0800720c */ /* 0x000fe20003f86270 */
[----:B------:R-:W-:Y:S01]  /*bcf0*/  IMAD.MOV R5, RZ, RZ, -R5 ;  /* 0x000000ffff057224 */ /* 0x000fe200078e0a05 */
[----:B------:R2:W-:Y:S01]  /*bd00*/  STL [R1+0x9c], R15 ;  /* 0x00009c0f01007387 */ /* 0x0005e20000100800 */
[----:B------:R-:W-:Y:S02]  /*bd10*/  VIADD R10, R3, 0x20 ;  /* 0x00000020030a7836 */ /* 0x000fe40000000000 */
[----:B------:R-:W-:Y:S02]  /*bd20*/  IMAD R12, R0, R5, R12 ;  /* 0x00000005000c7224 */ /* 0x000fe400078e020c */
[--C-:B------:R-:W-:Y:S01]  /*bd30*/  @!P0 IMAD.IADD R7, R7, 0x1, -R0.reuse ;  /* 0x0000000107078824 */ /* 0x100fe200078e0a00 */
[----:B-1----:R-:W-:Y:S01]  /*bd40*/  IABS R11, R10 ;  /* 0x0000000a000b7213 */ /* 0x002fe20000000000 */
[C---:B------:R-:W-:Y:S01]  /*bd50*/  VIADD R8, R3.reuse, 0x1f ;  /* 0x0000001f03087836 */ /* 0x040fe20000000000 */
[----:B------:R-:W-:Y:S01]  /*bd60*/  ISETP.GE.AND P0, PT, R10, RZ, PT ;  /* 0x000000ff0a00720c */ /* 0x000fe20003f06270 */
[----:B------:R-:W-:Y:S01]  /*bd70*/  @!P6 IMAD.IADD R4, R4, 0x1, -R0 ;  /* 0x000000010404e824 */ /* 0x000fe200078e0a00 */
[C---:B------:R-:W-:Y:S01]  /*bd80*/  ISETP.GT.U32.AND P6, PT, R0.reuse, R7, PT ;  /* 0x000000070000720c */ /* 0x040fe20003fc4070 */
[----:B--2---:R-:W-:Y:S01]  /*bd90*/  IMAD.MOV.U32 R15, RZ, RZ, R6 ;  /* 0x000000ffff0f7224 */ /* 0x004fe200078e0006 */
[----:B------:R-:W-:Y:S01]  /*bda0*/  IABS R10, R8 ;  /* 0x00000008000a7213 */ /* 0x000fe20000000000 */
        /* <DEDUP_REMOVED lines=8> */
[----:B------:R-:W-:-:S04]  /*be30*/  IMAD.HI.U32 R14, R13, R10, RZ ;  /* 0x0000000a0d0e7227 */ /* 0x000fc800078e00ff */
[----:B------:R-:W-:Y:S02]  /*be40*/  IMAD.MOV R14, RZ, RZ, -R14 ;  /* 0x000000ffff0e7224 */ /* 0x000fe400078e0a0e */
[----:B------:R-:W-:Y:S02]  /*be50*/  @!P3 IMAD.IADD R12, R12, 0x1, -R0 ;  /* 0x000000010c0cb824 */ /* 0x000fe400078e0a00 */
[----:B-1----:R-:W-:-:S03]  /*be60*/  IMAD.HI.U32 R15, R13, R9, RZ ;  /* 0x000000090d0f7227 */ /* 0x002fc600078e00ff */
[----:B------:R-:W-:Y:S01]  /*be70*/  ISETP.GT.U32.AND P3, PT, R0, R12, PT ;  /* 0x0000000c0000720c */ /* 0x000fe20003f64070 */
[--C-:B------:R-:W-:Y:S02]  /*be80*/  @!P6 IMAD.IADD R7, R7, 0x1, -R0.reuse ;  /* 0x000000010707e824 */ /* 0x100fe400078e0a00 */
[----:B------:R-:W-:Y:S01]  /*be90*/  @!P2 IMAD.IADD R4, R4, 0x1, -R0 ;  /* 0x000000010404a824 */ /* 0x000fe200078e0a00 */
[----:B------:R-:W-:Y:S01]  /*bea0*/  ISETP.GE.AND P2, PT, R8, RZ, PT ;  /* 0x000000ff0800720c */ /* 0x000fe20003f46270 */
[----:B------:R-:W-:Y:S02]  /*beb0*/  IMAD.MOV R15, RZ, RZ, -R15 ;  /* 0x000000ffff0f7224 */ /* 0x000fe400078e0a0f */
[C---:B------:R-:W-:Y:S02]  /*bec0*/  IMAD R10, R0.reuse, R14, R10 ;  /* 0x0000000e000a7224 */ /* 0x040fe400078e020a */
[----:B------:R-:W-:Y:S02]  /*bed0*/  IMAD.MOV.U32 R16, RZ, RZ, R7 ;  /* 0x000000ffff107224 */ /* 0x000fe400078e0007 */
[----:B------:R-:W-:-:S02]  /*bee0*/  IMAD R11, R0, R6, R11 ;  /* 0x00000006000b7224 */ /* 0x000fc400078e020b */
[C---:B------:R-:W-:Y:S02]  /*bef0*/  IMAD R9, R0.reuse, R15, R9 ;  /* 0x0000000f00097224 */ /* 0x040fe400078e0209 */
[----:B------:R-:W-:Y:S01]  /*bf00*/  @!P5 IMAD.MOV R4, RZ, RZ, -R4 ;  /* 0x000000ffff04d224 */ /* 0x000fe200078e0a04 */
[C---:B------:R-:W-:Y:S01]  /*bf10*/  ISETP.GT.U32.AND P5, PT, R0.reuse, R10, PT ;  /* 0x0000000a0000720c */ /* 0x040fe20003fa4070 */
[----:B------:R-:W-:Y:S01]  /*bf20*/  @!P1 IMAD.MOV R16, RZ, RZ, -R16 ;  /* 0x000000ffff109224 */ /* 0x000fe200078e0a10 */
[----:B------:R-:W-:Y:S01]  /*bf30*/  ISETP.GT.U32.AND P6, PT, R0, R11, PT ;  /* 0x0000000b0000720c */ /* 0x000fe20003fc4070 */
[----:B------:R-:W-:Y:S01]  /*bf40*/  @!P3 IMAD.IADD R12, R12, 0x1, -R0 ;  /* 0x000000010c0cb824 */ /* 0x000fe200078e0a00 */
[----:B------:R-:W-:Y:S01]  /*bf50*/  ISETP.GT.U32.AND P3, PT, R0, R9, PT ;  /* 0x000000090000720c */ /* 0x000fe20003f64070 */
[----:B------:R-:W-:Y:S01]  /*bf60*/  VIADD R6, R3, 0x1d ;  /* 0x0000001d03067836 */ /* 0x000fe20000000000 */
[----:B------:R-:W-:Y:S01]  /*bf70*/  STL [R1+0x94], R16 ;  /* 0x0000941001007387 */ /* 0x000fe20000100800 */
[----:B------:R-:W-:Y:S01]  /*bf80*/  IMAD.MOV.U32 R14, RZ, RZ, R12 ;  /* 0x000000ffff0e7224 */ /* 0x000fe200078e000c */
[----:B------:R-:W-:Y:S01]  /*bf90*/  ISETP.GE.AND P1, PT, R5, RZ, PT ;  /* 0x000000ff0500720c */ /* 0x000fe20003f26270 */
[----:B0-----:R-:W-:Y:S01]  /*bfa0*/  VIADD R20, R20, 0xffffffe ;  /* 0x0ffffffe14147836 */ /* 0x001fe20000000000 */
[----:B------:R0:W-:Y:S01]  /*bfb0*/  STL [R1+0x8c], R4 ;  /* 0x00008c0401007387 */ /* 0x0001e20000100800 */
[----:B------:R-:W-:Y:S01]  /*bfc0*/  IABS R8, R6 ;  /* 0x0000000600087213 */ /* 0x000fe20000000000 */
[----:B------:R-:W-:Y:S01]  /*bfd0*/  @!P4 IMAD.MOV R14, RZ, RZ, -R14 ;  /* 0x000000ffff0ec224 */ /* 0x000fe200078e0a0e */
[----:B------:R-:W1:Y:S01]  /*bfe0*/  F2I.FTZ.U32.TRUNC.NTZ R21, R20 ;  /* 0x0000001400157305 */ /* 0x000e62000021f000 */
[--C-:B------:R-:W-:Y:S01]  /*bff0*/  @!P5 IMAD.IADD R10, R10, 0x1, -R0.reuse ;  /* 0x000000010a0ad824 */ /* 0x100fe200078e0a00 */
[----:B------:R-:W-:Y:S01]  /*c000*/  ISETP.GE.AND P5, PT, R6, RZ, PT ;  /* 0x000000ff0600720c */ /* 0x000fe20003fa6270 */
[--C-:B------:R-:W-:Y:S01]  /*c010*/  @!P6 IMAD.IADD R11, R11, 0x1, -R0.reuse ;  /* 0x000000010b0be824 */ /* 0x100fe200078e0a00 */
[----:B------:R2:W-:Y:S01]  /*c020*/  STL [R1+0x88], R14 ;  /* 0x0000880e01007387 */ /* 0x0005e20000100800 */
[----:B------:R-:W-:Y:S01]  /*c030*/  @!P3 IMAD.IADD R9, R9, 0x1, -R0 ;  /* 0x000000010909b824 */ /* 0x000fe200078e0a00 */
[C---:B------:R-:W-:Y:S01]  /*c040*/  ISETP.GT.U32.AND P3, PT, R0.reuse, R10, PT ;  /* 0x0000000a0000720c */ /* 0x040fe20003f64070 */
[----:B0-----:R-:W-:Y:S01]  /*c050*/  VIADD R4, R3, 0x1c ;  /* 0x0000001c03047836 */ /* 0x001fe20000000000 */
[C---:B------:R-:W-:Y:S01]  /*c060*/  ISETP.GT.U32.AND P6, PT, R0.reuse, R11, PT ;  /* 0x0000000b0000720c */ /* 0x040fe20003fc4070 */
[----:B------:R-:W-:Y:S01]  /*c070*/  IMAD.HI.U32 R5, R13, R8, RZ ;  /* 0x000000080d057227 */ /* 0x000fe200078e00ff */
[----:B------:R-:W-:-:S02]  /*c080*/  ISETP.GT.U32.AND P4, PT, R0, R9, PT ;  /* 0x000000090000720c */ /* 0x000fc40003f84070 */
[----:B------:R-:W-:Y:S01]  /*c090*/  IABS R7, R4 ;  /* 0x0000000400077213 */ /* 0x000fe20000000000 */
[----:B------:R-:W-:Y:S02]  /*c0a0*/  IMAD.MOV R5, RZ, RZ, -R5 ;  /* 0x000000ffff057224 */ /* 0x000fe400078e0a05 */
[----:B------:R-:W-:Y:S02]  /*c0b0*/  VIADD R17, R3, 0x19 ;  /* 0x0000001903117836 */ /* 0x000fe40000000000 */
[----:B------:R-:W-:-:S04]  /*c0c0*/  IMAD.HI.U32 R12, R13, R7, RZ ;  /* 0x000000070d0c7227 */ /* 0x000fc800078e00ff */
[----:B------:R-:W-:Y:S02]  /*c0d0*/  IMAD.MOV R12, RZ, RZ, -R12 ;  /* 0x000000ffff0c7224 */ /* 0x000fe400078e0a0c */
[C---:B------:R-:W-:Y:S02]  /*c0e0*/  IMAD R8, R0.reuse, R5, R8 ;  /* 0x0000000500087224 */ /* 0x040fe400078e0208 */
[----:B------:R-:W-:Y:S02]  /*c0f0*/  IMAD R7, R0, R12, R7 ;  /* 0x0000000c00077224 */ /* 0x000fe400078e0207 */
[--C-:B------:R-:W-:Y:S02]  /*c100*/  @!P3 IMAD.IADD R10, R10, 0x1, -R0.reuse ;  /* 0x000000010a0ab824 */ /* 0x100fe400078e0a00 */
[----:B------:R-:W-:Y:S01]  /*c110*/  @!P6 IMAD.IADD R11, R11, 0x1, -R0 ;  /* 0x000000010b0be824 */ /* 0x000fe200078e0a00 */
[C---:B------:R-:W-:Y:S01]  /*c120*/  ISETP.GT.U32.AND P3, PT, R0.reuse, R7, PT ;  /* 0x000000070000720c */ /* 0x040fe20003f64070 */
[----:B------:R-:W-:Y:S01]  /*c130*/  VIADD R5, R3, 0x1b ;  /* 0x0000001b03057836 */ /* 0x000fe20000000000 */
[----:B------:R-:W-:Y:S01]  /*c140*/  ISETP.GT.U32.AND P6, PT, R0, R8, PT ;  /* 0x000000080000720c */ /* 0x000fe20003fc4070 */
[----:B--2---:R-:W-:-:S02]  /*c150*/  IMAD.MOV.U32 R14, RZ, RZ, R11 ;  /* 0x000000ffff0e7224 */ /* 0x004fc400078e000b */
[----:B------:R-:W-:Y:S01]  /*c160*/  IMAD.MOV.U32 R12, RZ, RZ, R10 ;  /* 0x000000ffff0c7224 */ /* 0x000fe200078e000a */
[----:B------:R-:W-:Y:S01]  /*c170*/  IABS R6, R5 ;  /* 0x0000000500067213 */ /* 0x000fe20000000000 */
[----:B------:R-:W-:Y:S01]  /*c180*/  @!P0 IMAD.MOV R14, RZ, RZ, -R14 ;  /* 0x000000ffff0e8224 */ /* 0x000fe200078e0a0e */
[----:B------:R-:W-:Y:S01]  /*c190*/  ISETP.GE.AND P0, PT, R4, RZ, PT ;  /* 0x000000ff0400720c */ /* 0x000fe20003f06270 */
[--C-:B------:R-:W-:Y:S01]  /*c1a0*/  @!P4 IMAD.IADD R9, R9, 0x1, -R0.reuse ;  /* 0x000000010909c824 */ /* 0x100fe200078e0a00 */
[----:B------:R-:W-:Y:S01]  /*c1b0*/  ISETP.GE.AND P4, PT, R5, RZ, PT ;  /* 0x000000ff0500720c */ /* 0x000fe20003f86270 */
[----:B------:R-:W-:Y:S01]  /*c1c0*/  IMAD.HI.U32 R11, R13, R6, RZ ;  /* 0x000000060d0b7227 */ /* 0x000fe200078e00ff */
[----:B------:R-:W-:Y:S03]  /*c1d0*/  STL [R1+0x84], R14 ;  /* 0x0000840e01007387 */ /* 0x000fe60000100800 */
[----:B------:R-:W-:-:S02]  /*c1e0*/  @!P3 IMAD.IADD R7, R7, 0x1, -R0 ;  /* 0x000000010707b824 */ /* 0x000fc400078e0a00 */
[----:B------:R-:W-:Y:S02]  /*c1f0*/  @!P6 IMAD.IADD R8, R8, 0x1, -R0 ;  /* 0x000000010808e824 */ /* 0x000fe400078e0a00 */
[----:B------:R-:W-:Y:S01]  /*c200*/  IMAD.MOV R11, RZ, RZ, -R11 ;  /* 0x000000ffff0b7224 */ /* 0x000fe200078e0a0b */
[C---:B------:R-:W-:Y:S01]  /*c210*/  ISETP.GT.U32.AND P3, PT, R0.reuse, R7, PT ;  /* 0x000000070000720c */ /* 0x040fe20003f64070 */
[----:B------:R-:W-:Y:S01]  /*c220*/  @!P2 IMAD.MOV R12, RZ, RZ, -R12 ;  /* 0x000000ffff0ca224 */ /* 0x000fe200078e0a0c */
[C---:B------:R-:W-:Y:S01]  /*c230*/  ISETP.GT.U32.AND P6, PT, R0.reuse, R8, PT ;  /* 0x000000080000720c */ /* 0x040fe20003fc4070 */
[C---:B------:R-:W-:Y:S01]  /*c240*/  IMAD R4, R0.reuse, R11, R6 ;  /* 0x0000000b00047224 */ /* 0x040fe200078e0206 */
[----:B------:R-:W-:Y:S01]  /*c250*/  ISETP.GE.AND P2, PT, R17, RZ, PT ;  /* 0x000000ff1100720c */ /* 0x000fe20003f46270 */
[----:B------:R-:W-:Y:S01]  /*c260*/  @!P1 IMAD.MOV R9, RZ, RZ, -R9 ;  /* 0x000000ffff099224 */ /* 0x000fe200078e0a09 */
[----:B------:R0:W-:Y:S01]  /*c270*/  STL [R1+0x80], R12 ;  /* 0x0000800c01007387 */ /* 0x0001e20000100800 */
[----:B------:R-:W-:Y:S01]  /*c280*/  VIADD R5, R3, 0x18 ;  /* 0x0000001803057836 */ /* 0x000fe20000000000 */
[----:B------:R-:W-:Y:S01]  /*c290*/  IABS R17, R17 ;  /* 0x0000001100117213 */ /* 0x000fe20000000000 */
[----:B-1----:R-:W-:Y:S01]  /*c2a0*/  IMAD.MOV R10, RZ, RZ, -R21 ;  /* 0x000000ffff0a7224 */ /* 0x002fe200078e0a15 */
[----:B------:R1:W-:Y:S01]  /*c2b0*/  STL [R1+0x78], R9 ;  /* 0x0000780901007387 */ /* 0x0003e20000100800 */
[----:B------:R-:W-:Y:S01]  /*c2c0*/  IMAD.MOV.U32 R20, RZ, RZ, RZ ;  /* 0x000000ffff147224 */ /* 0x000fe200078e00ff */
[----:B------:R-:W-:Y:S01]  /*c2d0*/  ISETP.GE.AND P1, PT, R5, RZ, PT ;  /* 0x000000ff0500720c */ /* 0x000fe20003f26270 */
[--C-:B------:R-:W-:Y:S01]  /*c2e0*/  @!P3 IMAD.IADD R7, R7, 0x1, -R0.reuse ;  /* 0x000000010707b824 */ /* 0x100fe200078e0a00 */
[----:B------:R-:W-:Y:S01]  /*c2f0*/  ISETP.GT.U32.AND P3, PT, R0, R4, PT ;  /* 0x000000040000720c */ /* 0x000fe20003f64070 */
[----:B------:R-:W-:Y:S01]  /*c300*/  @!P6 IMAD.IADD R8, R8, 0x1, -R0 ;  /* 0x000000010808e824 */ /* 0x000fe200078e0a00 */
[----:B------:R-:W-:Y:S01]  /*c310*/  ISETP.GE.AND P6, PT, R26, RZ, PT ;  /* 0x000000ff1a00720c */ /* 0x000fe20003fc6270 */
[----:B0-----:R-:W-:Y:S01]  /*c320*/  IMAD.MOV.U32 R12, RZ, RZ, R7 ;  /* 0x000000ffff0c7224 */ /* 0x001fe200078e0007 */
[----:B------:R-:W-:Y:S01]  /*c330*/  IABS R26, R26 ;  /* 0x0000001a001a7213 */ /* 0x000fe20000000000 */
[----:B------:R-:W-:Y:S01]  /*c340*/  @!P5 IMAD.MOV R8, RZ, RZ, -R8 ;  /* 0x000000ffff08d224 */ /* 0x000fe200078e0a08 */
[----:B------:R-:W-:Y:S01]  /*c350*/  IABS R5, R5 ;  /* 0x0000000500057213 */ /* 0x000fe20000000000 */
[----:B------:R-:W-:Y:S01]  /*c360*/  IMAD R10, R10, R18, RZ ;  /* 0x000000120a0a7224 */ /* 0x000fe200078e02ff */
[----:B------:R-:W-:Y:S01]  /*c370*/  IABS R7, R24 ;  /* 0x0000001800077213 */ /* 0x000fe20000000000 */
[----:B-1----:R-:W-:Y:S01]  /*c380*/  IMAD.HI.U32 R9, R13, R26, RZ ;  /* 0x0000001a0d097227 */ /* 0x002fe200078e00ff */
[----:B------:R0:W-:Y:S03]  /*c390*/  STL [R1+0x7c], R8 ;  /* 0x00007c0801007387 */ /* 0x0001e60000100800 */
[----:B------:R-:W-:-:S02]  /*c3a0*/  @!P3 IMAD.IADD R4, R4, 0x1, -R0 ;  /* 0x000000010404b824 */ /* 0x000fc400078e0a00 */
[----:B------:R-:W-:Y:S02]  /*c3b0*/  IMAD.MOV R9, RZ, RZ, -R9 ;  /* 0x000000ffff097224 */ /* 0x000fe400078e0a09 */
[----:B------:R-:W-:Y:S01]  /*c3c0*/  @!P0 IMAD.MOV R12, RZ, RZ, -R12 ;  /* 0x000000ffff0c8224 */ /* 0x000fe200078e0a0c */
[C---:B------:R-:W-:Y:S01]  /*c3d0*/  ISETP.GT.U32.AND P3, PT, R0.reuse, R4, PT ;  /* 0x000000040000720c */ /* 0x040fe20003f64070 */
[C---:B------:R-:W-:Y:S02]  /*c3e0*/  IMAD R26, R0.reuse, R9, R26 ;  /* 0x00000009001a7224 */ /* 0x040fe400078e021a */
[----:B0-----:R-:W-:Y:S01]  /*c3f0*/  IMAD.HI.U32 R8, R13, R17, RZ ;  /* 0x000000110d087227 */ /* 0x001fe200078e00ff */
[----:B------:R0:W-:Y:S02]  /*c400*/  STL [R1+0x74], R12 ;  /* 0x0000740c01007387 */ /* 0x0001e40000100800 */
[----:B------:R-:W-:Y:S01]  /*c410*/  ISETP.GT.U32.AND P0, PT, R0, R26, PT ;  /* 0x0000001a0000720c */ /* 0x000fe20003f04070 */
[----:B------:R-:W-:-:S02]  /*c420*/  IMAD.MOV R8, RZ, RZ, -R8 ;  /* 0x000000ffff087224 */ /* 0x000fc400078e0a08 */
[----:B------:R-:W-:-:S04]  /*c430*/  IMAD.HI.U32 R20, R21, R10, R20 ;  /* 0x0000000a15147227 */ /* 0x000fc800078e0014 */
[----:B------:R-:W-:-:S04]  /*c440*/  IMAD.HI.U32 R10, R13, R5, RZ ;  /* 0x000000050d0a7227 */ /* 0x000fc800078e00ff */
[----:B------:R-:W-:Y:S02]  /*c450*/  IMAD R17, R0, R8, R17 ;  /* 0x0000000800117224 */ /* 0x000fe400078e0211 */
[----:B------:R-:W-:Y:S02]  /*c460*/  IMAD.MOV R10, RZ, RZ, -R10 ;  /* 0x000000ffff0a7224 */ /* 0x000fe400078e0a0a */
[--C-:B------:R-:W-:Y:S01]  /*c470*/  @!P3 IMAD.IADD R4, R4, 0x1, -R0.reuse ;  /* 0x000000010404b824 */ /* 0x100fe200078e0a00 */
[C---:B------:R-:W-:Y:S01]  /*c480*/  ISETP.GT.U32.AND P3, PT, R0.reuse, R17, PT ;  /* 0x000000110000720c */ /* 0x040fe20003f64070 */
[----:B------:R-:W-:Y:S02]  /*c490*/  IMAD R5, R0, R10, R5 ;  /* 0x0000000a00057224 */ /* 0x000fe400078e0205 */
[C---:B------:R-:W-:Y:S02]  /*c4a0*/  VIADD R6, R3.reuse, 0x17 ;  /* 0x0000001703067836 */ /* 0x040fe40000000000 */
[----:B------:R-:W-:Y:S01]  /*c4b0*/  @!P0 IMAD.IADD R26, R26, 0x1, -R0 ;  /* 0x000000011a1a8824 */ /* 0x000fe200078e0a00 */
[----:B------:R-:W-:Y:S01]  /*c4c0*/  ISETP.GT.U32.AND P0, PT, R0, R5, PT ;  /* 0x000000050000720c */ /* 0x000fe20003f04070 */
[----:B------:R-:W-:Y:S01]  /*c4d0*/  IMAD.MOV.U32 R22, RZ, RZ, R4 ;  /* 0x000000ffff167224 */ /* 0x000fe200078e0004 */
[----:B------:R-:W-:Y:S01]  /*c4e0*/  ISETP.GE.AND P5, PT, R6, RZ, PT ;  /* 0x000000ff0600720c */ /* 0x000fe20003fa6270 */
[----:B------:R-:W-:Y:S01]  /*c4f0*/  VIADD R23, R3, 0x15 ;  /* 0x0000001503177836 */ /* 0x000fe20000000000 */
[----:B------:R-:W-:Y:S01]  /*c500*/  IABS R6, R6 ;  /* 0x0000000600067213 */ /* 0x000fe20000000000 */
[----:B------:R-:W-:-:S02]  /*c510*/  @!P4 IMAD.MOV R22, RZ, RZ, -R22 ;  /* 0x000000ffff16c224 */ /* 0x000fc400078e0a16 */
[--C-:B------:R-:W-:Y:S01]  /*c520*/  @!P3 IMAD.IADD R17, R17, 0x1, -R0.reuse ;  /* 0x000000011111b824 */ /* 0x100fe200078e0a00 */
[C---:B------:R-:W-:Y:S01]  /*c530*/  ISETP.GT.U32.AND P3, PT, R0.reuse, R26, PT ;  /* 0x0000001a0000720c */ /* 0x040fe20003f64070 */
[----:B------:R-:W-:Y:S01]  /*c540*/  IMAD.HI.U32 R11, R13, R6, RZ ;  /* 0x000000060d0b7227 */ /* 0x000fe200078e00ff */
[----:B------:R-:W-:Y:S01]  /*c550*/  IABS R8, R23 ;  /* 0x0000001700087213 */ /* 0x000fe20000000000 */
[----:B------:R1:W-:Y:S01]  /*c560*/  STL [R1+0x68], R22 ;  /* 0x0000681601007387 */ /* 0x0003e20000100800 */
[C---:B------:R-:W-:Y:S01]  /*c570*/  ISETP.GT.U32.AND P4, PT, R0.reuse, R17, PT ;  /* 0x000000110000720c */ /* 0x040fe20003f84070 */
[----:B------:R-:W-:Y:S02]  /*c580*/  @!P0 IMAD.IADD R5, R5, 0x1, -R0 ;  /* 0x0000000105058824 */ /* 0x000fe400078e0a00 */
[----:B------:R-:W-:Y:S02]  /*c590*/  IMAD.MOV R11, RZ, RZ, -R11 ;  /* 0x000000ffff0b7224 */ /* 0x000fe400078e0a0b */
[----:B------:R-:W-:Y:S01]  /*c5a0*/  VIADD R14, R3, 0x14 ;  /* 0x00000014030e7836 */ /* 0x000fe20000000000 */
[----:B------:R-:W-:Y:S01]  /*c5b0*/  ISETP.GT.U32.AND P0, PT, R0, R5, PT ;  /* 0x000000050000720c */ /* 0x000fe20003f04070 */
[----:B0-----:R-:W-:-:S03]  /*c5c0*/  IMAD.HI.U32 R12, R13, R7, RZ ;  /* 0x000000070d0c7227 */ /* 0x001fc600078e00ff */
[----:B------:R-:W-:Y:S01]  /*c5d0*/  IABS R9, R14 ;  /* 0x0000000e00097213 */ /* 0x000fe20000000000 */
[----:B------:R-:W-:Y:S02]  /*c5e0*/  IMAD R6, R0, R11, R6 ;  /* 0x0000000b00067224 */ /* 0x000fe400078e0206 */
[----:B------:R-:W-:Y:S02]  /*c5f0*/  IMAD.MOV R12, RZ, RZ, -R12 ;  /* 0x000000ffff0c7224 */ /* 0x000fe400078e0a0c */
[----:B------:R-:W-:-:S04]  /*c600*/  IMAD.HI.U32 R16, R13, R8, RZ ;  /* 0x000000080d107227 */ /* 0x000fc800078e00ff */
[----:B------:R-:W-:Y:S02]  /*c610*/  IMAD R7, R0, R12, R7 ;  /* 0x0000000c00077224 */ /* 0x000fe400078e0207 */
[----:B------:R-:W-:Y:S01]  /*c620*/  @!P3 IMAD.IADD R26, R26, 0x1, -R0 ;  /* 0x000000011a1ab824 */ /* 0x000fe200078e0a00 */
[----:B------:R-:W-:Y:S01]  /*c630*/  ISETP.GT.U32.AND P3, PT, R0, R6, PT ;  /* 0x000000060000720c */ /* 0x000fe20003f64070 */
[----:B------:R-:W-:Y:S02]  /*c640*/  IMAD.MOV R16, RZ, RZ, -R16 ;  /* 0x000000ffff107224 */ /* 0x000fe400078e0a10 */
[----:B------:R-:W-:-:S04]  /*c650*/  IMAD.HI.U32 R15, R13, R9, RZ ;  /* 0x000000090d0f7227 */ /* 0x000fc800078e00ff */
[----:B------:R-:W-:Y:S01]  /*c660*/  @!P4 IMAD.IADD R17, R17, 0x1, -R0 ;  /* 0x000000011111c824 */ /* 0x000fe200078e0a00 */
[C---:B------:R-:W-:Y:S01]  /*c670*/  ISETP.GT.U32.AND P4, PT, R0.reuse, R7, PT ;  /* 0x000000070000720c */ /* 0x040fe20003f84070 */
[C---:B------:R-:W-:Y:S02]  /*c680*/  IMAD R8, R0.reuse, R16, R8 ;  /* 0x0000001000087224 */ /* 0x040fe400078e0208 */
[----:B------:R-:W-:Y:S02]  /*c690*/  VIADD R19, R3, 0x13 ;  /* 0x0000001303137836 */ /* 0x000fe40000000000 */
[----:B------:R-:W-:Y:S02]  /*c6a0*/  IMAD.MOV R15, RZ, RZ, -R15 ;  /* 0x000000ffff0f7224 */ /* 0x000fe400078e0a0f */
[--C-:B------:R-:W-:Y:S01]  /*c6b0*/  @!P0 IMAD.IADD R5, R5, 0x1, -R0.reuse ;  /* 0x0000000105058824 */ /* 0x100fe200078e0a00 */
[C---:B------:R-:W-:Y:S01]  /*c6c0*/  ISETP.GT.U32.AND P0, PT, R0.reuse, R8, PT ;  /* 0x000000080000720c */ /* 0x040fe20003f04070 */
[----:B------:R-:W-:Y:S01]  /*c6d0*/  VIADD R21, R3, 0x12 ;  /* 0x0000001203157836 */ /* 0x000fe20000000000 */
[----:B------:R-:W-:Y:S01]  /*c6e0*/  IABS R10, R19 ;  /* 0x00000013000a7213 */ /* 0x000fe20000000000 */
[----:B------:R-:W-:Y:S01]  /*c6f0*/  IMAD R9, R0, R15, R9 ;  /* 0x0000000f00097224 */ /* 0x000fe200078e0209 */
[----:B------:R-:W-:Y:S01]  /*c700*/  IABS R15, R28 ;  /* 0x0000001c000f7213 */ /* 0x000fe20000000000 */
[----:B------:R-:W-:Y:S01]  /*c710*/  @!P3 IMAD.IADD R6, R6, 0x1, -R0 ;  /* 0x000000010606b824 */ /* 0x000fe200078e0a00 */
[----:B------:R-:W-:Y:S01]  /*c720*/  IABS R11, R21 ;  /* 0x00000015000b7213 */ /* 0x000fe20000000000 */
[----:B------:R-:W-:Y:S01]  /*c730*/  IMAD.HI.U32 R12, R13, R10, RZ ;  /* 0x0000000a0d0c7227 */ /* 0x000fe200078e00ff */
[----:B------:R-:W-:-:S03]  /*c740*/  ISETP.GT.U32.AND P3, PT, R0, R9, PT ;  /* 0x000000090000720c */ /* 0x000fc60003f64070 */
[----:B------:R-:W-:Y:S01]  /*c750*/  @!P4 IMAD.IADD R7, R7, 0x1, -R0 ;  /* 0x000000010707c824 */ /* 0x000fe200078e0a00 */
[----:B------:R-:W-:Y:S01]  /*c760*/  ISETP.GT.U32.AND P4, PT, R0, R6, PT ;  /* 0x000000060000720c */ /* 0x000fe20003f84070 */
[----:B------:R-:W-:-:S04]  /*c770*/  IMAD.HI.U32 R4, R13, R11, RZ ;  /* 0x0000000b0d047227 */ /* 0x000fc800078e00ff */
[----:B------:R-:W-:Y:S02]  /*c780*/  IMAD.MOV R12, RZ, RZ, -R12 ;  /* 0x000000ffff0c7224 */ /* 0x000fe400078e0a0c */
[C---:B-1----:R-:W-:Y:S02]  /*c790*/  VIADD R22, R3.reuse, 0x11 ;  /* 0x0000001103167836 */ /* 0x042fe40000000000 */
[----:B------:R-:W-:Y:S01]  /*c7a0*/  @!P0 IMAD.IADD R8, R8, 0x1, -R0 ;  /* 0x0000000108088824 */ /* 0x000fe200078e0a00 */
[C---:B------:R-:W-:Y:S01]  /*c7b0*/  ISETP.GT.U32.AND P0, PT, R0.reuse, R7, PT ;  /* 0x000000070000720c */ /* 0x040fe20003f04070 */
[----:B------:R-:W-:Y:S02]  /*c7c0*/  IMAD.MOV R4, RZ, RZ, -R4 ;  /* 0x000000ffff047224 */ /* 0x000fe400078e0a04 */
[----:B------:R-:W-:Y:S01]  /*c7d0*/  IMAD R10, R0, R12, R10 ;  /* 0x0000000c000a7224 */ /* 0x000fe200078e020a */
[----:B------:R-:W-:Y:S01]  /*c7e0*/  IABS R12, R22 ;  /* 0x00000016000c7213 */ /* 0x000fe20000000000 */
[----:B------:R-:W-:-:S02]  /*c7f0*/  VIADD R16, R3, 0x10 ;  /* 0x0000001003107836 */ /* 0x000fc40000000000 */
[C---:B------:R-:W-:Y:S02]  /*c800*/  IMAD R11, R0.reuse, R4, R11 ;  /* 0x00000004000b7224 */ /* 0x040fe400078e020b */
[----:B------:R-:W-:Y:S01]  /*c810*/  IMAD.MOV.U32 R29, RZ, RZ, R26 ;  /* 0x000000ffff1d7224 */ /* 0x000fe200078e001a */
[----:B------:R-:W-:Y:S01]  /*c820*/  IABS R4, R16 ;  /* 0x0000001000047213 */ /* 0x000fe20000000000 */
[----:B------:R-:W-:Y:S01]  /*c830*/  @!P3 IMAD.IADD R9, R9, 0x1, -R0 ;  /* 0x000000010909b824 */ /* 0x000fe200078e0a00 */
[----:B------:R-:W-:Y:S01]  /*c840*/  ISETP.GT.U32.AND P3, PT, R0, R8, PT ;  /* 0x000000080000720c */ /* 0x000fe20003f64070 */
[----:B------:R-:W-:-:S04]  /*c850*/  IMAD.HI.U32 R27, R13, R12, RZ ;  /* 0x0000000c0d1b7227 */ /* 0x000fc800078e00ff */
[----:B------:R-:W-:Y:S01]  /*c860*/  @!P6 IMAD.MOV R29, RZ, RZ, -R29 ;  /* 0x000000ffff1de224 */ /* 0x000fe200078e0a1d */
[----:B------:R-:W-:Y:S01]  /*c870*/  ISETP.GT.U32.AND P6, PT, R0, R9, PT ;  /* 0x000000090000720c */ /* 0x000fe20003fc4070 */
[--C-:B------:R-:W-:Y:S01]  /*c880*/  @!P4 IMAD.IADD R6, R6, 0x1, -R0.reuse ;  /* 0x000000010606c824 */ /* 0x100fe200078e0a00 */
[C---:B------:R-:W-:Y:S01]  /*c890*/  ISETP.GT.U32.AND P4, PT, R0.reuse, R10, PT ;  /* 0x0000000a0000720c */ /* 0x040fe20003f84070 */
[----:B------:R-:W-:Y:S01]  /*c8a0*/  IMAD.HI.U32 R26, R13, R4, RZ ;  /* 0x000000040d1a7227 */ /* 0x000fe200078e00ff */
[----:B------:R0:W-:Y:S03]  /*c8b0*/  STL [R1+0x40], R29 ;  /* 0x0000401d01007387 */ /* 0x0001e60000100800 */
[----:B------:R-:W-:Y:S02]  /*c8c0*/  IMAD.MOV R27, RZ, RZ, -R27 ;  /* 0x000000ffff1b7224 */ /* 0x000fe400078e0a1b */
[----:B------:R-:W-:Y:S01]  /*c8d0*/  @!P0 IMAD.IADD R7, R7, 0x1, -R0 ;  /* 0x0000000107078824 */ /* 0x000fe200078e0a00 */
[----:B------:R-:W-:Y:S01]  /*c8e0*/  ISETP.GT.U32.AND P0, PT, R0, R11, PT ;  /* 0x0000000b0000720c */ /* 0x000fe20003f04070 */
[----:B------:R-:W-:-:S02]  /*c8f0*/  IMAD.MOV R26, RZ, RZ, -R26 ;  /* 0x000000ffff1a7224 */ /* 0x000fc400078e0a1a */
[C---:B------:R-:W-:Y:S02]  /*c900*/  IMAD R12, R0.reuse, R27, R12 ;  /* 0x0000001b000c7224 */ /* 0x040fe400078e020c */
[----:B------:R-:W-:Y:S02]  /*c910*/  IMAD R4, R0, R26, R4 ;  /* 0x0000001a00047224 */ /* 0x000fe400078e0204 */
[----:B------:R-:W-:Y:S01]  /*c920*/  @!P3 IMAD.IADD R8, R8, 0x1, -R0 ;  /* 0x000000010808b824 */ /* 0x000fe200078e0a00 */
[----:B------:R-:W-:Y:S01]  /*c930*/  ISETP.GT.U32.AND P3, PT, R0, R12, PT ;  /* 0x0000000c0000720c */ /* 0x000fe20003f64070 */
[----:B------:R-:W-:-:S04]  /*c940*/  IMAD.HI.U32 R20, R20, R15, RZ ;  /* 0x0000000f14147227 */ /* 0x000fc800078e00ff */
[--C-:B------:R-:W-:Y:S01]  /*c950*/  @!P6 IMAD.IADD R9, R9, 0x1, -R0.reuse ;  /* 0x000000010909e824 */ /* 0x100fe200078e0a00 */
[----:B------:R-:W-:Y:S01]  /*c960*/  ISETP.GE.AND P6, PT, R24, RZ, PT ;  /* 0x000000ff1800720c */ /* 0x000fe20003fc6270 */
[----:B------:R-:W-:Y:S01]  /*c970*/  @!P4 IMAD.IADD R10, R10, 0x1, -R0 ;  /* 0x000000010a0ac824 */ /* 0x000fe200078e0a00 */
[----:B------:R-:W-:Y:S01]  /*c980*/  ISETP.GT.U32.AND P4, PT, R0, R4, PT ;  /* 0x000000040000720c */ /* 0x000fe20003f84070 */
[----:B------:R-:W-:Y:S02]  /*c990*/  IMAD.MOV R24, RZ, RZ, -R20 ;  /* 0x000000ffff187224 */ /* 0x000fe400078e0a14 */
[----:B------:R-:W-:Y:S01]  /*c9a0*/  @!P0 IMAD.IADD R11, R11, 0x1, -R0 ;  /* 0x000000010b0b8824 */ /* 0x000fe200078e0a00 */
[----:B------:R-:W-:Y:S01]  /*c9b0*/  ISETP.GE.AND P0, PT, R23, RZ, PT ;  /* 0x000000ff1700720c */ /* 0x000fe20003f06270 */
[----:B0-----:R-:W-:Y:S02]  /*c9c0*/  IMAD.MOV.U32 R29, RZ, RZ, R17 ;  /* 0x000000ffff1d7224 */ /* 0x001fe400078e0011 */
[----:B------:R-:W-:-:S02]  /*c9d0*/  IMAD R15, R18, R24, R15 ;  /* 0x00000018120f7224 */ /* 0x000fc400078e020f */
[----:B------:R-:W-:Y:S01]  /*c9e0*/  @!P1 IMAD.MOV R5, RZ, RZ, -R5 ;  /* 0x000000ffff059224 */ /* 0x000fe200078e0a05 */
[----:B------:R-:W-:Y:S01]  /*c9f0*/  ISETP.GT.U32.AND P1, PT, R0, R11, PT ;  /* 0x0000000b0000720c */ /* 0x000fe20003f24070 */
[--C-:B------:R-:W-:Y:S01]  /*ca00*/  @!P3 IMAD.IADD R12, R12, 0x1, -R0.reuse ;  /* 0x000000010c0cb824 */ /* 0x100fe200078e0a00 */
[----:B------:R-:W-:Y:S01]  /*ca10*/  ISETP.GT.U32.AND P3, PT, R0, R10, PT ;  /* 0x0000000a0000720c */ /* 0x000fe20003f64070 */
[----:B------:R-:W-:Y:S01]  /*ca20*/  @!P2 IMAD.MOV R29, RZ, RZ, -R29 ;  /* 0x000000ffff1da224 */ /* 0x000fe200078e0a1d */
[----:B------:R-:W-:Y:S01]  /*ca30*/  ISETP.GT.U32.AND P2, PT, R18, R15, PT ;  /* 0x0000000f1200720c */ /* 0x000fe20003f44070 */
[----:B------:R-:W-:Y:S01]  /*ca40*/  @!P4 IMAD.IADD R4, R4, 0x1, -R0 ;  /* 0x000000010404c824 */ /* 0x000fe200078e0a00 */
[----:B------:R-:W-:Y:S01]  /*ca50*/  ISETP.GT.U32.AND P4, PT, R0, R12, PT ;  /* 0x0000000c0000720c */ /* 0x000fe20003f84070 */
[----:B------:R-:W-:Y:S01]  /*ca60*/  VIADD R17, R3, 0xf ;  /* 0x0000000f03117836 */ /* 0x000fe20000000000 */
[----:B------:R-:W-:Y:S01]  /*ca70*/  STL [R1+0x14], R29 ;  /* 0x0000141d01007387 */ /* 0x000fe20000100800 */
[----:B------:R-:W-:Y:S01]  /*ca80*/  @!P6 IMAD.MOV R7, RZ, RZ, -R7 ;  /* 0x000000ffff07e224 */ /* 0x000fe200078e0a07 */
[----:B------:R-:W-:Y:S01]  /*ca90*/  ISETP.GE.AND P6, PT, R14, RZ, PT ;  /* 0x000000ff0e00720c */ /* 0x000fe20003fc6270 */
[----:B------:R-:W-:Y:S01]  /*caa0*/  @!P5 IMAD.MOV R6, RZ, RZ, -R6 ;  /* 0x000000ffff06d224 */ /* 0x000fe200078e0a06 */
[----:B------:R-:W-:Y:S01]  /*cab0*/  IABS R23, R17 ;  /* 0x0000001100177213 */ /* 0x000fe20000000000 */
[--C-:B------:R-:W-:Y:S01]  /*cac0*/  @!P1 IMAD.IADD R11, R11, 0x1, -R0.reuse ;  /* 0x000000010b0b9824 */ /* 0x100fe200078e0a00 */
[----:B------:R-:W-:Y:S01]  /*cad0*/  ISETP.GE.AND P1, PT, R19, RZ, PT ;  /* 0x000000ff1300720c */ /* 0x000fe20003f26270 */
[----:B------:R-:W-:Y:S01]  /*cae0*/  @!P3 IMAD.IADD R10, R10, 0x1, -R0 ;  /* 0x000000010a0ab824 */ /* 0x000fe200078e0a00 */
[----:B------:R-:W-:Y:S01]  /*caf0*/  ISETP.GT.U32.AND P5, PT, R0, R4, PT ;  /* 0x000000040000720c */ /* 0x000fe20003fa4070 */
[----:B------:R-:W-:Y:S01]  /*cb00*/  @!P2 IMAD.IADD R15, R15, 0x1, -R18 ;  /* 0x000000010f0fa824 */ /* 0x000fe200078e0a12 */
[----:B------:R0:W-:Y:S01]  /*cb10*/  STL [R1+0x1078], R5 ;  /* 0x0010780501007387 */ /* 0x0001e20000100800 */
[----:B------:R-:W-:-:S03]  /*cb20*/  IMAD.HI.U32 R14, R13, R23, RZ ;  /* 0x000000170d0e7227 */ /* 0x000fc600078e00ff */
[----:B------:R-:W-:Y:S01]  /*cb30*/  ISETP.GT.U32.AND P2, PT, R18, R15, PT ;  /* 0x0000000f1200720c */ /* 0x000fe20003f44070 */
[----:B------:R-:W-:Y:S01]  /*cb40*/  @!P4 IMAD.IADD R12, R12, 0x1, -R0 ;  /* 0x000000010c0cc824 */ /* 0x000fe200078e0a00 */
[----:B------:R-:W-:Y:S01]  /*cb50*/  ISETP.GE.AND P4, PT, R21, RZ, PT ;  /* 0x000000ff1500720c */ /* 0x000fe20003f86270 */
[----:B------:R-:W-:Y:S01]  /*cb60*/  IMAD.MOV R21, RZ, RZ, -R14 ;  /* 0x000000ffff157224 */ /* 0x000fe200078e0a0e */
[----:B------:R-:W-:Y:S01]  /*cb70*/  STL [R1+0x107c], R6 ;  /* 0x00107c0601007387 */ /* 0x000fe20000100800 */
[----:B------:R-:W-:Y:S01]  /*cb80*/  @!P0 IMAD.MOV R8, RZ, RZ, -R8 ;  /* 0x000000ffff088224 */ /* 0x000fe200078e0a08 */
[----:B------:R-:W-:Y:S01]  /*cb90*/  ISETP.GE.AND P0, PT, R28, RZ, PT ;  /* 0x000000ff1c00720c */ /* 0x000fe20003f06270 */
[----:B------:R-:W-:Y:S01]  /*cba0*/  IMAD R21, R0, R21, R23 ;  /* 0x0000001500157224 */ /* 0x000fe200078e0217 */
[----:B------:R-:W-:Y:S01]  /*cbb0*/  STL [R1+0x1080], R7 ;  /* 0x0010800701007387 */ /* 0x000fe20000100800 */
[----:B------:R-:W-:Y:S01]  /*cbc0*/  @!P1 IMAD.MOV R10, RZ, RZ, -R10 ;  /* 0x000000ffff0a9224 */ /* 0x000fe200078e0a0a */
[----:B------:R-:W-:Y:S01]  /*cbd0*/  ISETP.NE.AND P1, PT, R2, RZ, PT ;  /* 0x000000ff0200720c */ /* 0x000fe20003f25270 */
[----:B------:R-:W-:Y:S01]  /*cbe0*/  @!P6 IMAD.MOV R9, RZ, RZ, -R9 ;  /* 0x000000ffff09e224 */ /* 0x000fe200078e0a09 */
[----:B------:R-:W-:Y:S01]  /*cbf0*/  ISETP.GT.U32.AND P6, PT, R0, R21, PT ;  /* 0x000000150000720c */ /* 0x000fe20003fc4070 */
[----:B------:R-:W-:Y:S01]  /*cc00*/  @!P2 IMAD.IADD R15, R15, 0x1, -R18 ;  /* 0x000000010f0fa824 */ /* 0x000fe200078e0a12 */
[----:B------:R-:W-:Y:S01]  /*cc10*/  STL [R1+0x1084], R8 ;  /* 0x0010840801007387 */ /* 0x000fe20000100800 */
[----:B------:R-:W-:-:S02]  /*cc20*/  VIADD R14, R3, 0xe ;  /* 0x0000000e030e7836 */ /* 0x000fc40000000000 */
[----:B------:R-:W-:Y:S01]  /*cc30*/  @!P5 IMAD.IADD R4, R4, 0x1, -R0 ;  /* 0x000000010404d824 */ /* 0x000fe200078e0a00 */
[----:B------:R-:W-:Y:S01]  /*cc40*/  ISETP.GE.AND P5, PT, R22, RZ, PT ;  /* 0x000000ff1600720c */ /* 0x000fe20003fa6270 */
[----:B0-----:R-:W-:Y:S01]  /*cc50*/  IMAD.MOV.U32 R5, RZ, RZ, R15 ;  /* 0x000000ffff057224 */ /* 0x001fe200078e000f */
[----:B------:R-:W-:Y:S01]  /*cc60*/  IABS R22, R14 ;  /* 0x0000000e00167213 */ /* 0x000fe20000000000 */
[----:B------:R-:W-:Y:S01]  /*cc70*/  IMAD.HI.U32 R26, R13, R25, RZ ;  /* 0x000000190d1a7227 */ /* 0x000fe200078e00ff */
[----:B------:R-:W-:Y:S03]  /*cc80*/  STL [R1+0x1088], R9 ;  /* 0x0010880901007387 */ /* 0x000fe60000100800 */
[----:B------:R-:W-:Y:S01]  /*cc90*/  @!P0 IMAD.MOV R5, RZ, RZ, -R5 ;  /* 0x000000ffff058224 */ /* 0x000fe200078e0a05 */
[----:B------:R-:W-:Y:S01]  /*cca0*/  @!P1 LOP3.LUT R5, RZ, R2, RZ, 0x33, !PT ;  /* 0x00000002ff059212 */ /* 0x000fe200078e33ff */
[----:B------:R-:W-:Y:S01]  /*ccb0*/  IMAD.MOV R26, RZ, RZ, -R26 ;  /* 0x000000ffff1a7224 */ /* 0x000fe200078e0a1a */
[----:B------:R-:W-:Y:S01]  /*ccc0*/  STL [R1+0x108c], R10 ;  /* 0x00108c0a01007387 */ /* 0x000fe20000100800 */
[----:B------:R-:W-:-:S02]  /*ccd0*/  VIADD R2, R3, 0xc ;  /* 0x0000000c03027836 */ /* 0x000fc40000000000 */
[----:B------:R-:W-:Y:S02]  /*cce0*/  @!P6 IMAD.IADD R21, R21, 0x1, -R0 ;  /* 0x000000011515e824 */ /* 0x000fe400078e0a00 */
[----:B------:R-:W-:Y:S01]  /*ccf0*/  IMAD.HI.U32 R18, R13, R22, RZ ;  /* 0x000000160d127227 */ /* 0x000fe200078e00ff */
[----:B------:R-:W-:Y:S02]  /*cd00*/  IABS R24, R2 ;  /* 0x0000000200187213 */ /* 0x000fe40000000000 */
[C---:B------:R-:W-:Y:S01]  /*cd10*/  ISETP.GT.U32.AND P6, PT, R0.reuse, R21, PT ;  /* 0x000000150000720c */ /* 0x040fe20003fc4070 */
[C---:B------:R-:W-:Y:S02]  /*cd20*/  IMAD R20, R0.reuse, R26, R25 ;  /* 0x0000001a00147224 */ /* 0x040fe400078e0219 */
[----:B------:R-:W-:Y:S02]  /*cd30*/  IMAD.MOV R18, RZ, RZ, -R18 ;  /* 0x000000ffff127224 */ /* 0x000fe400078e0a12 */
[----:B------:R-:W-:Y:S01]  /*cd40*/  @!P4 IMAD.MOV R11, RZ, RZ, -R11 ;  /* 0x000000ffff0bc224 */ /* 0x000fe200078e0a0b */
[C---:B------:R-:W-:Y:S01]  /*cd50*/  ISETP.GT.U32.AND P3, PT, R0.reuse, R20, PT ;  /* 0x000000140000720c */ /* 0x040fe20003f64070 */
[C---:B------:R-:W-:Y:S01]  /*cd60*/  IMAD R22, R0.reuse, R18, R22 ;  /* 0x0000001200167224 */ /* 0x040fe200078e0216 */
[----:B------:R-:W-:Y:S01]  /*cd70*/  ISETP.GE.AND P4, PT, R17, RZ, PT ;  /* 0x000000ff1100720c */ /* 0x000fe20003f86270 */
[----:B------:R-:W-:Y:S01]  /*cd80*/  IMAD.HI.U32 R18, R13, R24, RZ ;  /* 0x000000180d127227 */ /* 0x000fe200078e00ff */
[----:B------:R0:W-:Y:S02]  /*cd90*/  STL [R1+0x1090], R11 ;  /* 0x0010900b01007387 */ /* 0x0001e40000100800 */
[----:B------:R-:W-:Y:S01]  /*cda0*/  ISETP.GT.U32.AND P0, PT, R0, R22, PT ;  /* 0x000000160000720c */ /* 0x000fe20003f04070 */
[----:B------:R-:W-:-:S02]  /*cdb0*/  IMAD.MOV R18, RZ, RZ, -R18 ;  /* 0x000000ffff127224 */ /* 0x000fc400078e0a12 */
[----:B------:R-:W-:Y:S01]  /*cdc0*/  @!P6 IMAD.IADD R21, R21, 0x1, -R0 ;  /* 0x000000011515e824 */ /* 0x000fe200078e0a00 */
[----:B------:R-:W-:Y:S01]  /*cdd0*/  ISETP.GE.AND P6, PT, R2, RZ, PT ;  /* 0x000000ff0200720c */ /* 0x000fe20003fc6270 */
[----:B------:R-:W-:Y:S02]  /*cde0*/  IMAD R24, R0, R18, R24 ;  /* 0x0000001200187224 */ /* 0x000fe400078e0218 */
[----:B------:R-:W-:Y:S01]  /*cdf0*/  @!P3 IMAD.IADD R20, R20, 0x1, -R0 ;  /* 0x000000011414b824 */ /* 0x000fe200078e0a00 */
[----:B------:R-:W-:Y:S01]  /*ce00*/  ISETP.GE.AND P3, PT, R16, RZ, PT ;  /* 0x000000ff1000720c */ /* 0x000fe20003f66270 */
[----:B------:R-:W-:Y:S01]  /*ce10*/  @!P4 IMAD.MOV R21, RZ, RZ, -R21 ;  /* 0x000000ffff15c224 */ /* 0x000fe200078e0a15 */
[C---:B------:R-:W-:Y:S01]  /*ce20*/  ISETP.GT.U32.AND P4, PT, R0.reuse, R24, PT ;  /* 0x000000180000720c */ /* 0x040fe20003f84070 */
[C---:B------:R-:W-:Y:S01]  /*ce30*/  VIADD R16, R3.reuse, 0xd ;  /* 0x0000000d03107836 */ /* 0x040fe20000000000 */
[----:B------:R-:W-:Y:S01]  /*ce40*/  ISETP.GT.U32.AND P2, PT, R0, R20, PT ;  /* 0x000000140000720c */ /* 0x000fe20003f44070 */
[----:B------:R-:W-:-:S02]  /*ce50*/  VIADD R15, R3, 0xb ;  /* 0x0000000b030f7836 */ /* 0x000fc40000000000 */
[----:B------:R-:W-:Y:S01]  /*ce60*/  @!P0 IMAD.IADD R22, R22, 0x1, -R0 ;  /* 0x0000000116168824 */ /* 0x000fe200078e0a00 */
[----:B------:R-:W-:Y:S01]  /*ce70*/  IABS R23, R16 ;  /* 0x0000001000177213 */ /* 0x000fe20000000000 */
[----:B------:R-:W-:Y:S01]  /*ce80*/  @!P5 IMAD.MOV R12, RZ, RZ, -R12 ;  /* 0x000000ffff0cd224 */ /* 0x000fe200078e0a0c */
[----:B------:R-:W-:Y:S01]  /*ce90*/  IABS R27, R15 ;  /* 0x0000000f001b7213 */ /* 0x000fe20000000000 */
[----:B0-----:R-:W-:Y:S01]  /*cea0*/  VIADD R11, R3, 0x7 ;  /* 0x00000007030b7836 */ /* 0x001fe20000000000 */
[----:B------:R-:W-:Y:S01]  /*ceb0*/  ISETP.GE.AND P0, PT, R16, RZ, PT ;  /* 0x000000ff1000720c */ /* 0x000fe20003f06270 */
[----:B------:R-:W-:Y:S01]  /*cec0*/  IMAD.HI.U32 R19, R13, R23, RZ ;  /* 0x000000170d137227 */ /* 0x000fe200078e00ff */
[----:B------:R-:W-:Y:S01]  /*ced0*/  ISETP.GE.AND P5, PT, R3, RZ, PT ;  /* 0x000000ff0300720c */ /* 0x000fe20003fa6270 */
[----:B------:R-:W-:Y:S02]  /*cee0*/  STL [R1+0x1094], R12 ;  /* 0x0010940c01007387 */ /* 0x000fe40000100800 */
[----:B------:R-:W-:-:S02]  /*cef0*/  @!P4 IMAD.IADD R24, R24, 0x1, -R0 ;  /* 0x000000011818c824 */ /* 0x000fc400078e0a00 */
[----:B------:R-:W-:Y:S01]  /*cf00*/  IMAD.MOV R19, RZ, RZ, -R19 ;  /* 0x000000ffff137224 */ /* 0x000fe200078e0a13 */
[----:B------:R0:W-:Y:S01]  /*cf10*/  STL [R1+0x20], R5 ;  /* 0x0000200501007387 */ /* 0x0001e20000100800 */
[----:B------:R-:W-:Y:S01]  /*cf20*/  IMAD.HI.U32 R16, R13, R27, RZ ;  /* 0x0000001b0d107227 */ /* 0x000fe200078e00ff */
[----:B------:R-:W-:-:S03]  /*cf30*/  ISETP.GT.U32.AND P4, PT, R0, R24, PT ;  /* 0x000000180000720c */ /* 0x000fc60003f84070 */
[----:B------:R-:W-:Y:S02]  /*cf40*/  IMAD R23, R0, R19, R23 ;  /* 0x0000001300177224 */ /* 0x000fe400078e0217 */
[----:B------:R-:W-:Y:S01]  /*cf50*/  @!P2 IMAD.IADD R20, R20, 0x1, -R0 ;  /* 0x000000011414a824 */ /* 0x000fe200078e0a00 */
[----:B------:R-:W-:Y:S01]  /*cf60*/  ISETP.GE.AND P2, PT, R14, RZ, PT ;  /* 0x000000ff0e00720c */ /* 0x000fe20003f46270 */
[----:B------:R-:W-:Y:S01]  /*cf70*/  VIADD R14, R3, 0xa ;  /* 0x0000000a030e7836 */ /* 0x000fe20000000000 */
[C---:B------:R-:W-:Y:S01]  /*cf80*/  ISETP.GT.U32.AND P1, PT, R0.reuse, R23, PT ;  /* 0x000000170000720c */ /* 0x040fe20003f24070 */
[----:B------:R-:W-:Y:S01]  /*cf90*/  IMAD.MOV R16, RZ, RZ, -R16 ;  /* 0x000000ffff107224 */ /* 0x000fe200078e0a10 */
[----:B0-----:R-:W0:Y:S01]  /*cfa0*/  S2R R5, SR_TID.X ;  /* 0x0000000000057919 */ /* 0x001e220000002100 */
[----:B------:R-:W-:Y:S01]  /*cfb0*/  @!P5 IMAD.MOV R20, RZ, RZ, -R20 ;  /* 0x000000ffff14d224 */ /* 0x000fe200078e0a14 */
[----:B------:R-:W-:Y:S01]  /*cfc0*/  IABS R28, R14 ;  /* 0x0000000e001c7213 */ /* 0x000fe20000000000 */
[----:B------:R-:W-:-:S02]  /*cfd0*/  IMAD R27, R0, R16, R27 ;  /* 0x00000010001b7224 */ /* 0x000fc400078e021b */
[--C-:B------:R-:W-:Y:S01]  /*cfe0*/  @!P4 IMAD.IADD R24, R24, 0x1, -R0.reuse ;  /* 0x000000011818c824 */ /* 0x100fe200078e0a00 */
[----:B------:R1:W-:Y:S01]  /*cff0*/  STL [R1+0x1098], R20 ;  /* 0x0010981401007387 */ /* 0x0003e20000100800 */
[----:B------:R-:W-:Y:S01]  /*d000*/  IMAD.HI.U32 R17, R13, R28, RZ ;  /* 0x0000001c0d117227 */ /* 0x000fe200078e00ff */
[C---:B------:R-:W-:Y:S02]  /*d010*/  ISETP.GT.U32.AND P4, PT, R0.reuse, R27, PT ;  /* 0x0000001b0000720c */ /* 0x040fe40003f84070 */
[----:B------:R-:W-:Y:S01]  /*d020*/  STL [R1+0x109c], R21 ;  /* 0x00109c1501007387 */ /* 0x000fe20000100800 */
[----:B------:R-:W-:Y:S01]  /*d030*/  @!P1 IMAD.IADD R23, R23, 0x1, -R0 ;  /* 0x0000000117179824 */ /* 0x000fe200078e0a00 */
[C---:B------:R-:W-:Y:S01]  /*d040*/  ISETP.GT.U32.AND P1, PT, R0.reuse, R22, PT ;  /* 0x000000160000720c */ /* 0x040fe20003f24070 */
[----:B------:R-:W-:Y:S02]  /*d050*/  IMAD.MOV R17, RZ, RZ, -R17 ;  /* 0x000000ffff117224 */ /* 0x000fe400078e0a11 */
[----:B------:R-:W-:Y:S01]  /*d060*/  VIADD R12, R3, 0x8 ;  /* 0x00000008030c7836 */ /* 0x000fe20000000000 */
[C---:B------:R-:W-:Y:S01]  /*d070*/  ISETP.GT.U32.AND P5, PT, R0.reuse, R23, PT ;  /* 0x000000170000720c */ /* 0x040fe20003fa4070 */
[----:B------:R-:W-:-:S02]  /*d080*/  IMAD R28, R0, R17, R28 ;  /* 0x00000011001c7224 */ /* 0x000fc400078e021c */
[----:B------:R-:W-:Y:S02]  /*d090*/  VIADD R10, R3, 0x6 ;  /* 0x00000006030a7836 */ /* 0x000fe40000000000 */
[--C-:B------:R-:W-:Y:S01]  /*d0a0*/  @!P4 IMAD.IADD R27, R27, 0x1, -R0.reuse ;  /* 0x000000011b1bc824 */ /* 0x100fe200078e0a00 */
[----:B------:R-:W-:Y:S01]  /*d0b0*/  ISETP.GT.U32.AND P4, PT, R0, R28, PT ;  /* 0x0000001c0000720c */ /* 0x000fe20003f84070 */
[----:B------:R-:W-:Y:S01]  /*d0c0*/  VIADD R26, R3, 0x9 ;  /* 0x00000009031a7836 */ /* 0x000fe20000000000 */
[----:B------:R-:W-:Y:S01]  /*d0d0*/  IABS R16, R10 ;  /* 0x0000000a00107213 */ /* 0x000fe20000000000 */
[--C-:B------:R-:W-:Y:S01]  /*d0e0*/  @!P1 IMAD.IADD R22, R22, 0x1, -R0.reuse ;  /* 0x0000000116169824 */ /* 0x100fe200078e0a00 */
[----:B------:R-:W-:Y:S01]  /*d0f0*/  ISETP.GE.AND P1, PT, R15, RZ, PT ;  /* 0x000000ff0f00720c */ /* 0x000fe20003f26270 */
[----:B------:R-:W-:Y:S01]  /*d100*/  VIADD R9, R3, 0x5 ;  /* 0x0000000503097836 */ /* 0x000fe20000000000 */
[----:B------:R-:W-:Y:S01]  /*d110*/  IABS R15, R11 ;  /* 0x0000000b000f7213 */ /* 0x000fe20000000000 */
[----:B------:R-:W-:Y:S01]  /*d120*/  @!P5 IMAD.IADD R23, R23, 0x1, -R0 ;  /* 0x000000011717d824 */ /* 0x000fe200078e0a00 */
[----:B------:R-:W-:Y:S01]  /*d130*/  ISETP.GE.AND P5, PT, R14, RZ, PT ;  /* 0x000000ff0e00720c */ /* 0x000fe20003fa6270 */
[----:B------:R-:W-:Y:S01]  /*d140*/  @!P2 IMAD.MOV R22, RZ, RZ, -R22 ;  /* 0x000000ffff16a224 */ /* 0x000fe200078e0a16 */
[----:B------:R-:W-:Y:S01]  /*d150*/  IABS R14, R12 ;  /* 0x0000000c000e7213 */ /* 0x000fe20000000000 */
[----:B------:R-:W-:Y:S01]  /*d160*/  VIADD R6, R3, 0x3 ;  /* 0x0000000303067836 */ /* 0x000fe20000000000 */
[----:B------:R-:W-:Y:S01]  /*d170*/  ISETP.GE.AND P2, PT, R26, RZ, PT ;  /* 0x000000ff1a00720c */ /* 0x000fe20003f46270 */
[----:B------:R-:W-:Y:S01]  /*d180*/  @!P4 IMAD.IADD R28, R28, 0x1, -R0 ;  /* 0x000000011c1cc824 */ /* 0x000fe200078e0a00 */
[C---:B------:R-:W-:Y:S01]  /*d190*/  ISETP.GT.U32.AND P4, PT, R0.reuse, R27, PT ;  /* 0x0000001b0000720c */ /* 0x040fe20003f84070 */
[C---:B------:R-:W-:Y:S01]  /*d1a0*/  IMAD.HI.U32 R25, R13.reuse, R14, RZ ;  /* 0x0000000e0d197227 */ /* 0x040fe200078e00ff */
[----:B------:R-:W-:Y:S01]  /*d1b0*/  IABS R26, R26 ;  /* 0x0000001a001a7213 */ /* 0x000fe20000000000 */
[----:B------:R2:W-:Y:S01]  /*d1c0*/  STL [R1+0x10a0], R22 ;  /* 0x0010a01601007387 */ /* 0x0005e20000100800 */
[----:B0-----:R-:W-:Y:S01]  /*d1d0*/  SHF.R.U32.HI R5, RZ, 0x5, R5 ;  /* 0x00000005ff057819 */ /* 0x001fe20000011605 */
[----:B------:R-:W-:Y:S01]  /*d1e0*/  @!P0 IMAD.MOV R23, RZ, RZ, -R23 ;  /* 0x000000ffff178224 */ /* 0x000fe200078e0a17 */
[----:B------:R-:W-:Y:S01]  /*d1f0*/  ISETP.GT.U32.AND P0, PT, R0, R28, PT ;  /* 0x0000001c0000720c */ /* 0x000fe20003f04070 */
[----:B------:R-:W-:Y:S01]  /*d200*/  IMAD.HI.U32 R19, R13, R15, RZ ;  /* 0x0000000f0d137227 */ /* 0x000fe200078e00ff */
[----:B------:R-:W-:-:S02]  /*d210*/  IABS R17, R9 ;  /* 0x0000000900117213 */ /* 0x000fc40000000000 */
[----:B------:R-:W-:Y:S01]  /*d220*/  SGXT.U32 R5, R5, 0x2 ;  /* 0x000000020505781a */ /* 0x000fe20000000000 */
[----:B------:R-:W-:Y:S02]  /*d230*/  IMAD.MOV R25, RZ, RZ, -R25 ;  /* 0x000000ffff197224 */ /* 0x000fe400078e0a19 */
[----:B------:R-:W-:-:S04]  /*d240*/  IMAD.HI.U32 R18, R13, R16, RZ ;  /* 0x000000100d127227 */ /* 0x000fc800078e00ff */
[----:B------:R-:W-:Y:S02]  /*d250*/  IMAD.MOV R19, RZ, RZ, -R19 ;  /* 0x000000ffff137224 */ /* 0x000fe400078e0a13 */
[----:B------:R-:W-:Y:S02]  /*d260*/  IMAD R14, R0, R25, R14 ;  /* 0x00000019000e7224 */ /* 0x000fe400078e020e */
[----:B------:R-:W-:-:S04]  /*d270*/  IMAD.HI.U32 R2, R13, R26, RZ ;  /* 0x0000001a0d027227 */ /* 0x000fc800078e00ff */
[----:B------:R-:W-:Y:S02]  /*d280*/  IMAD.MOV R18, RZ, RZ, -R18 ;  /* 0x000000ffff127224 */ /* 0x000fe400078e0a12 */
[C---:B------:R-:W-:Y:S02]  /*d290*/  IMAD R15, R0.reuse, R19, R15 ;  /* 0x00000013000f7224 */ /* 0x040fe400078e020f */
[----:B------:R-:W-:Y:S01]  /*d2a0*/  @!P4 IMAD.IADD R27, R27, 0x1, -R0 ;  /* 0x000000011b1bc824 */ /* 0x000fe200078e0a00 */
[C---:B------:R-:W-:Y:S01]  /*d2b0*/  ISETP.GT.U32.AND P4, PT, R0.reuse, R14, PT ;  /* 0x0000000e0000720c */ /* 0x040fe20003f84070 */
[----:B------:R-:W-:Y:S02]  /*d2c0*/  IMAD.MOV R2, RZ, RZ, -R2 ;  /* 0x000000ffff027224 */ /* 0x000fe400078e0a02 */
[----:B------:R-:W-:Y:S01]  /*d2d0*/  IMAD R16, R0, R18, R16 ;  /* 0x0000001200107224 */ /* 0x000fe200078e0210 */
[----:B------:R-:W-:Y:S01]  /*d2e0*/  LOP3.LUT R18, R5, 0x7c, RZ, 0xfc, !PT ;  /* 0x0000007c05127812 */ /* 0x000fe200078efcff */
[----:B------:R-:W-:-:S04]  /*d2f0*/  IMAD.HI.U32 R29, R13, R17, RZ ;  /* 0x000000110d1d7227 */ /* 0x000fc800078e00ff */
[----:B------:R-:W-:Y:S01]  /*d300*/  @!P0 IMAD.IADD R28, R28, 0x1, -R0 ;  /* 0x000000011c1c8824 */ /* 0x000fe200078e0a00 */
[C---:B------:R-:W-:Y:S01]  /*d310*/  ISETP.GT.U32.AND P0, PT, R0.reuse, R15, PT ;  /* 0x0000000f0000720c */ /* 0x040fe20003f04070 */
[----:B------:R-:W-:Y:S02]  /*d320*/  IMAD R2, R0, R2, R26 ;  /* 0x0000000200027224 */ /* 0x000fe400078e021a */
[----:B------:R-:W-:Y:S02]  /*d330*/  IMAD.MOV R29, RZ, RZ, -R29 ;  /* 0x000000ffff1d7224 */ /* 0x000fe400078e0a1d */
[----:B-1----:R-:W-:Y:S02]  /*d340*/  IMAD R20, R18, UR6, RZ ;  /* 0x0000000612147c24 */ /* 0x002fe4000f8e02ff */
[----:B------:R-:W-:Y:S02]  /*d350*/  IMAD R8, RZ, RZ, -UR6 ;  /* 0x80000006ff087e24 */ /* 0x000fe4000f8e02ff */
[----:B------:R-:W-:Y:S01]  /*d360*/  @!P6 IMAD.MOV R24, RZ, RZ, -R24 ;  /* 0x000000ffff18e224 */ /* 0x000fe200078e0a18 */
[C---:B------:R-:W-:Y:S01]  /*d370*/  ISETP.GT.U32.AND P6, PT, R0.reuse, R2, PT ;  /* 0x000000020000720c */ /* 0x040fe20003fc4070 */
[----:B------:R-:W-:-:S02]  /*d380*/  IMAD R17, R0, R29, R17 ;  /* 0x0000001d00117224 */ /* 0x000fc400078e0211 */
[----:B------:R-:W-:Y:S02]  /*d390*/  IMAD R20, R8, 0x4, R20 ;  /* 0x0000000408147824 */ /* 0x000fe400078e0214 */
[C---:B------:R-:W-:Y:S02]  /*d3a0*/  VIADD R7, R3.reuse, 0x4 ;  /* 0x0000000403077836 */ /* 0x040fe40000000000 */
[C---:B------:R-:W-:Y:S02]  /*d3b0*/  VIADD R5, R3.reuse, 0x2 ;  /* 0x0000000203057836 */ /* 0x040fe40000000000 */
[----:B------:R-:W-:Y:S01]  /*d3c0*/  VIADD R29, R3, 0x1 ;  /* 0x00000001031d7836 */ /* 0x000fe20000000000 */
[----:B------:R-:W-:Y:S01]  /*d3d0*/  IABS R19, R6 ;  /* 0x0000000600137213 */ /* 0x000fe20000000000 */
[----:B------:R-:W3:Y:S01]  /*d3e0*/  LDL.LU R3, [R1+0x1134] ;  /* 0x0011340001037983 */ /* 0x000ee20000300800 */
[--C-:B------:R-:W-:Y:S01]  /*d3f0*/  @!P4 IMAD.IADD R14, R14, 0x1, -R0.reuse ;  /* 0x000000010e0ec824 */ /* 0x100fe200078e0a00 */
[----:B------:R-:W-:Y:S01]  /*d400*/  IABS R18, R7 ;  /* 0x0000000700127213 */ /* 0x000fe20000000000 */
[----:B------:R-:W-:Y:S01]  /*d410*/  @!P0 IMAD.IADD R15, R15, 0x1, -R0 ;  /* 0x000000010f0f8824 */ /* 0x000fe200078e0a00 */
[----:B------:R-:W-:Y:S01]  /*d420*/  STL [R1+0x10a4], R23 ;  /* 0x0010a41701007387 */ /* 0x000fe20000100800 */
[----:B------:R-:W-:Y:S01]  /*d430*/  IMAD.HI.U32 R26, R13, R19, RZ ;  /* 0x000000130d1a7227 */ /* 0x000fe200078e00ff */
[----:B------:R-:W-:-:S02]  /*d440*/  ISETP.GT.U32.AND P0, PT, R0, R14, PT ;  /* 0x0000000e0000720c */ /* 0x000fc40003f04070 */
[----:B------:R-:W-:Y:S01]  /*d450*/  STL [R1+0x10a8], R24 ;  /* 0x0010a81801007387 */ /* 0x000fe20000100800 */
[----:B------:R-:W-:Y:S01]  /*d460*/  IMAD.MOV R26, RZ, RZ, -R26 ;  /* 0x000000ffff1a7224 */ /* 0x000fe200078e0a1a */
[----:B------:R-:W-:Y:S01]  /*d470*/  IABS R25, R5 ;  /* 0x0000000500197213 */ /* 0x000fe20000000000 */
[----:B------:R-:W-:Y:S01]  /*d480*/  @!P6 IMAD.IADD R2, R2, 0x1, -R0 ;  /* 0x000000010202e824 */ /* 0x000fe200078e0a00 */
[----:B------:R0:W-:Y:S01]  /*d490*/  STL [R1+0x42c], R20 ;  /* 0x00042c1401007387 */ /* 0x0001e20000100800 */
[C---:B------:R-:W-:Y:S01]  /*d4a0*/  ISETP.GT.U32.AND P6, PT, R0.reuse, R16, PT ;  /* 0x000000100000720c */ /* 0x040fe20003fc4070 */
[C---:B------:R-:W-:Y:S01]  /*d4b0*/  IMAD R19, R0.reuse, R26, R19 ;  /* 0x0000001a00137224 */ /* 0x040fe200078e0213 */
[----:B--2---:R-:W-:Y:S01]  /*d4c0*/  IABS R22, R29 ;  /* 0x0000001d00167213 */ /* 0x004fe20000000000 */
[----:B------:R-:W-:Y:S01]  /*d4d0*/  @!P1 IMAD.MOV R27, RZ, RZ, -R27 ;  /* 0x000000ffff1b9224 */ /* 0x000fe200078e0a1b */
[C---:B------:R-:W-:Y:S01]  /*d4e0*/  ISETP.GT.U32.AND P1, PT, R0.reuse, R15, PT ;  /* 0x0000000f0000720c */ /* 0x040fe20003f24070 */
[----:B------:R-:W-:Y:S01]  /*d4f0*/  @!P5 IMAD.MOV R28, RZ, RZ, -R28 ;  /* 0x000000ffff1cd224 */ /* 0x000fe200078e0a1c */
[----:B------:R-:W-:Y:S01]  /*d500*/  ISETP.GT.U32.AND P5, PT, R0, R17, PT ;  /* 0x000000110000720c */ /* 0x000fe20003fa4070 */
[----:B------:R-:W-:Y:S01]  /*d510*/  @!P0 IMAD.IADD R14, R14, 0x1, -R0 ;  /* 0x000000010e0e8824 */ /* 0x000fe200078e0a00 */
[----:B------:R-:W-:Y:S01]  /*d520*/  ISETP.GT.U32.AND P0, PT, R0, R19, PT ;  /* 0x000000130000720c */ /* 0x000fe20003f04070 */
[----:B0-----:R-:W-:Y:S01]  /*d530*/  IMAD R20, R8, 0x4, R20 ;  /* 0x0000000408147824 */ /* 0x001fe200078e0214 */
[----:B------:R-:W-:Y:S01]  /*d540*/  ISETP.GT.U32.AND P4, PT, R0, R2, PT ;  /* 0x000000020000720c */ /* 0x000fe20003f84070 */
[----:B------:R-:W-:-:S03]  /*d550*/  IMAD.HI.U32 R21, R13, R18, RZ ;  /* 0x000000120d157227 */ /* 0x000fc600078e00ff */
[----:B------:R0:W-:Y:S01]  /*d560*/  STL [R1+0x430], R20 ;  /* 0x0004301401007387 */ /* 0x0001e20000100800 */
[--C-:B------:R-:W-:Y:S02]  /*d570*/  @!P6 IMAD.IADD R16, R16, 0x1, -R0.reuse ;  /* 0x000000011010e824 */ /* 0x100fe400078e0a00 */
[--C-:B------:R-:W-:Y:S01]  /*d580*/  @!P1 IMAD.IADD R15, R15, 0x1, -R0.reuse ;  /* 0x000000010f0f9824 */ /* 0x100fe200078e0a00 */
[----:B------:R-:W-:Y:S01]  /*d590*/  ISETP.GE.AND P1, PT, R12, RZ, PT ;  /* 0x000000ff0c00720c */ /* 0x000fe20003f26270 */
[--C-:B------:R-:W-:Y:S01]  /*d5a0*/  @!P5 IMAD.IADD R17, R17, 0x1, -R0.reuse ;  /* 0x000000011111d824 */ /* 0x100fe200078e0a00 */
[----:B------:R-:W-:Y:S01]  /*d5b0*/  ISETP.GT.U32.AND P6, PT, R0, R16, PT ;  /* 0x000000100000720c */ /* 0x000fe20003fc4070 */
[--C-:B------:R-:W-:Y:S01]  /*d5c0*/  @!P0 IMAD.IADD R19, R19, 0x1, -R0.reuse ;  /* 0x0000000113138824 */ /* 0x100fe200078e0a00 */
[----:B------:R-:W-:Y:S01]  /*d5d0*/  ISETP.GE.AND P5, PT, R11, RZ, PT ;  /* 0x000000ff0b00720c */ /* 0x000fe20003fa6270 */
[----:B------:R-:W-:Y:S01]  /*d5e0*/  @!P4 IMAD.IADD R2, R2, 0x1, -R0 ;  /* 0x000000010202c824 */ /* 0x000fe200078e0a00 */
[----:B------:R-:W-:Y:S01]  /*d5f0*/  ISETP.GE.AND P0, PT, R10, RZ, PT ;  /* 0x000000ff0a00720c */ /* 0x000fe20003f06270 */
[----:B0-----:R-:W-:-:S02]  /*d600*/  IMAD R20, R8, 0x4, R20 ;  /* 0x0000000408147824 */ /* 0x001fc400078e0214 */
[----:B------:R-:W-:Y:S01]  /*d610*/  @!P2 IMAD.MOV R2, RZ, RZ, -R2 ;  /* 0x000000ffff02a224 */ /* 0x000fe200078e0a02 */
[----:B------:R-:W-:Y:S01]  /*d620*/  ISETP.GT.U32.AND P2, PT, R0, R17, PT ;  /* 0x000000110000720c */ /* 0x000fe20003f44070 */
[----:B------:R-:W-:Y:S01]  /*d630*/  IMAD.MOV R23, RZ, RZ, -R21 ;  /* 0x000000ffff177224 */ /* 0x000fe200078e0a15 */
[----:B------:R0:W-:Y:S01]  /*d640*/  STL [R1+0x424], R20 ;  /* 0x0004241401007387 */ /* 0x0001e20000100800 */
[----:B------:R-:W-:Y:S02]  /*d650*/  @!P1 IMAD.MOV R14, RZ, RZ, -R14 ;  /* 0x000000ffff0e9224 */ /* 0x000fe400078e0a0e */
[----:B------:R-:W-:Y:S02]  /*d660*/  @!P6 IMAD.IADD R16, R16, 0x1, -R0 ;  /* 0x000000011010e824 */ /* 0x000fe400078e0a00 */
[----:B------:R-:W-:Y:S01]  /*d670*/  @!P5 IMAD.MOV R15, RZ, RZ, -R15 ;  /* 0x000000ffff0fd224 */ /* 0x000fe200078e0a0f */
[----:B------:R-:W-:Y:S01]  /*d680*/  ISETP.GE.AND P5, PT, R9, RZ, PT ;  /* 0x000000ff0900720c */ /* 0x000fe20003fa6270 */
[----:B------:R-:W-:-:S02]  /*d690*/  @!P0 IMAD.MOV R16, RZ, RZ, -R16 ;  /* 0x000000ffff108224 */ /* 0x000fc400078e0a10 */
[----:B------:R-:W-:-:S04]  /*d6a0*/  IMAD.HI.U32 R21, R13, R25, RZ ;  /* 0x000000190d157227 */ /* 0x000fc800078e00ff */
[C---:B0-----:R-:W-:Y:S02]  /*d6b0*/  IMAD R20, R8.reuse, 0x4, R20 ;  /* 0x0000000408147824 */ /* 0x041fe400078e0214 */
[----:B------:R-:W-:Y:S01]  /*d6c0*/  @!P2 IMAD.IADD R17, R17, 0x1, -R0 ;  /* 0x000000011111a824 */ /* 0x000fe200078e0a00 */
[----:B------:R-:W-:Y:S01]  /*d6d0*/  ISETP.GE.AND P2, PT, R7, RZ, PT ;  /* 0x000000ff0700720c */ /* 0x000fe20003f46270 */
[----:B------:R-:W-:Y:S01]  /*d6e0*/  IMAD R8, R8, 0x4, R20 ;  /* 0x0000000408087824 */ /* 0x000fe200078e0214 */
[----:B------:R-:W-:Y:S01]  /*d6f0*/  STL [R1+0x41c], R20 ;  /* 0x00041c1401007387 */ /* 0x000fe20000100800 */
[----:B------:R-:W-:Y:S02]  /*d700*/  @!P5 IMAD.MOV R17, RZ, RZ, -R17 ;  /* 0x000000ffff11d224 */ /* 0x000fe400078e0a11 */
[----:B------:R-:W-:Y:S01]  /*d710*/  IMAD R18, R0, R23, R18 ;  /* 0x0000001700127224 */ /* 0x000fe200078e0212 */
[----:B------:R-:W-:Y:S01]  /*d720*/  STL [R1+0x10ac], R27 ;  /* 0x0010ac1b01007387 */ /* 0x000fe20000100800 */
[----:B------:R-:W-:-:S02]  /*d730*/  IMAD.MOV R21, RZ, RZ, -R21 ;  /* 0x000000ffff157224 */ /* 0x000fc400078e0a15 */
[----:B------:R-:W-:Y:S01]  /*d740*/  IMAD.MOV.U32 R26, RZ, RZ, R22 ;  /* 0x000000ffff1a7224 */ /* 0x000fe200078e0016 */
[----:B------:R0:W-:Y:S01]  /*d750*/  STL [R1+0x10b0], R28 ;  /* 0x0010b01c01007387 */ /* 0x0001e20000100800 */
[C---:B------:R-:W-:Y:S01]  /*d760*/  IMAD R25, R0.reuse, R21, R25 ;  /* 0x0000001500197224 */ /* 0x040fe200078e0219 */
[C---:B------:R-:W-:Y:S01]  /*d770*/  ISETP.GT.U32.AND P4, PT, R0.reuse, R18, PT ;  /* 0x000000120000720c */ /* 0x040fe20003f84070 */
[----:B------:R-:W-:Y:S01]  /*d780*/  IMAD.HI.U32 R13, R13, R26, RZ ;  /* 0x0000001a0d0d7227 */ /* 0x000fe200078e00ff */
[----:B------:R1:W-:Y:S02]  /*d790*/  STL [R1+0x410], R8 ;  /* 0x0004100801007387 */ /* 0x0003e40000100800 */
[----:B------:R-:W-:Y:S01]  /*d7a0*/  ISETP.GT.U32.AND P6, PT, R0, R25, PT ;  /* 0x000000190000720c */ /* 0x000fe20003fc4070 */
[----:B------:R-:W-:Y:S02]  /*d7b0*/  IMAD.MOV R13, RZ, RZ, -R13 ;  /* 0x000000ffff0d7224 */ /* 0x000fe400078e0a0d */
[----:B0-----:R-:W-:-:S02]  /*d7c0*/  IMAD R28, RZ, RZ, -UR6 ;  /* 0x80000006ff1c7e24 */ /* 0x001fc4000f8e02ff */
[----:B------:R-:W-:Y:S02]  /*d7d0*/  IMAD R13, R0, R13, R26 ;  /* 0x0000000d000d7224 */ /* 0x000fe400078e021a */
[----:B-1----:R-:W-:Y:S02]  /*d7e0*/  IMAD R8, R28, 0x4, R8 ;  /* 0x000000041c087824 */ /* 0x002fe400078e0208 */
[--C-:B------:R-:W-:Y:S01]  /*d7f0*/  @!P4 IMAD.IADD R18, R18, 0x1, -R0.reuse ;  /* 0x000000011212c824 */ /* 0x100fe200078e0a00 */
[C---:B------:R-:W-:Y:S02]  /*d800*/  ISETP.GT.U32.AND P4, PT, R0.reuse, R13, PT ;  /* 0x0000000d0000720c */ /* 0x040fe40003f84070 */
[----:B------:R0:W-:Y:S01]  /*d810*/  STL [R1+0x408], R8 ;  /* 0x0004080801007387 */ /* 0x0001e20000100800 */
[----:B------:R-:W-:Y:S01]  /*d820*/  @!P6 IMAD.IADD R25, R25, 0x1, -R0 ;  /* 0x000000011919e824 */ /* 0x000fe200078e0a00 */
[C---:B------:R-:W-:Y:S02]  /*d830*/  ISETP.GT.U32.AND P6, PT, R0.reuse, R19, PT ;  /* 0x000000130000720c */ /* 0x040fe40003fc4070 */
[----:B------:R-:W-:Y:S01]  /*d840*/  ISETP.GT.U32.AND P1, PT, R0, R18, PT ;  /* 0x000000120000720c */ /* 0x000fe20003f24070 */
[----:B0-----:R-:W-:-:S06]  /*d850*/  IMAD R8, R28, 0x4, R8 ;  /* 0x000000041c087824 */ /* 0x001fcc00078e0208 */
[--C-:B------:R-:W-:Y:S01]  /*d860*/  @!P4 IMAD.IADD R13, R13, 0x1, -R0.reuse ;  /* 0x000000010d0dc824 */ /* 0x100fe200078e0a00 */
[----:B------:R-:W-:Y:S01]  /*d870*/  ISETP.GT.U32.AND P4, PT, R0, R25, PT ;  /* 0x000000190000720c */ /* 0x000fe20003f84070 */
[----:B------:R0:W-:Y:S02]  /*d880*/  STL [R1+0x400], R8 ;  /* 0x0004000801007387 */ /* 0x0001e40000100800 */
[--C-:B------:R-:W-:Y:S01]  /*d890*/  @!P6 IMAD.IADD R19, R19, 0x1, -R0.reuse ;  /* 0x000000011313e824 */ /* 0x100fe200078e0a00 */
[----:B------:R-:W-:Y:S01]  /*d8a0*/  ISETP.GE.AND P6, PT, R5, RZ, PT ;  /* 0x000000ff0500720c */ /* 0x000fe20003fc6270 */
[----:B------:R-:W-:Y:S01]  /*d8b0*/  @!P1 IMAD.IADD R18, R18, 0x1, -R0 ;  /* 0x0000000112129824 */ /* 0x000fe200078e0a00 */
[----:B------:R-:W1:Y:S01]  /*d8c0*/  S2R R5, SR_TID.X ;  /* 0x0000000000057919 */ /* 0x000e620000002100 */
[----:B------:R-:W-:Y:S02]  /*d8d0*/  ISETP.GT.U32.AND P0, PT, R0, R13, PT ;  /* 0x0000000d0000720c */ /* 0x000fe40003f04070 */
[----:B------:R-:W-:Y:S01]  /*d8e0*/  ISETP.GE.AND P1, PT, R6, RZ, PT ;  /* 0x000000ff0600720c */ /* 0x000fe20003f26270 */
[----:B0-----:R-:W-:-:S03]  /*d8f0*/  IMAD R8, R28, 0x4, R8 ;  /* 0x000000041c087824 */ /* 0x001fc600078e0208 */
[--C-:B------:R-:W-:Y:S01]  /*d900*/  @!P4 IMAD.IADD R25, R25, 0x1, -R0.reuse ;  /* 0x000000011919c824 */ /* 0x100fe200078e0a00 */
[----:B------:R-:W-:Y:S01]  /*d910*/  ISETP.GE.AND P4, PT, R29, RZ, PT ;  /* 0x000000ff1d00720c */ /* 0x000fe20003f86270 */
[----:B------:R-:W-:Y:S05]  /*d920*/  STL [R1+0x3fc], R8 ;  /* 0x0003fc0801007387 */ /* 0x000fea0000100800 */
[----:B------:R-:W-:Y:S01]  /*d930*/  @!P0 IMAD.IADD R13, R13, 0x1, -R0 ;  /* 0x000000010d0d8824 */ /* 0x000fe200078e0a00 */
[----:B------:R0:W-:Y:S04]  /*d940*/  STL [R1+0x10b4], R2 ;  /* 0x0010b40201007387 */ /* 0x0001e80000100800 */
[----:B------:R-:W-:Y:S04]  /*d950*/  STL [R1+0x10b8], R14 ;  /* 0x0010b80e01007387 */ /* 0x000fe80000100800 */
[----:B------:R-:W-:Y:S01]  /*d960*/  STL [R1+0x10bc], R15 ;  /* 0x0010bc0f01007387 */ /* 0x000fe20000100800 */
[----:B0-----:R-:W-:-:S03]  /*d970*/  IMAD R2, R28, 0x4, R8 ;  /* 0x000000041c027824 */ /* 0x001fc600078e0208 */
[----:B------:R-:W-:Y:S04]  /*d980*/  STL [R1+0x10c0], R16 ;  /* 0x0010c01001007387 */ /* 0x000fe80000100800 */
[----:B------:R0:W-:Y:S01]  /*d990*/  STL [R1+0x3f0], R2 ;  /* 0x0003f00201007387 */ /* 0x0001e20000100800 */
[----:B-1----:R-:W-:-:S05]  /*d9a0*/  LOP3.LUT R26, R5, 0x7f, RZ, 0xc0, !PT ;  /* 0x0000007f051a7812 */ /* 0x002fca00078ec0ff */
[----:B------:R-:W-:Y:S01]  /*d9b0*/  IMAD R0, R26, UR4, RZ ;  /* 0x000000041a007c24 */ /* 0x000fe2000f8e02ff */
[----:B------:R-:W-:Y:S01]  /*d9c0*/  ULDC.64 UR4, c[0x0][0x218] ;  /* 0x0000860000047ab9 */ /* 0x000fe20000000a00 */
[----:B0-----:R-:W-:-:S05]  /*d9d0*/  IMAD R2, R28, 0x4, R2 ;  /* 0x000000041c027824 */ /* 0x001fca00078e0202 */
[----:B------:R0:W-:Y:S02]  /*d9e0*/  STL [R1+0x3f4], R2 ;  /* 0x0003f40201007387 */ /* 0x0001e40000100800 */
[----:B0-----:R-:W-:-:S05]  /*d9f0*/  IMAD R2, R28, 0x4, R2 ;  /* 0x000000041c027824 */ /* 0x001fca00078e0202 */
[----:B------:R0:W-:Y:S02]  /*da00*/  STL [R1+0x3f8], R2 ;  /* 0x0003f80201007387 */ /* 0x0001e40000100800 */
[----:B0-----:R-:W-:-:S05]  /*da10*/  IMAD R2, R28, 0x4, R2 ;  /* 0x000000041c027824 */ /* 0x001fca00078e0202 */
[----:B------:R0:W-:Y:S04]  /*da20*/  STL [R1+0x404], R2 ;  /* 0x0004040201007387 */ /* 0x0001e80000100800 */
[----:B------:R-:W-:Y:S01]  /*da30*/  STL [R1+0x10c4], R17 ;  /* 0x0010c41101007387 */ /* 0x000fe20000100800 */
[----:B0-----:R-:W-:-:S05]  /*da40*/  IMAD R2, R28, 0x4, R2 ;  /* 0x000000041c027824 */ /* 0x001fca00078e0202 */
[----:B------:R0:W-:Y:S04]  /*da50*/  STL [R1+0x40c], R2 ;  /* 0x00040c0201007387 */ /* 0x0001e80000100800 */
[----:B------:R-:W2:Y:S04]  /*da60*/  LDL.LU R27, [R1+0x18] ;  /* 0x00001800011b7983 */ /* 0x000ea80000300800 */
[----:B------:R-:W4:Y:S01]  /*da70*/  LDL.LU R24, [R1+0x34] ;  /* 0x0000340001187983 */ /* 0x000f220000300800 */
[----:B0-----:R-:W-:-:S03]  /*da80*/  IMAD R2, R28, 0x4, R2 ;  /* 0x000000041c027824 */ /* 0x001fc600078e0202 */
[----:B------:R-:W5:Y:S04]  /*da90*/  LDL.LU R23, [R1+0x38] ;  /* 0x0000380001177983 */ /* 0x000f680000300800 */
[----:B------:R0:W-:Y:S04]  /*daa0*/  STL [R1+0x418], R2 ;  /* 0x0004180201007387 */ /* 0x0001e80000100800 */
[----:B------:R-:W5:Y:S04]  /*dab0*/  LDL.LU R22, [R1+0x3c] ;  /* 0x00003c0001167983 */ /* 0x000f680000300800 */
[----:B------:R-:W5:Y:S04]  /*dac0*/  LDL.LU R21, [R1+0x44] ;  /* 0x0000440001157983 */ /* 0x000f680000300800 */
[----:B------:R-:W5:Y:S04]  /*dad0*/  LDL.LU R20, [R1+0x3c4] ;  /* 0x0003c40001147983 */ /* 0x000f680000300800 */
[----:B------:R-:W5:Y:S04]  /*dae0*/  LDL.LU R12, [R1+0x3c8] ;  /* 0x0003c800010c7983 */ /* 0x000f680000300800 */
[----:B------:R-:W5:Y:S04]  /*daf0*/  LDL.LU R11, [R1+0x3cc] ;  /* 0x0003cc00010b7983 */ /* 0x000f680000300800 */
[----:B------:R-:W5:Y:S04]  /*db00*/  LDL.LU R10, [R1+0x4c] ;  /* 0x00004c00010a7983 */ /* 0x000f680000300800 */
[----:B------:R-:W5:Y:S04]  /*db10*/  LDL.LU R9, [R1+0x54] ;  /* 0x0000540001097983 */ /* 0x000f680000300800 */
[----:B------:R-:W5:Y:S04]  /*db20*/  LDL.LU R8, [R1+0x2d4] ;  /* 0x0002d40001087983 */ /* 0x000f680000300800 */
[----:B------:R-:W5:Y:S01]  /*db30*/  LDL.LU R7, [R1+0x5c] ;  /* 0x00005c0001077983 */ /* 0x000f620000300800 */
[----:B0-----:R-:W-:-:S03]  /*db40*/  IMAD R2, R28, 0x4, R2 ;  /* 0x000000041c027824 */ /* 0x001fc600078e0202 */
[----:B------:R-:W5:Y:S01]  /*db50*/  LDL.LU R6, [R1+0xb4] ;  /* 0x0000b40001067983 */ /* 0x000f620000300800 */
[----:B------:R-:W-:-:S03]  /*db60*/  @!P2 IMAD.MOV R18, RZ, RZ, -R18 ;  /* 0x000000ffff12a224 */ /* 0x000fc600078e0a12 */
[----:B------:R-:W5:Y:S01]  /*db70*/  LDL.LU R5, [R1+0xb8] ;  /* 0x0000b80001057983 */ /* 0x000f620000300800 */
[----:B------:R-:W-:-:S03]  /*db80*/  @!P1 IMAD.MOV R19, RZ, RZ, -R19 ;  /* 0x000000ffff139224 */ /* 0x000fc600078e0a13 */
[----:B------:R0:W-:Y:S01]  /*db90*/  STL [R1+0x10c8], R0 ;  /* 0x0010c80001007387 */ /* 0x0001e20000100800 */
[----:B------:R-:W-:Y:S02]  /*dba0*/  @!P6 IMAD.MOV R25, RZ, RZ, -R25 ;  /* 0x000000ffff19e224 */ /* 0x000fe400078e0a19 */
[----:B------:R-:W-:Y:S02]  /*dbb0*/  @!P4 IMAD.MOV R13, RZ, RZ, -R13 ;  /* 0x000000ffff0dc224 */ /* 0x000fe400078e0a0d */
[----:B------:R-:W-:Y:S01]  /*dbc0*/  @!P3 IMAD.MOV R4, RZ, RZ, -R4 ;  /* 0x000000ffff04b224 */ /* 0x000fe200078e0a04 */
[----:B---3--:R-:W-:Y:S02]  /*dbd0*/  ISETP.NE.AND P0, PT, R3, RZ, PT ;  /* 0x000000ff0300720c */ /* 0x008fe40003f05270 */
[----:B------:R-:W-:Y:S02]  /*dbe0*/  LOP3.LUT R26, RZ, R3, RZ, 0x33, !PT ;  /* 0x00000003ff1a7212 */ /* 0x000fe400078e33ff */
[----:B------:R-:W-:Y:S01]  /*dbf0*/  IADD3 R3, P5, R0, UR4, RZ ;  /* 0x0000000400037c10 */ /* 0x000fe2000ffbe0ff */
[----:B0-----:R-:W-:Y:S01]  /*dc00*/  IMAD R0, R28, 0x4, R2 ;  /* 0x000000041c007824 */ /* 0x001fe200078e0202 */
[----:B------:R-:W-:-:S03]  /*dc10*/  ULDC UR4, c[0x0][0x240] ;  /* 0x0000900000047ab9 */ /* 0x000fc60000000800 */
[----:B------:R-:W-:Y:S04]  /*dc20*/  STL [R1+0xfc8], R3 ;  /* 0x000fc80301007387 */ /* 0x000fe80000100800 */
[----:B------:R2:W-:Y:S04]  /*dc30*/  STL [R1+0x420], R2 ;  /* 0x0004200201007387 */ /* 0x0005e80000100800 */
[----:B------:R-:W-:Y:S04]  /*dc40*/  STL [R1+0x10cc], R18 ;  /* 0x0010cc1201007387 */ /* 0x000fe80000100800 */
[----:B------:R4:W-:Y:S04]  /*dc50*/  STL [R1+0x414], R0 ;  /* 0x0004140001007387 */ /* 0x0009e80000100800 */
[----:B------:R-:W-:Y:S04]  /*dc60*/  STL [R1+0x10d0], R19 ;  /* 0x0010d01301007387 */ /* 0x000fe80000100800 */
[----:B------:R-:W-:Y:S04]  /*dc70*/  STL [R1+0x10d4], R25 ;  /* 0x0010d41901007387 */ /* 0x000fe80000100800 */
[----:B------:R-:W-:Y:S04]  /*dc80*/  STL [R1+0x10d8], R13 ;  /* 0x0010d80d01007387 */ /* 0x000fe80000100800 */
[----:B------:R-:W-:Y:S01]  /*dc90*/  STL [R1+0x10dc], R4 ;  /* 0x0010dc0401007387 */ /* 0x000fe20000100800 */
[----:B--2---:R-:W-:-:S02]  /*dca0*/  SEL R2, R26, R27, !P0 ;  /* 0x0000001b1a027207 */ /* 0x004fc40004000000 */
[----:B----4-:R-:W-:-:S03]  /*dcb0*/  SEL R0, R26, R24, !P0 ;  /* 0x000000181a007207 */ /* 0x010fc60004000000 */
[----:B------:R0:W-:Y:S01]  /*dcc0*/  STL [R1], R2 ;  /* 0x0000000201007387 */ /* 0x0001e20000100800 */
[----:B-----5:R-:W-:-:S03]  /*dcd0*/  SEL R3, R26, R23, !P0 ;  /* 0x000000171a037207 */ /* 0x020fc60004000000 */
[----:B------:R1:W-:Y:S04]  /*dce0*/  STL [R1+0x8], R0 ;  /* 0x0000080001007387 */ /* 0x0003e80000100800 */
[----:B------:R2:W-:Y:S01]  /*dcf0*/  STL [R1+0x10], R3 ;  /* 0x0000100301007387 */ /* 0x0005e20000100800 */
[C---:B0-----:R-:W-:Y:S02]  /*dd00*/  SEL R2, R26.reuse, R22, !P0 ;  /* 0x000000161a027207 */ /* 0x041fe40004000000 */
[----:B-1----:R-:W-:-:S03]  /*dd10*/  SEL R0, R26, R21, !P0 ;  /* 0x000000151a007207 */ /* 0x002fc60004000000 */
[----:B------:R0:W-:Y:S01]  /*dd20*/  STL [R1+0x18], R2 ;  /* 0x0000180201007387 */ /* 0x0001e20000100800 */
[----:B--2---:R-:W-:-:S03]  /*dd30*/  SEL R3, R26, R20, !P0 ;  /* 0x000000141a037207 */ /* 0x004fc60004000000 */
        /* <DEDUP_REMOVED lines=13> */
[----:B------:R-:W-:Y:S04]  /*de10*/  STL [R1+0x5c], R3 ;  /* 0x00005c0301007387 */ /* 0x000fe80000100800 */
[----:B------:R-:W2:Y:S01]  /*de20*/  LDL.LU R4, [R1+0xcc] ;  /* 0x0000cc0001047983 */ /* 0x000ea20000300800 */
[C---:B0-----:R-:W-:Y:S02]  /*de30*/  SEL R2, R26.reuse, R6, !P0 ;  /* 0x000000061a027207 */ /* 0x041fe40004000000 */
[----:B-1----:R-:W-:-:S03]  /*de40*/  SEL R0, R26, R5, !P0 ;  /* 0x000000051a007207 */ /* 0x002fc60004000000 */
[----:B------:R-:W-:Y:S04]  /*de50*/  STL [R1+0xb4], R2 ;  /* 0x0000b40201007387 */ /* 0x000fe80000100800 */
[----:B--2---:R0:W-:Y:S04]  /*de60*/  STL [R1+0x1128], R4 ;  /* 0x0011280401007387 */ /* 0x0041e80000100800 */
[----:B------:R-:W-:Y:S04]  /*de70*/  STL [R1+0xb8], R0 ;  /* 0x0000b80001007387 */ /* 0x000fe80000100800 */
[----:B0-----:R-:W2:Y:S04]  /*de80*/  LDL.LU R4, [R1+0xc8] ;  /* 0x0000c80001047983 */ /* 0x001ea80000300800 */
[----:B--2---:R0:W-:Y:S04]  /*de90*/  STL [R1+0x112c], R4 ;  /* 0x00112c0401007387 */ /* 0x0041e80000100800 */
[----:B0-----:R-:W2:Y:S04]  /*dea0*/  LDL.LU R4, [R1+0xc0] ;  /* 0x0000c00001047983 */ /* 0x001ea80000300800 */
[----:B--2---:R0:W-:Y:S04]  /*deb0*/  STL [R1+0x1130], R4 ;  /* 0x0011300401007387 */ /* 0x0041e80000100800 */
[----:B0-----:R-:W2:Y:S04]  /*dec0*/  LDL.LU R4, [R1+0xbc] ;  /* 0x0000bc0001047983 */ /* 0x001ea80000300800 */
[----:B------:R-:W3:Y:S04]  /*ded0*/  LDL.LU R13, [R1+0xd0] ;  /* 0x0000d000010d7983 */ /* 0x000ee80000300800 */
[----:B------:R-:W4:Y:S04]  /*dee0*/  LDL.LU R25, [R1+0xd4] ;  /* 0x0000d40001197983 */ /* 0x000f280000300800 */
[----:B------:R-:W5:Y:S04]  /*def0*/  LDL.LU R19, [R1+0xd8] ;  /* 0x0000d80001137983 */ /* 0x000f680000300800 */
[----:B------:R-:W4:Y:S04]  /*df00*/  LDL.LU R18, [R1+0xdc] ;  /* 0x0000dc0001127983 */ /* 0x000f280000300800 */
        /* <DEDUP_REMOVED lines=22> */
[----:B------:R-:W4:Y:S01]  /*e070*/  LDL.LU R5, [R1+0x19c] ;  /* 0x00019c0001057983 */ /* 0x000f220000300800 */
[----:B--2---:R-:W-:-:S05]  /*e080*/  SEL R4, R26, R4, !P0 ;  /* 0x000000041a047207 */ /* 0x004fca0004000000 */
[----:B------:R0:W-:Y:S04]  /*e090*/  STL [R1+0xbc], R4 ;  /* 0x0000bc0401007387 */ /* 0x0001e80000100800 */
[----:B0-----:R-:W2:Y:S02]  /*e0a0*/  LDL.LU R4, [R1+0x1130] ;  /* 0x0011300001047983 */ /* 0x001ea40000300800 */
[----:B--2---:R-:W-:-:S05]  /*e0b0*/  SEL R4, R26, R4, !P0 ;  /* 0x000000041a047207 */ /* 0x004fca0004000000 */
[----:B------:R0:W-:Y:S04]  /*e0c0*/  STL [R1+0xc0], R4 ;  /* 0x0000c00401007387 */ /* 0x0001e80000100800 */
[----:B0-----:R-:W2:Y:S02]  /*e0d0*/  LDL.LU R4, [R1+0x112c] ;  /* 0x00112c0001047983 */ /* 0x001ea40000300800 */
[----:B--2---:R-:W-:-:S05]  /*e0e0*/  SEL R4, R26, R4, !P0 ;  /* 0x000000041a047207 */ /* 0x004fca0004000000 */
[----:B------:R0:W-:Y:S04]  /*e0f0*/  STL [R1+0xc8], R4 ;  /* 0x0000c80401007387 */ /* 0x0001e80000100800 */
[----:B0-----:R-:W2:Y:S01]  /*e100*/  LDL.LU R4, [R1+0x1128] ;  /* 0x0011280001047983 */ /* 0x001ea20000300800 */
[C---:B---3--:R-:W-:Y:S02]  /*e110*/  SEL R13, R26.reuse, R13, !P0 ;  /* 0x0000000d1a0d7207 */ /* 0x048fe40004000000 */
[C---:B-----5:R-:W-:Y:S02]  /*e120*/  SEL R19, R26.reuse, R19, !P0 ;  /* 0x000000131a137207 */ /* 0x060fe40004000000 */
[C---:B----4-:R-:W-:Y:S02]  /*e130*/  SEL R0, R26.reuse, R0, !P0 ;  /* 0x000000001a007207 */ /* 0x050fe40004000000 */
[----:B--2---:R-:W-:-:S05]  /*e140*/  SEL R4, R26, R4, !P0 ;  /* 0x000000041a047207 */ /* 0x004fca0004000000 */
[----:B------:R0:W-:Y:S04]  /*e150*/  STL [R1+0xcc], R4 ;  /* 0x0000cc0401007387 */ /* 0x0001e80000100800 */
[----:B------:R1:W-:Y:S01]  /*e160*/  STL [R1+0xd0], R13 ;  /* 0x0000d00d01007387 */ /* 0x0003e20000100800 */
[C---:B0-----:R-:W-:Y:S02]  /*e170*/  SEL R4, R26.reuse, R25, !P0 ;  /* 0x000000191a047207 */ /* 0x041fe40004000000 */
[----:B-1----:R-:W-:-:S03]  /*e180*/  SEL R13, R26, R18, !P0 ;  /* 0x000000121a0d7207 */ /* 0x002fc60004000000 */
[----:B------:R0:W-:Y:S04]  /*e190*/  STL [R1+0xd4], R4 ;  /* 0x0000d40401007387 */ /* 0x0001e80000100800 */
[----:B------:R-:W-:Y:S01]  /*e1a0*/  STL [R1+0xd8], R19 ;  /* 0x0000d81301007387 */ /* 0x000fe20000100800 */
[C---:B0-----:R-:W-:Y:S02]  /*e1b0*/  SEL R4, R26.reuse, R3, !P0 ;  /* 0x000000031a047207 */ /* 0x041fe40004000000 */
[C---:B------:R-:W-:Y:S01]  /*e1c0*/  SEL R3, R26.reuse, R17, !P0 ;  /* 0x000000111a037207 */ /* 0x040fe20004000000 */
[----:B------:R-:W-:Y:S04]  /*e1d0*/  STL [R1+0xdc], R13 ;  /* 0x0000dc0d01007387 */ /* 0x000fe80000100800 */
[----:B------:R0:W-:Y:S04]  /*e1e0*/  STL [R1+0xe4], R4 ;  /* 0x0000e40401007387 */ /* 0x0001e80000100800 */
[----:B------:R1:W-:Y:S04]  /*e1f0*/  STL [R1+0xe8], R0 ;  /* 0x0000e80001007387 */ /* 0x0003e80000100800 */
[----:B------:R2:W-:Y:S01]  /*e200*/  STL [R1+0xec], R3 ;  /* 0x0000ec0301007387 */ /* 0x0005e20000100800 */
[----:B0-----:R-:W-:-:S02]  /*e210*/  SEL R4, R26, R29, !P0 ;  /* 0x0000001d1a047207 */ /* 0x001fc40004000000 */
[----:B-1----:R-:W-:-:S03]  /*e220*/  SEL R0, R26, R16, !P0 ;  /* 0x000000101a007207 */ /* 0x002fc60004000000 */
[----:B------:R0:W-:Y:S01]  /*e230*/  STL [R1+0xf4], R4 ;  /* 0x0000f40401007387 */ /* 0x0001e20000100800 */
[----:B--2---:R-:W-:-:S03]  /*e240*/  SEL R3, R26, R15, !P0 ;  /* 0x0000000f1a037207 */ /* 0x004fc60004000000 */
[----:B------:R1:W-:Y:S04]  /*e250*/  STL [R1+0xf8], R0 ;  /* 0x0000f80001007387 */ /* 0x0003e80000100800 */
[----:B------:R2:W-:Y:S01]  /*e260*/  STL [R1+0xfc], R3 ;  /* 0x0000fc0301007387 */ /* 0x0005e20000100800 */
[C---:B0-----:R-:W-:Y:S02]  /*e270*/  SEL R4, R26.reuse, R14, !P0 ;  /* 0x0000000e1a047207 */ /* 0x041fe40004000000 */
[----:B-1----:R-:W-:-:S03]  /*e280*/  SEL R0, R26, R2, !P0 ;  /* 0x000000021a007207 */ /* 0x002fc60004000000 */
[----:B------:R-:W-:Y:S01]  /*e290*/  STL [R1+0x100], R4 ;  /* 0x0001000401007387 */ /* 0x000fe20000100800 */
[----:B--2---:R-:W-:-:S03]  /*e2a0*/  SEL R3, R26, R28, !P0 ;  /* 0x0000001c1a037207 */ /* 0x004fc60004000000 */
[----:B------:R0:W-:Y:S01]  /*e2b0*/  STL [R1+0x154], R0 ;  /* 0x0001540001007387 */ /* 0x0001e20000100800 */
[----:B------:R-:W-:-:S03]  /*e2c0*/  SEL R2, R26, R27, !P0 ;  /* 0x0000001b1a027207 */ /* 0x000fc60004000000 */
[----:B------:R1:W-:Y:S01]  /*e2d0*/  STL [R1+0x158], R3 ;  /* 0x0001580301007387 */ /* 0x0003e20000100800 */
[----:B0-----:R-:W-:-:S03]  /*e2e0*/  SEL R0, R26, R24, !P0 ;  /* 0x000000181a007207 */ /* 0x001fc60004000000 */
[----:B------:R0:W-:Y:S01]  /*e2f0*/  STL [R1+0x15c], R2 ;  /* 0x00015c0201007387 */ /* 0x0001e20000100800 */
[----:B-1----:R-:W-:-:S03]  /*e300*/  SEL R3, R26, R23, !P0 ;  /* 0x000000171a037207 */ /* 0x002fc60004000000 */
        /* <DEDUP_REMOVED lines=563> */
[C---:B----4-:R-:W-:Y:S02]  /*10640*/  SEL R25, R26.reuse, R25, !P0 ;  /* 0x000000191a197207 */ /* 0x050fe40004000000 */
[C---:B-----5:R-:W-:Y:S02]  /*10650*/  SEL R19, R26.reuse, R19, !P0 ;  /* 0x000000131a137207 */ /* 0x060fe40004000000 */
[----:B------:R-:W-:-:S02]  /*10660*/  SEL R18, R26, R18, !P0 ;  /* 0x000000121a127207 */ /* 0x000fc40004000000 */
[C---:B------:R-:W-:Y:S02]  /*10670*/  SEL R0, R26.reuse, R0, !P0 ;  /* 0x000000001a007207 */ /* 0x040fe40004000000 */
[C---:B------:R-:W-:Y:S02]  /*10680*/  SEL R17, R26.reuse, R17, !P0 ;  /* 0x000000111a117207 */ /* 0x040fe40004000000 */
[C---:B------:R-:W-:Y:S02]  /*10690*/  SEL R16, R26.reuse, R16, !P0 ;  /* 0x000000101a107207 */ /* 0x040fe40004000000 */
[C---:B------:R-:W-:Y:S02]  /*106a0*/  SEL R15, R26.reuse, R15, !P0 ;  /* 0x0000000f1a0f7207 */ /* 0x040fe40004000000 */
[C---:B------:R-:W-:Y:S02]  /*106b0*/  SEL R14, R26.reuse, R14, !P0 ;  /* 0x0000000e1a0e7207 */ /* 0x040fe40004000000 */
        /* <DEDUP_REMOVED lines=16> */
[----:B--2---:R-:W-:-:S05]  /*107c0*/  SEL R4, R26, R4, !P0 ;  /* 0x000000041a047207 */ /* 0x004fca0004000000 */
[----:B------:R0:W-:Y:S04]  /*107d0*/  STL [R1+0x120], R4 ;  /* 0x0001200401007387 */ /* 0x0001e80000100800 */
[----:B0-----:R-:W2:Y:S04]  /*107e0*/  LDL.LU R4, [R1+0x10dc] ;  /* 0x0010dc0001047983 */ /* 0x001ea80000300800 */
[----:B------:R0:W-:Y:S04]  /*107f0*/  STL [R1+0x11c], R13 ;  /* 0x00011c0d01007387 */ /* 0x0001e80000100800 */
[----:B0-----:R-:W3:Y:S04]  /*10800*/  LDL.LU R13, [R1+0x10d8] ;  /* 0x0010d800010d7983 */ /* 0x001ee80000300800 */
[----:B------:R0:W-:Y:S04]  /*10810*/  STL [R1+0x118], R25 ;  /* 0x0001181901007387 */ /* 0x0001e80000100800 */
[----:B0-----:R-:W4:Y:S04]  /*10820*/  LDL.LU R25, [R1+0x10d4] ;  /* 0x0010d40001197983 */ /* 0x001f280000300800 */
[----:B------:R0:W-:Y:S04]  /*10830*/  STL [R1+0x114], R19 ;  /* 0x0001141301007387 */ /* 0x0001e80000100800 */
[----:B0-----:R-:W5:Y:S04]  /*10840*/  LDL.LU R19, [R1+0x10d0] ;  /* 0x0010d00001137983 */ /* 0x001f680000300800 */
        /* <DEDUP_REMOVED lines=43> */
[----:B0-----:R-:W3:Y:S01]  /*10b00*/  LDL.LU R5, [R1+0x1078] ;  /* 0x0010780001057983 */ /* 0x001ee20000300800 */
[----:B------:R-:W-:-:S02]  /*10b10*/  SEL R3, R26, R3, !P0 ;  /* 0x000000031a037207 */ /* 0x000fc40004000000 */
[----:B------:R-:W-:-:S03]  /*10b20*/  SEL R29, R26, R29, !P0 ;  /* 0x0000001d1a1d7207 */ /* 0x000fc60004000000 */
[----:B------:R3:W-:Y:S04]  /*10b30*/  STL [R1+0x70], R3 ;  /* 0x0000700301007387 */ /* 0x0007e80000100800 */
[----:B------:R-:W-:Y:S01]  /*10b40*/  STL [R1+0x6c], R29 ;  /* 0x00006c1d01007387 */ /* 0x000fe20000100800 */
[C---:B--2---:R-:W-:Y:S02]  /*10b50*/  SEL R6, R26.reuse, R6, !P0 ;  /* 0x000000061a067207 */ /* 0x044fe40004000000 */
[C---:B---3--:R-:W-:Y:S02]  /*10b60*/  SEL R3, R26.reuse, R5, !P0 ;  /* 0x000000051a037207 */ /* 0x048fe40004000000 */
[----:B-----5:R-:W-:-:S03]  /*10b70*/  SEL R5, R26, R7, !P0 ;  /* 0x000000071a057207 */ /* 0x020fc60004000000 */
[----:B------:R4:W-:Y:S04]  /*10b80*/  STL [R1+0x68], R3 ;  /* 0x0000680301007387 */ /* 0x0009e80000100800 */
[----:B------:R0:W-:Y:S01]  /*10b90*/  STL [R1+0x64], R6 ;  /* 0x0000640601007387 */ /* 0x0001e20000100800 */
[----:B----4-:R-:W-:-:S03]  /*10ba0*/  SEL R3, R26, R8, !P0 ;  /* 0x000000081a037207 */ /* 0x010fc60004000000 */
[----:B------:R1:W-:Y:S01]  /*10bb0*/  STL [R1+0x60], R5 ;  /* 0x0000600501007387 */ /* 0x0003e20000100800 */
[----:B0-----:R-:W-:-:S03]  /*10bc0*/  SEL R6, R26, R9, !P0 ;  /* 0x000000091a067207 */ /* 0x001fc60004000000 */
[----:B------:R0:W-:Y:S01]  /*10bd0*/  STL [R1+0x58], R3 ;  /* 0x0000580301007387 */ /* 0x0001e20000100800 */
[----:B-1----:R-:W-:-:S03]  /*10be0*/  SEL R5, R26, R10, !P0 ;  /* 0x0000000a1a057207 */ /* 0x002fc60004000000 */
        /* <DEDUP_REMOVED lines=12> */
[----:B------:R-:W-:Y:S01]  /*10cb0*/  STL [R1+0x1c], R6 ;  /* 0x00001c0601007387 */ /* 0x000fe20000100800 */
[----:B0-----:R-:W-:-:S03]  /*10cc0*/  SEL R3, R26, R24, !P0 ;  /* 0x000000181a037207 */ /* 0x001fc60004000000 */
[----:B------:R-:W2:Y:S04]  /*10cd0*/  LDL R20, [R1+0x414] ;  /* 0x0004140001147983 */ /* 0x000ea80000100800 */
[----:B------:R0:W-:Y:S04]  /*10ce0*/  STL [R1+0x14], R5 ;  /* 0x0000140501007387 */ /* 0x0001e80000100800 */
[----:B0-----:R-:W3:Y:S04]  /*10cf0*/  LDL.LU R5, [R1] ;  /* 0x0000000001057983 */ /* 0x001ee80000300800 */
[----:B------:R0:W-:Y:S04]  /*10d00*/  STL [R1+0xc], R3 ;  /* 0x00000c0301007387 */ /* 0x0001e80000100800 */
[----:B------:R-:W4:Y:S04]  /*10d10*/  LDL.LU R6, [R1+0x8] ;  /* 0x0000080001067983 */ /* 0x000f280000300800 */
[----:B------:R-:W5:Y:S04]  /*10d20*/  LDL.LU R7, [R1+0x10] ;  /* 0x0000100001077983 */ /* 0x000f680000300800 */
[----:B------:R-:W5:Y:S04]  /*10d30*/  LDL.LU R8, [R1+0x18] ;  /* 0x0000180001087983 */ /* 0x000f680000300800 */
[----:B------:R-:W5:Y:S04]  /*10d40*/  LDL.LU R9, [R1+0x24] ;  /* 0x0000240001097983 */ /* 0x000f680000300800 */
[----:B------:R-:W5:Y:S01]  /*10d50*/  LDL.LU R10, [R1+0x2c] ;  /* 0x00002c00010a7983 */ /* 0x000f620000300800 */
[----:B0-----:R-:W-:-:S02]  /*10d60*/  SEL R3, R26, R27, !P0 ;  /* 0x0000001b1a037207 */ /* 0x001fc40004000000 */
[C---:B------:R-:W-:Y:S01]  /*10d70*/  SEL R29, R26.reuse, R28, !P0 ;  /* 0x0000001c1a1d7207 */ /* 0x040fe20004000000 */
[----:B------:R-:W5:Y:S01]  /*10d80*/  LDL.LU R11, [R1+0x34] ;  /* 0x00003400010b7983 */ /* 0x000f620000300800 */
[C---:B------:R-:W-:Y:S02]  /*10d90*/  SEL R2, R26.reuse, R2, !P0 ;  /* 0x000000021a027207 */ /* 0x040fe40004000000 */
[C---:B------:R-:W-:Y:S01]  /*10da0*/  SEL R14, R26.reuse, R14, !P0 ;  /* 0x0000000e1a0e7207 */ /* 0x040fe20004000000 */
[----:B------:R-:W-:Y:S01]  /*10db0*/  STL [R1+0xfcc], R3 ;  /* 0x000fcc0301007387 */ /* 0x000fe20000100800 */
[C---:B------:R-:W-:Y:S02]  /*10dc0*/  SEL R15, R26.reuse, R15, !P0 ;  /* 0x0000000f1a0f7207 */ /* 0x040fe40004000000 */
[C---:B------:R-:W-:Y:S01]  /*10dd0*/  SEL R16, R26.reuse, R16, !P0 ;  /* 0x000000101a107207 */ /* 0x040fe20004000000 */
[----:B------:R-:W-:Y:S01]  /*10de0*/  STL [R1+0xfd0], R29 ;  /* 0x000fd01d01007387 */ /* 0x000fe20000100800 */
[----:B------:R-:W-:-:S02]  /*10df0*/  SEL R17, R26, R17, !P0 ;  /* 0x000000111a117207 */ /* 0x000fc40004000000 */
[C---:B------:R-:W-:Y:S01]  /*10e00*/  SEL R18, R26.reuse, R18, !P0 ;  /* 0x000000121a127207 */ /* 0x040fe20004000000 */
[----:B------:R-:W-:Y:S01]  /*10e10*/  STL [R1+0xfd4], R2 ;  /* 0x000fd40201007387 */ /* 0x000fe20000100800 */
[C---:B------:R-:W-:Y:S01]  /*10e20*/  SEL R19, R26.reuse, R19, !P0 ;  /* 0x000000131a137207 */ /* 0x040fe20004000000 */
[----:B------:R-:W-:Y:S01]  /*10e30*/  IMAD R12, RZ, RZ, -UR6 ;  /* 0x80000006ff0c7e24 */ /* 0x000fe2000f8e02ff */
[C---:B------:R-:W-:Y:S01]  /*10e40*/  SEL R25, R26.reuse, R25, !P0 ;  /* 0x000000191a197207 */ /* 0x040fe20004000000 */
[----:B------:R-:W-:Y:S01]  /*10e50*/  STL [R1+0xfd8], R14 ;  /* 0x000fd80e01007387 */ /* 0x000fe20000100800 */
[----:B------:R-:W-:-:S03]  /*10e60*/  SEL R13, R26, R13, !P0 ;  /* 0x0000000d1a0d7207 */ /* 0x000fc60004000000 */
[----:B------:R-:W-:Y:S01]  /*10e70*/  STL [R1+0xfdc], R15 ;  /* 0x000fdc0f01007387 */ /* 0x000fe20000100800 */
[----:B------:R-:W-:-:S03]  /*10e80*/  SEL R4, R26, R4, !P0 ;  /* 0x000000041a047207 */ /* 0x000fc60004000000 */
[----:B------:R-:W-:Y:S01]  /*10e90*/  STL [R1+0xfe0], R16 ;  /* 0x000fe01001007387 */ /* 0x000fe20000100800 */
[----:B------:R-:W-:Y:S01]  /*10ea0*/  LEA.HI.X.SX32 R0, R0, UR5, 0x1, P5 ;  /* 0x0000000500007c11 */ /* 0x000fe2000a8f0eff */
[----:B------:R-:W-:Y:S02]  /*10eb0*/  ULDC UR5, c[0x0][0x234] ;  /* 0x00008d0000057ab9 */ /* 0x000fe40000000800 */
[----:B------:R-:W-:Y:S04]  /*10ec0*/  STL [R1+0xfe4], R17 ;  /* 0x000fe41101007387 */ /* 0x000fe80000100800 */
[----:B------:R-:W-:Y:S04]  /*10ed0*/  STL [R1+0xfe8], R18 ;  /* 0x000fe81201007387 */ /* 0x000fe80000100800 */
[----:B------:R-:W-:Y:S04]  /*10ee0*/  STL [R1+0xfec], R19 ;  /* 0x000fec1301007387 */ /* 0x000fe80000100800 */
[----:B------:R-:W-:Y:S04]  /*10ef0*/  STL [R1+0xff0], R25 ;  /* 0x000ff01901007387 */ /* 0x000fe80000100800 */
[----:B------:R-:W-:Y:S04]  /*10f00*/  STL [R1+0xff4], R13 ;  /* 0x000ff40d01007387 */ /* 0x000fe80000100800 */
[----:B------:R-:W-:Y:S04]  /*10f10*/  STL [R1+0xff8], R4 ;  /* 0x000ff80401007387 */ /* 0x000fe80000100800 */
[----:B------:R0:W-:Y:S01]  /*10f20*/  STL [R1+0xfc4], R0 ;  /* 0x000fc40001007387 */ /* 0x0001e20000100800 */
[----:B--2---:R-:W-:-:S05]  /*10f30*/  IMAD R20, R12, 0x4, R20 ;  /* 0x000000040c147824 */ /* 0x004fca00078e0214 */
[----:B------:R1:W-:Y:S01]  /*10f40*/  STL [R1+0x38c], R20 ;  /* 0x00038c1401007387 */ /* 0x0003e20000100800 */
[----:B0-----:R-:W-:Y:S02]  /*10f50*/  IMAD R0, R12, 0x4, R20 ;  /* 0x000000040c007824 */ /* 0x001fe400078e0214 */
[----:B---3--:R-:W-:Y:S02]  /*10f60*/  IMAD R5, R5, UR4, RZ ;  /* 0x0000000405057c24 */ /* 0x008fe4000f8e02ff */
[----:B----4-:R-:W-:-:S03]  /*10f70*/  IMAD R6, R6, UR4, RZ ;  /* 0x0000000406067c24 */ /* 0x010fc6000f8e02ff */
[----:B------:R0:W-:Y:S01]  /*10f80*/  STL [R1+0xffc], R5 ;  /* 0x000ffc0501007387 */ /* 0x0001e20000100800 */
[----:B-----5:R-:W-:-:S03]  /*10f90*/  IMAD R7, R7, UR4, RZ ;  /* 0x0000000407077c24 */ /* 0x020fc6000f8e02ff */
[----:B------:R-:W-:Y:S04]  /*10fa0*/  STL [R1+0x1000], R6 ;  /* 0x0010000601007387 */ /* 0x000fe80000100800 */
[----:B------:R-:W2:Y:S01]  /*10fb0*/  LDL.LU R12, [R1+0x3c] ;  /* 0x00003c00010c7983 */ /* 0x000ea20000300800 */
[----:B------:R-:W-:-:S03]  /*10fc0*/  IMAD R8, R8, UR4, RZ ;  /* 0x0000000408087c24 */ /* 0x000fc6000f8e02ff */
[----:B-1----:R-:W3:Y:S04]  /*10fd0*/  LDL.LU R20, [R1+0x44] ;  /* 0x0000440001147983 */ /* 0x002ee80000300800 */
[----:B------:R-:W4:Y:S01]  /*10fe0*/  LDL.LU R21, [R1+0x4c] ;  /* 0x00004c0001157983 */ /* 0x000f220000300800 */
[----:B------:R-:W-:-:S03]  /*10ff0*/  IMAD R9, R9, UR4, RZ ;  /* 0x0000000409097c24 */ /* 0x000fc6000f8e02ff */
[----:B------:R-:W-:Y:S04]  /*11000*/  STL [R1+0x1004], R7 ;  /* 0x0010040701007387 */ /* 0x000fe80000100800 */
[----:B------:R-:W-:Y:S04]  /*11010*/  STL [R1+0x390], R0 ;  /* 0x0003900001007387 */ /* 0x000fe80000100800 */
[----:B------:R1:W-:Y:S01]  /*11020*/  STL [R1+0x1008], R0 ;  /* 0x0010080001007387 */ /* 0x0003e20000100800 */
[----:B------:R-:W-:-:S03]  /*11030*/  IMAD R10, R10, UR4, RZ ;  /* 0x000000040a0a7c24 */ /* 0x000fc6000f8e02ff */
[----:B------:R-:W5:Y:S04]  /*11040*/  LDL.LU R22, [R1+0x54] ;  /* 0x0000540001167983 */ /* 0x000f680000300800 */
[----:B------:R-:W5:Y:S04]  /*11050*/  LDL.LU R23, [R1+0x5c] ;  /* 0x00005c0001177983 */ /* 0x000f680000300800 */
[----:B------:R-:W-:Y:S04]  /*11060*/  STL [R1+0x100c], R8 ;  /* 0x00100c0801007387 */ /* 0x000fe80000100800 */
[----:B------:R-:W5:Y:S04]  /*11070*/  LDL.LU R24, [R1+0xb4] ;  /* 0x0000b40001187983 */ /* 0x000f680000300800 */
[----:B------:R-:W5:Y:S04]  /*11080*/  LDL.LU R26, [R1+0xb8] ;  /* 0x0000b800011a7983 */ /* 0x000f680000300800 */
[----:B------:R-:W-:Y:S04]  /*11090*/  STL [R1+0x1010], R9 ;  /* 0x0010100901007387 */ /* 0x000fe80000100800 */
[----:B------:R-:W5:Y:S04]  /*110a0*/  LDL.LU R27, [R1+0xbc] ;  /* 0x0000bc00011b7983 */ /* 0x000f680000300800 */
[----:B------:R-:W5:Y:S04]  /*110b0*/  LDL.LU R28, [R1+0xc0] ;  /* 0x0000c000011c7983 */ /* 0x000f680000300800 */
[----:B------:R-:W-:Y:S04]  /*110c0*/  STL [R1+0x1014], R10 ;  /* 0x0010140a01007387 */ /* 0x000fe80000100800 */
[----:B------:R-:W5:Y:S04]  /*110d0*/  LDL.LU R4, [R1+0xc8] ;  /* 0x0000c80001047983 */ /* 0x000f680000300800 */
[----:B------:R-:W0:Y:S04]  /*110e0*/  LDL.LU R13, [R1+0xcc] ;  /* 0x0000cc00010d7983 */ /* 0x000e280000300800 */
[----:B------:R-:W1:Y:S04]  /*110f0*/  LDL.LU R25, [R1+0xd0] ;  /* 0x0000d00001197983 */ /* 0x000e680000300800 */
[----:B------:R-:W5:Y:S04]  /*11100*/  LDL.LU R19, [R1+0xd4] ;  /* 0x0000d40001137983 */ /* 0x000f680000300800 */
[----:B------:R-:W5:Y:S04]  /*11110*/  LDL.LU R18, [R1+0xd8] ;  /* 0x0000d80001127983 */ /* 0x000f680000300800 */
[----:B------:R-:W5:Y:S04]  /*11120*/  LDL.LU R17, [R1+0xdc] ;  /* 0x0000dc0001117983 */ /* 0x000f680000300800 */
[----:B------:R-:W5:Y:S04]  /*11130*/  LDL.LU R16, [R1+0xe4] ;  /* 0x0000e40001107983 */ /* 0x000f680000300800 */
[----:B------:R-:W5:Y:S04]  /*11140*/  LDL.LU R15, [R1+0xe8] ;  /* 0x0000e800010f7983 */ /* 0x000f680000300800 */
[----:B------:R-:W5:Y:S04]  /*11150*/  LDL.LU R14, [R1+0xec] ;  /* 0x0000ec00010e7983 */ /* 0x000f680000300800 */
[----:B------:R-:W5:Y:S01]  /*11160*/  LDL.LU R2, [R1+0xf4] ;  /* 0x0000f40001027983 */ /* 0x000f620000300800 */
[----:B------:R-:W-:-:S03]  /*11170*/  IMAD R11, R11, UR4, RZ ;  /* 0x000000040b0b7c24 */ /* 0x000fc6000f8e02ff */
[----:B------:R-:W5:Y:S04]  /*11180*/  LDL.LU R29, [R1+0xf8] ;  /* 0x0000f800011d7983 */ /* 0x000f680000300800 */
[----:B------:R-:W5:Y:S04]  /*11190*/  LDL.LU R3, [R1+0xfc] ;  /* 0x0000fc0001037983 */ /* 0x000f680000300800 */
[----:B------:R-:W-:Y:S01]  /*111a0*/  STL [R1+0x1018], R11 ;  /* 0x0010180b01007387 */ /* 0x000fe20000100800 */
[----:B--2---:R-:W-:Y:S02]  /*111b0*/  IMAD R12, R12, UR4, RZ ;  /* 0x000000040c0c7c24 */ /* 0x004fe4000f8e02ff */
[----:B---3--:R-:W-:-:S03]  /*111c0*/  IMAD R20, R20, UR4, RZ ;  /* 0x0000000414147c24 */ /* 0x008fc6000f8e02ff */
[----:B------:R-:W-:Y:S01]  /*111d0*/  STL [R1+0x101c], R12 ;  /* 0x00101c0c01007387 */ /* 0x000fe20000100800 */
[----:B----4-:R-:W-:-:S03]  /*111e0*/  IMAD R21, R21, UR4, RZ ;  /* 0x0000000415157c24 */ /* 0x010fc6000f8e02ff */
[----:B------:R-:W-:Y:S04]  /*111f0*/  STL [R1+0x1020], R20 ;  /* 0x0010201401007387 */ /* 0x000fe80000100800 */
[----:B------:R-:W-:Y:S01]  /*11200*/  STL [R1+0x1024], R21 ;  /* 0x0010241501007387 */ /* 0x000fe20000100800 */
[----:B-----5:R-:W-:Y:S02]  /*11210*/  IMAD R22, R22, UR4, RZ ;  /* 0x0000000416167c24 */ /* 0x020fe4000f8e02ff */
[----:B------:R-:W-:-:S03]  /*11220*/  IMAD R23, R23, UR4, RZ ;  /* 0x0000000417177c24 */ /* 0x000fc6000f8e02ff */
[----:B------:R-:W-:Y:S01]  /*11230*/  STL [R1+0x1028], R22 ;  /* 0x0010281601007387 */ /* 0x000fe20000100800 */
        /* <DEDUP_REMOVED lines=10> */
[----:B0-----:R-:W-:-:S03]  /*112e0*/  IMAD R5, R13, UR4, RZ ;  /* 0x000000040d057c24 */ /* 0x001fc6000f8e02ff */
[----:B------:R0:W-:Y:S01]  /*112f0*/  STL [R1], R4 ;  /* 0x0000000401007387 */ /* 0x0001e20000100800 */
[----:B-1----:R-:W-:-:S03]  /*11300*/  IMAD R0, R25, UR4, RZ ;  /* 0x0000000419007c24 */ /* 0x002fc6000f8e02ff */
[----:B------:R1:W-:Y:S01]  /*11310*/  STL [R1+0x8], R5 ;  /* 0x0000080501007387 */ /* 0x0003e20000100800 */
[----:B0-----:R-:W-:-:S03]  /*11320*/  IMAD R4, R19, UR4, RZ ;  /* 0x0000000413047c24 */ /* 0x001fc6000f8e02ff */
[----:B------:R0:W-:Y:S01]  /*11330*/  STL [R1+0x10], R0 ;  /* 0x0000100001007387 */ /* 0x0001e20000100800 */
[----:B-1----:R-:W-:-:S03]  /*11340*/  IMAD R5, R18, UR4, RZ ;  /* 0x0000000412057c24 */ /* 0x002fc6000f8e02ff */
[----:B------:R1:W-:Y:S01]  /*11350*/  STL [R1+0x18], R4 ;  /* 0x0000180401007387 */ /* 0x0003e20000100800 */
[----:B0-----:R-:W-:-:S03]  /*11360*/  IMAD R0, R17, UR4, RZ ;  /* 0x0000000411007c24 */ /* 0x001fc6000f8e02ff */
[----:B------:R0:W-:Y:S01]  /*11370*/  STL [R1+0x24], R5 ;  /* 0x0000240501007387 */ /* 0x0001e20000100800 */
[----:B-1----:R-:W-:-:S03]  /*11380*/  IMAD R4, R16, UR4, RZ ;  /* 0x0000000410047c24 */ /* 0x002fc6000f8e02ff */
[----:B------:R1:W-:Y:S04]  /*11390*/  STL [R1+0x2c], R0 ;  /* 0x00002c0001007387 */ /* 0x0003e80000100800 */
[----:B------:R2:W-:Y:S01]  /*113a0*/  STL [R1+0x34], R4 ;  /* 0x0000340401007387 */ /* 0x0005e20000100800 */
[----:B0-----:R-:W-:Y:S02]  /*113b0*/  IMAD R5, R15, UR4, RZ ;  /* 0x000000040f057c24 */ /* 0x001fe4000f8e02ff */
[----:B-1----:R-:W-:-:S03]  /*113c0*/  IMAD R0, R14, UR4, RZ ;  /* 0x000000040e007c24 */ /* 0x002fc6000f8e02ff */
[----:B------:R-:W-:Y:S01]  /*113d0*/  STL [R1+0x3c], R5 ;  /* 0x00003c0501007387 */ /* 0x000fe20000100800 */
[----:B--2---:R-:W-:-:S03]  /*113e0*/  IMAD R4, R2, UR4, RZ ;  /* 0x0000000402047c24 */ /* 0x004fc6000f8e02ff */
[----:B------:R0:W-:Y:S04]  /*113f0*/  STL [R1+0x44], R0 ;  /* 0x0000440001007387 */ /* 0x0001e80000100800 */
[----:B------:R-:W-:Y:S04]  /*11400*/  STL [R1+0x4c], R4 ;  /* 0x00004c0401007387 */ /* 0x000fe80000100800 */
[----:B------:R-:W2:Y:S01]  /*11410*/  LDL.LU R28, [R1+0x158] ;  /* 0x00015800011c7983 */ /* 0x000ea20000300800 */
[----:B------:R-:W-:Y:S02]  /*11420*/  IMAD R2, R29, UR4, RZ ;  /* 0x000000041d027c24 */ /* 0x000fe4000f8e02ff */
[----:B0-----:R-:W-:-:S03]  /*11430*/  IMAD R0, R3, UR4, RZ ;  /* 0x0000000403007c24 */ /* 0x001fc6000f8e02ff */
[----:B------:R-:W-:Y:S04]  /*11440*/  STL [R1+0x54], R2 ;  /* 0x0000540201007387 */ /* 0x000fe80000100800 */
[----:B--2---:R0:W-:Y:S04]  /*11450*/  STL [R1+0x1070], R28 ;  /* 0x0010701c01007387 */ /* 0x0041e80000100800 */
[----:B------:R-:W-:Y:S04]  /*11460*/  STL [R1+0x5c], R0 ;  /* 0x00005c0001007387 */ /* 0x000fe80000100800 */
        /* <DEDUP_REMOVED lines=31> */
[----:B--2---:R-:W-:-:S05]  /*11660*/  IMAD R28, R28, UR4, RZ ;  /* 0x000000041c1c7c24 */ /* 0x004fca000f8e02ff */
[----:B------:R0:W-:Y:S04]  /*11670*/  STL [R1+0xb4], R28 ;  /* 0x0000b41c01007387 */ /* 0x0001e80000100800 */
[----:B0-----:R-:W2:Y:S02]  /*11680*/  LDL.LU R28, [R1+0x1074] ;  /* 0x00107400011c7983 */ /* 0x001ea40000300800 */
[----:B--2---:R-:W-:-:S05]  /*11690*/  IMAD R28, R28, UR4, RZ ;  /* 0x000000041c1c7c24 */ /* 0x004fca000f8e02ff */
[----:B------:R0:W-:Y:S04]  /*116a0*/  STL [R1+0xb8], R28 ;  /* 0x0000b81c01007387 */ /* 0x0001e80000100800 */
[----:B0-----:R-:W2:Y:S01]  /*116b0*/  LDL.LU R28, [R1+0x1070] ;  /* 0x00107000011c7983 */ /* 0x001ea20000300800 */
[----:B---3--:R-:W-:Y:S02]  /*116c0*/  IMAD R27, R27, UR4, RZ ;  /* 0x000000041b1b7c24 */ /* 0x008fe4000f8e02ff */
[----:B----4-:R-:W-:Y:S02]  /*116d0*/  IMAD R26, R26, UR4, RZ ;  /* 0x000000041a1a7c24 */ /* 0x010fe4000f8e02ff */
[----:B-----5:R-:W-:Y:S02]  /*116e0*/  IMAD R24, R24, UR4, RZ ;  /* 0x0000000418187c24 */ /* 0x020fe4000f8e02ff */
[----:B------:R-:W-:-:S02]  /*116f0*/  IMAD R23, R23, UR4, RZ ;  /* 0x0000000417177c24 */ /* 0x000fc4000f8e02ff */
[----:B------:R-:W-:Y:S02]  /*11700*/  IMAD R22, R22, UR4, RZ ;  /* 0x0000000416167c24 */ /* 0x000fe4000f8e02ff */
[----:B------:R-:W-:Y:S02]  /*11710*/  IMAD R21, R21, UR4, RZ ;  /* 0x0000000415157c24 */ /* 0x000fe4000f8e02ff */
[----:B------:R-:W-:Y:S02]  /*11720*/  IMAD R20, R20, UR4, RZ ;  /* 0x0000000414147c24 */ /* 0x000fe4000f8e02ff */
[----:B------:R-:W-:Y:S02]  /*11730*/  IMAD R12, R12, UR4, RZ ;  /* 0x000000040c0c7c24 */ /* 0x000fe4000f8e02ff */
[----:B------:R-:W-:Y:S02]  /*11740*/  IMAD R11, R11, UR4, RZ ;  /* 0x000000040b0b7c24 */ /* 0x000fe4000f8e02ff */
[----:B------:R-:W-:-:S02]  /*11750*/  IMAD R10, R10, UR4, RZ ;  /* 0x000000040a0a7c24 */ /* 0x000fc4000f8e02ff */
[----:B------:R-:W-:Y:S02]  /*11760*/  IMAD R9, R9, UR4, RZ ;  /* 0x0000000409097c24 */ /* 0x000fe4000f8e02ff */
[----:B------:R-:W-:Y:S02]  /*11770*/  IMAD R8, R8, UR4, RZ ;  /* 0x0000000408087c24 */ /* 0x000fe4000f8e02ff */
[----:B------:R-:W-:Y:S02]  /*11780*/  IMAD R0, R0, UR4, RZ ;  /* 0x0000000400007c24 */ /* 0x000fe4000f8e02ff */
[----:B------:R-:W-:Y:S02]  /*11790*/  IMAD R7, R7, UR4, RZ ;  /* 0x0000000407077c24 */ /* 0x000fe4000f8e02ff */
[----:B------:R-:W-:Y:S02]  /*117a0*/  IMAD R6, R6, UR4, RZ ;  /* 0x0000000406067c24 */ /* 0x000fe4000f8e02ff */
[----:B------:R-:W-:-:S02]  /*117b0*/  IMAD R4, R4, UR4, RZ ;  /* 0x0000000404047c24 */ /* 0x000fc4000f8e02ff */
[----:B--2---:R-:W-:-:S05]  /*117c0*/  IMAD R28, R28, UR4, RZ ;  /* 0x000000041c1c7c24 */ /* 0x004fca000f8e02ff */
[----:B------:R-:W-:Y:S04]  /*117d0*/  STL [R1+0xbc], R28 ;  /* 0x0000bc1c01007387 */ /* 0x000fe80000100800 */
        /* <DEDUP_REMOVED lines=12> */
[----:B------:R0:W-:Y:S04]  /*118a0*/  STL [R1+0xfc], R0 ;  /* 0x0000fc0001007387 */ /* 0x0001e80000100800 */
[----:B------:R-:W-:Y:S01]  /*118b0*/  STL [R1+0x100], R7 ;  /* 0x0001000701007387 */ /* 0x000fe20000100800 */
[----:B0-----:R-:W-:-:S03]  /*118c0*/  IMAD R0, R5, UR4, RZ ;  /* 0x0000000405007c24 */ /* 0x001fc6000f8e02ff */
[----:B------:R-:W-:Y:S01]  /*118d0*/  STL [R1+0x104], R6 ;  /* 0x0001040601007387 */ /* 0x000fe20000100800 */
[----:B------:R-:W-:-:S03]  /*118e0*/  IMAD R5, R13, UR4, RZ ;  /* 0x000000040d057c24 */ /* 0x000fc6000f8e02ff */
[----:B------:R0:W-:Y:S04]  /*118f0*/  STL [R1+0x154], R0 ;  /* 0x0001540001007387 */ /* 0x0001e80000100800 */
        /* <DEDUP_REMOVED lines=8> */
[----:B------:R0:W-:Y:S01]  /*11980*/  STL [R1+0x16c], R5 ;  /* 0x00016c0501007387 */ /* 0x0001e20000100800 */
[----:B--2---:R-:W-:-:S03]  /*11990*/  IMAD R4, R16, UR4, RZ ;  /* 0x0000000410047c24 */ /* 0x004fc6000f8e02ff */
        /* <DEDUP_REMOVED lines=600> */
[----:B0-----:R-:W4:Y:S04]  /*13f20*/  LDL.LU R4, [R1+0xff8] ;  /* 0x000ff80001047983 */ /* 0x001f280000300800 */
[----:B------:R0:W-:Y:S04]  /*13f30*/  STL [R1+0x58], R13 ;  /* 0x0000580d01007387 */ /* 0x0001e80000100800 */
[----:B0-----:R-:W3:Y:S04]  /*13f40*/  LDL.LU R13, [R1+0xff4] ;  /* 0x000ff400010d7983 */ /* 0x001ee80000300800 */
[----:B------:R0:W-:Y:S04]  /*13f50*/  STL [R1+0x50], R25 ;  /* 0x0000501901007387 */ /* 0x0001e80000100800 */
[----:B0-----:R-:W4:Y:S04]  /*13f60*/  LDL.LU R25, [R1+0xff0] ;  /* 0x000ff00001197983 */ /* 0x001f280000300800 */
[----:B------:R0:W-:Y:S04]  /*13f70*/  STL [R1+0x48], R19 ;  /* 0x0000481301007387 */ /* 0x0001e80000100800 */
[----:B0-----:R-:W4:Y:S04]  /*13f80*/  LDL.LU R19, [R1+0xfec] ;  /* 0x000fec0001137983 */ /* 0x001f280000300800 */
        /* <DEDUP_REMOVED lines=11> */
[----:B0-----:R-:W2:Y:S04]  /*14040*/  LDL.LU R2, [R1+0xfd4] ;  /* 0x000fd40001027983 */ /* 0x001ea80000300800 */
[----:B------:R0:W-:Y:S04]  /*14050*/  STL [R1+0x14], R29 ;  /* 0x0000141d01007387 */ /* 0x0001e80000100800 */
[----:B0-----:R-:W2:Y:S04]  /*14060*/  LDL.LU R29, [R1+0xfd0] ;  /* 0x000fd000011d7983 */ /* 0x001ea80000300800 */
[----:B------:R0:W-:Y:S04]  /*14070*/  STL [R1+0xc], R3 ;  /* 0x00000c0301007387 */ /* 0x0001e80000100800 */
[----:B0-----:R-:W2:Y:S01]  /*14080*/  LDL.LU R3, [R1+0xfcc] ;  /* 0x000fcc0001037983 */ /* 0x001ea20000300800 */
[----:B-----5:R-:W-:-:S02]  /*14090*/  IMAD R17, R17, UR4, RZ ;  /* 0x0000000411117c24 */ /* 0x020fc4000f8e02ff */
[----:B---3--:R-:W-:Y:S02]  /*140a0*/  IMAD R15, R15, UR4, RZ ;  /* 0x000000040f0f7c24 */ /* 0x008fe4000f8e02ff */
[----:B----4-:R-:W-:Y:S02]  /*140b0*/  IMAD R14, R14, UR4, RZ ;  /* 0x000000040e0e7c24 */ /* 0x010fe4000f8e02ff */
[----:B--2---:R-:W-:Y:S02]  /*140c0*/  IMAD R2, R2, UR4, RZ ;  /* 0x0000000402027c24 */ /* 0x004fe4000f8e02ff */
[----:B------:R-:W-:Y:S02]  /*140d0*/  IMAD R29, R29, UR4, RZ ;  /* 0x000000041d1d7c24 */ /* 0x000fe4000f8e02ff */
[----:B------:R-:W-:-:S05]  /*140e0*/  IMAD R3, R3, UR4, RZ ;  /* 0x0000000403037c24 */ /* 0x000fca000f8e02ff */
[----:B------:R0:W-:Y:S04]  /*140f0*/  STL [R1+0x4], R3 ;  /* 0x0000040301007387 */ /* 0x0001e80000100800 */
[----:B0-----:R-:W2:Y:S04]  /*14100*/  LDL.LU R3, [R1+0xfc8] ;  /* 0x000fc80001037983 */ /* 0x001ea80000300800 */
[----:B------:R0:W-:Y:S04]  /*14110*/  STL [R1+0xfb0], R29 ;  /* 0x000fb01d01007387 */ /* 0x0001e80000100800 */
[----:B------:R1:W-:Y:S04]  /*14120*/  STL [R1+0xfb4], R2 ;  /* 0x000fb40201007387 */ /* 0x0003e80000100800 */
[----:B------:R-:W-:Y:S01]  /*14130*/  STL [R1+0xfb8], R14 ;  /* 0x000fb80e01007387 */ /* 0x000fe20000100800 */
[----:B0-----:R-:W-:-:S02]  /*14140*/  IMAD R29, RZ, RZ, -UR6 ;  /* 0x80000006ff1d7e24 */ /* 0x001fc4000f8e02ff */
[----:B-1----:R-:W-:Y:S01]  /*14150*/  IMAD R2, R16, UR4, RZ ;  /* 0x0000000410027c24 */ /* 0x002fe2000f8e02ff */
[----:B------:R2:W-:Y:S01]  /*14160*/  STL [R1+0xfbc], R15 ;  /* 0x000fbc0f01007387 */ /* 0x0005e20000100800 */
[----:B------:R-:W-:Y:S02]  /*14170*/  IMAD R16, R13, UR4, RZ ;  /* 0x000000040d107c24 */ /* 0x000fe4000f8e02ff */
[----:B------:R-:W-:Y:S01]  /*14180*/  IMAD R13, R29, 0x4, R0 ;  /* 0x000000041d0d7824 */ /* 0x000fe200078e0200 */
[----:B------:R-:W-:Y:S04]  /*14190*/  STL [R1+0xfc0], R17 ;  /* 0x000fc01101007387 */ /* 0x000fe80000100800 */
[----:B------:R0:W-:Y:S04]  /*141a0*/  STL [R1+0x3a8], R2 ;  /* 0x0003a80201007387 */ /* 0x0001e80000100800 */
[----:B------:R-:W3:Y:S01]  /*141b0*/  LDL.LU R0, [R1+0xfc4] ;  /* 0x000fc40001007983 */ /* 0x000ee20000300800 */
[----:B--2---:R-:W-:-:S02]  /*141c0*/  IADD3 R15, P1, R5, R3, RZ ;  /* 0x00000003050f7210 */ /* 0x004fc40007f3e0ff */
[-C--:B------:R-:W-:Y:S02]  /*141d0*/  IADD3 R14, P2, R6, R3.reuse, RZ ;  /* 0x00000003060e7210 */ /* 0x080fe40007f5e0ff */
[-C--:B0-----:R-:W-:Y:S01]  /*141e0*/  IADD3 R2, P3, R7, R3.reuse, RZ ;  /* 0x0000000307027210 */ /* 0x081fe20007f7e0ff */
[----:B------:R0:W-:Y:S04]  /*141f0*/  STL [R1+0xf10], R15 ;  /* 0x000f100f01007387 */ /* 0x0001e80000100800 */
[----:B------:R1:W-:Y:S04]  /*14200*/  STL [R1+0xf14], R14 ;  /* 0x000f140e01007387 */ /* 0x0003e80000100800 */
[----:B------:R2:W-:Y:S01]  /*14210*/  STL [R1+0xf18], R2 ;  /* 0x000f180201007387 */ /* 0x0005e20000100800 */
[----:B0-----:R-:W-:-:S02]  /*14220*/  IADD3 R15, P4, R8, R3, RZ ;  /* 0x00000003080f7210 */ /* 0x001fc40007f9e0ff */
[----:B-1----:R-:W-:-:S03]  /*14230*/  IADD3 R14, P5, R9, R3, RZ ;  /* 0x00000003090e7210 */ /* 0x002fc60007fbe0ff */
[----:B------:R0:W-:Y:S01]  /*14240*/  STL [R1+0xf1c], R15 ;  /* 0x000f1c0f01007387 */ /* 0x0001e20000100800 */
[----:B--2---:R-:W-:-:S03]  /*14250*/  IADD3 R2, P6, R10, R3, RZ ;  /* 0x000000030a027210 */ /* 0x004fc60007fde0ff */
[----:B------:R3:W-:Y:S04]  /*14260*/  STL [R1+0xf20], R14 ;  /* 0x000f200e01007387 */ /* 0x0007e80000100800 */
[----:B------:R1:W-:Y:S01]  /*14270*/  STL [R1+0xf24], R2 ;  /* 0x000f240201007387 */ /* 0x0003e20000100800 */
[----:B0-----:R-:W-:Y:S02]  /*14280*/  IADD3 R15, P0, R11, R3, RZ ;  /* 0x000000030b0f7210 */ /* 0x001fe40007f1e0ff */
[----:B---3--:R-:W-:-:S03]  /*14290*/  LEA.HI.X.SX32 R14, R5, R0, 0x1, P1 ;  /* 0x00000000050e7211 */ /* 0x008fc600008f0eff */
[----:B------:R-:W-:Y:S01]  /*142a0*/  STL [R1+0xf28], R15 ;  /* 0x000f280f01007387 */ /* 0x000fe20000100800 */
[----:B-1----:R-:W-:-:S03]  /*142b0*/  IADD3 R2, P1, R12, R3, RZ ;  /* 0x000000030c027210 */ /* 0x002fc60007f3e0ff */
[----:B------:R-:W-:Y:S01]  /*142c0*/  STL [R1+0xf08], R14 ;  /* 0x000f080e01007387 */ /* 0x000fe20000100800 */
[----:B------:R-:W-:-:S03]  /*142d0*/  LEA.HI.X.SX32 R5, R6, R0, 0x1, P2 ;  /* 0x0000000006057211 */ /* 0x000fc600010f0eff */
[----:B------:R-:W2:Y:S01]  /*142e0*/  LDL.LU R6, [R1+0x10] ;  /* 0x0000100001067983 */ /* 0x000ea20000300800 */
[----:B------:R-:W-:-:S03]  /*142f0*/  LEA.HI.X.SX32 R7, R7, R0, 0x1, P3 ;  /* 0x0000000007077211 */ /* 0x000fc600018f0eff */
[----:B------:R0:W-:Y:S04]  /*14300*/  STL [R1+0xf0c], R2 ;  /* 0x000f0c0201007387 */ /* 0x0001e80000100800 */
[----:B------:R1:W-:Y:S01]  /*14310*/  STL [R1+0xf00], R5 ;  /* 0x000f000501007387 */ /* 0x0003e20000100800 */
[-C--:B0-----:R-:W-:Y:S02]  /*14320*/  IADD3 R2, P2, R20, R3.reuse, RZ ;  /* 0x0000000314027210 */ /* 0x081fe40007f5e0ff */
[----:B-1----:R-:W-:-:S03]  /*14330*/  IADD3 R5, P3, R21, R3, RZ ;  /* 0x0000000315057210 */ /* 0x002fc60007f7e0ff */
[----:B------:R0:W-:Y:S04]  /*14340*/  STL [R1+0xf04], R2 ;  /* 0x000f040201007387 */ /* 0x0001e80000100800 */
[----:B------:R-:W-:Y:S01]  /*14350*/  STL [R1+0xef8], R7 ;  /* 0x000ef80701007387 */ /* 0x000fe20000100800 */
[----:B0-----:R-:W-:-:S03]  /*14360*/  LEA.HI.X.SX32 R2, R8, R0, 0x1, P4 ;  /* 0x0000000008027211 */ /* 0x001fc600020f0eff */
[----:B------:R-:W3:Y:S04]  /*14370*/  LDL.LU R8, [R1+0x8] ;  /* 0x0000080001087983 */ /* 0x000ee80000300800 */
[----:B------:R0:W-:Y:S04]  /*14380*/  STL [R1+0xefc], R5 ;  /* 0x000efc0501007387 */ /* 0x0001e80000100800 */
[----:B------:R-:W4:Y:S04]  /*14390*/  LDL.LU R17, [R1+0x24] ;  /* 0x0000240001117983 */ /* 0x000f280000300800 */
[----:B------:R1:W-:Y:S01]  /*143a0*/  STL [R1+0xef0], R2 ;  /* 0x000ef00201007387 */ /* 0x0003e20000100800 */
[----:B0-----:R-:W-:-:S02]  /*143b0*/  IADD3 R5, P4, R22, R3, RZ ;  /* 0x0000000316057210 */ /* 0x001fc40007f9e0ff */
[----:B-1----:R-:W-:Y:S02]  /*143c0*/  LEA.HI.X.SX32 R2, R9, R0, 0x1, P5 ;  /* 0x0000000009027211 */ /* 0x002fe400028f0eff */
[----:B------:R-:W5:Y:S04]  /*143d0*/  LDL.LU R9, [R1] ;  /* 0x0000000001097983 */ /* 0x000f680000300800 */
[----:B------:R0:W-:Y:S04]  /*143e0*/  STL [R1+0xef4], R5 ;  /* 0x000ef40501007387 */ /* 0x0001e80000100800 */
[----:B------:R-:W4:Y:S04]  /*143f0*/  LDL.LU R15, [R1+0x2c] ;  /* 0x00002c00010f7983 */ /* 0x000f280000300800 */
[----:B------:R1:W-:Y:S01]  /*14400*/  STL [R1+0xee8], R2 ;  /* 0x000ee80201007387 */ /* 0x0003e20000100800 */
[----:B0-----:R-:W-:-:S03]  /*14410*/  IADD3 R5, P5, R23, R3, RZ ;  /* 0x0000000317057210 */ /* 0x001fc60007fbe0ff */
[----:B------:R-:W4:Y:S01]  /*14420*/  LDL.LU R14, [R1+0x34] ;  /* 0x00003400010e7983 */ /* 0x000f220000300800 */
[-C--:B-1----:R-:W-:Y:S02]  /*14430*/  LEA.HI.X.SX32 R2, R10, R0.reuse, 0x1, P6 ;  /* 0x000000000a027211 */ /* 0x082fe400030f0eff */
[----:B------:R-:W-:Y:S01]  /*14440*/  IADD3 R7, P6, R24, R3, RZ ;  /* 0x0000000318077210 */ /* 0x000fe20007fde0ff */
[----:B------:R0:W-:Y:S04]  /*14450*/  STL [R1+0xeec], R5 ;  /* 0x000eec0501007387 */ /* 0x0001e80000100800 */
[----:B------:R1:W-:Y:S04]  /*14460*/  STL [R1+0xee0], R2 ;  /* 0x000ee00201007387 */ /* 0x0003e80000100800 */
[----:B0-----:R-:W4:Y:S01]  /*14470*/  LDL.LU R5, [R1+0x3c] ;  /* 0x00003c0001057983 */ /* 0x001f220000300800 */
[----:B-1----:R-:W-:-:S03]  /*14480*/  LEA.HI.X.SX32 R2, R11, R0, 0x1, P0 ;  /* 0x000000000b027211 */ /* 0x002fc600000f0eff */
[----:B------:R0:W-:Y:S01]  /*14490*/  STL [R1+0xee4], R7 ;  /* 0x000ee40701007387 */ /* 0x0001e20000100800 */
[----:B------:R-:W-:-:S03]  /*144a0*/  LEA.HI.X.SX32 R10, R12, R0, 0x1, P1 ;  /* 0x000000000c0a7211 */ /* 0x000fc600008f0eff */
[----:B------:R1:W-:Y:S01]  /*144b0*/  STL [R1+0xed8], R2 ;  /* 0x000ed80201007387 */ /* 0x0003e20000100800 */
[----:B0-----:R-:W-:-:S03]  /*144c0*/  IADD3 R7, P0, R26, R3, RZ ;  /* 0x000000031a077210 */ /* 0x001fc60007f1e0ff */
[----:B-1----:R-:W4:Y:S01]  /*144d0*/  LDL.LU R2, [R1+0x44] ;  /* 0x0000440001027983 */ /* 0x002f220000300800 */
        /* <DEDUP_REMOVED lines=8> */
[----:B------:R-:W4:Y:S04]  /*14560*/  LDL.LU R21, [R1+0x4c] ;  /* 0x00004c0001157983 */ /* 0x000f280000300800 */
[----:B------:R-:W-:Y:S04]  /*14570*/  STL [R1+0xecc], R10 ;  /* 0x000ecc0a01007387 */ /* 0x000fe80000100800 */
[----:B------:R-:W4:Y:S04]  /*14580*/  LDL.LU R29, [R1+0x54] ;  /* 0x00005400011d7983 */ /* 0x000f280000300800 */
[----:B------:R0:W-:Y:S02]  /*14590*/  STL [R1+0xec0], R7 ;  /* 0x000ec00701007387 */ /* 0x0001e40000100800 */
[----:B0-----:R-:W-:-:S02]  /*145a0*/  LEA.HI.X.SX32 R7, R22, R0, 0x1, P4 ;  /* 0x0000000016077211 */ /* 0x001fc400020f0eff */
[----:B------:R-:W4:Y:S01]  /*145b0*/  LDL.LU R22, [R1+0x18] ;  /* 0x0000180001167983 */ /* 0x000f220000300800 */
[----:B-----5:R-:W-:-:S05]  /*145c0*/  IADD3 R10, P3, R9, R3, RZ ;  /* 0x00000003090a7210 */ /* 0x020fca0007f7e0ff */
[----:B------:R3:W-:Y:S04]  /*145d0*/  STL [R1+0xec4], R10 ;  /* 0x000ec40a01007387 */ /* 0x0007e80000100800 */
[----:B------:R-:W5:Y:S04]  /*145e0*/  LDL.LU R20, [R1+0x5c] ;  /* 0x00005c0001147983 */ /* 0x000f680000300800 */
[----:B------:R0:W-:Y:S01]  /*145f0*/  STL [R1+0xeb8], R7 ;  /* 0x000eb80701007387 */ /* 0x0001e20000100800 */
[----:B---3--:R-:W-:-:S03]  /*14600*/  IADD3 R10, P4, R8, R3, RZ ;  /* 0x00000003080a7210 */ /* 0x008fc60007f9e0ff */
[----:B------:R-:W3:Y:S01]  /*14610*/  LDL.LU R12, [R1+0xb4] ;  /* 0x0000b400010c7983 */ /* 0x000ee20000300800 */
[----:B0-----:R-:W-:-:S03]  /*14620*/  LEA.HI.X.SX32 R7, R23, R0, 0x1, P5 ;  /* 0x0000000017077211 */ /* 0x001fc600028f0eff */
[----:B------:R2:W-:Y:S04]  /*14630*/  STL [R1+0xebc], R10 ;  /* 0x000ebc0a01007387 */ /* 0x0005e80000100800 */
[----:B------:R0:W-:Y:S04]  /*14640*/  STL [R1+0xeb0], R7 ;  /* 0x000eb00701007387 */ /* 0x0001e80000100800 */
[----:B------:R-:W3:Y:S01]  /*14650*/  LDL.LU R11, [R1+0xb8] ;  /* 0x0000b800010b7983 */ /* 0x000ee20000300800 */
[----:B--2---:R-:W-:Y:S02]  /*14660*/  IADD3 R10, P5, R6, R3, RZ ;  /* 0x00000003060a7210 */ /* 0x004fe40007fbe0ff */
[----:B0-----:R-:W-:-:S03]  /*14670*/  LEA.HI.X.SX32 R7, R24, R0, 0x1, P6 ;  /* 0x0000000018077211 */ /* 0x001fc600030f0eff */
[----:B------:R0:W-:Y:S04]  /*14680*/  STL [R1+0xeb4], R10 ;  /* 0x000eb40a01007387 */ /* 0x0001e80000100800 */
[----:B------:R1:W-:Y:S01]  /*14690*/  STL [R1+0xea8], R7 ;  /* 0x000ea80701007387 */ /* 0x0003e20000100800 */
[----:B0-----:R-:W-:-:S03]  /*146a0*/  LEA.HI.X.SX32 R10, R26, R0, 0x1, P0 ;  /* 0x000000001a0a7211 */ /* 0x001fc600000f0eff */
[----:B-1----:R-:W2:Y:S01]  /*146b0*/  LDL.LU R7, [R1+0xbc] ;  /* 0x0000bc0001077983 */ /* 0x002ea20000300800 */
[-C--:B----4-:R-:W-:Y:S02]  /*146c0*/  IADD3 R24, P0, R17, R3.reuse, RZ ;  /* 0x0000000311187210 */ /* 0x090fe40007f1e0ff */
[----:B------:R-:W-:-:S05]  /*146d0*/  IADD3 R23, P6, R22, R3, RZ ;  /* 0x0000000316177210 */ /* 0x000fca0007fde0ff */
[----:B------:R0:W-:Y:S04]  /*146e0*/  STL [R1+0xeac], R23 ;  /* 0x000eac1701007387 */ /* 0x0001e80000100800 */
[----:B------:R1:W-:Y:S04]  /*146f0*/  STL [R1+0xea0], R10 ;  /* 0x000ea00a01007387 */ /* 0x0003e80000100800 */
[----:B0-----:R-:W4:Y:S01]  /*14700*/  LDL.LU R23, [R1+0xc0] ;  /* 0x0000c00001177983 */ /* 0x001f220000300800 */
[----:B-1----:R-:W-:-:S03]  /*14710*/  LEA.HI.X.SX32 R10, R27, R0, 0x1, P1 ;  /* 0x000000001b0a7211 */ /* 0x002fc600008f0eff */
[----:B------:R-:W-:Y:S04]  /*14720*/  STL [R1+0xea4], R24 ;  /* 0x000ea41801007387 */ /* 0x000fe80000100800 */
[----:B------:R0:W-:Y:S01]  /*14730*/  STL [R1+0xe98], R10 ;  /* 0x000e980a01007387 */ /* 0x0001e20000100800 */
[----:B------:R-:W-:-:S03]  /*14740*/  IADD3 R26, P1, R15, R3, RZ ;  /* 0x000000030f1a7210 */ /* 0x000fc60007f3e0ff */
[----:B0-----:R-:W4:Y:S01]  /*14750*/  LDL.LU R10, [R1+0xc8] ;  /* 0x0000c800010a7983 */ /* 0x001f220000300800 */
[----:B------:R-:W-:-:S03]  /*14760*/  LEA.HI.X.SX32 R24, R28, R0, 0x1, P2 ;  /* 0x000000001c187211 */ /* 0x000fc600010f0eff */
[----:B------:R-:W-:Y:S04]  /*14770*/  STL [R1+0xe9c], R26 ;  /* 0x000e9c1a01007387 */ /* 0x000fe80000100800 */
[----:B------:R0:W-:Y:S02]  /*14780*/  STL [R1+0x74c], R24 ;  /* 0x00074c1801007387 */ /* 0x0001e40000100800 */
[----:B0-----:R-:W-:Y:S02]  /*14790*/  LEA.HI.X.SX32 R24, R9, R0, 0x1, P3 ;  /* 0x0000000009187211 */ /* 0x001fe400018f0eff */
[----:B------:R-:W4:Y:S01]  /*147a0*/  LDL.LU R9, [R1+0xcc] ;  /* 0x0000cc0001097983 */ /* 0x000f220000300800 */
[----:B------:R-:W-:-:S05]  /*147b0*/  IADD3 R26, P2, R14, R3, RZ ;  /* 0x000000030e1a7210 */ /* 0x000fca0007f5e0ff */
[----:B------:R0:W-:Y:S04]  /*147c0*/  STL [R1+0x76c], R26 ;  /* 0x00076c1a01007387 */ /* 0x0001e80000100800 */
[----:B------:R1:W-:Y:S01]  /*147d0*/  STL [R1+0x750], R24 ;  /* 0x0007501801007387 */ /* 0x0003e20000100800 */
[-C--:B0-----:R-:W-:Y:S02]  /*147e0*/  IADD3 R26, P3, R5, R3.reuse, RZ ;  /* 0x00000003051a7210 */ /* 0x081fe40007f7e0ff */
[----:B-1----:R-:W-:Y:S02]  /*147f0*/  LEA.HI.X.SX32 R24, R8, R0, 0x1, P4 ;  /* 0x0000000008187211 */ /* 0x002fe400020f0eff */
[----:B------:R-:W4:Y:S04]  /*14800*/  LDL.LU R8, [R1+0xd0] ;  /* 0x0000d00001087983 */ /* 0x000f280000300800 */
[----:B------:R0:W-:Y:S04]  /*14810*/  STL [R1+0x774], R26 ;  /* 0x0007741a01007387 */ /* 0x0001e80000100800 */
[----:B------:R1:W-:Y:S01]  /*14820*/  STL [R1+0x754], R24 ;  /* 0x0007541801007387 */ /* 0x0003e20000100800 */
[----:B0-----:R-:W-:-:S02]  /*14830*/  IADD3 R26, P4, R2, R3, RZ ;  /* 0x00000003021a7210 */ /* 0x001fc40007f9e0ff */
[----:B-1----:R-:W-:Y:S02]  /*14840*/  LEA.HI.X.SX32 R24, R6, R0, 0x1, P5 ;  /* 0x0000000006187211 */ /* 0x002fe400028f0eff */
[----:B------:R-:W4:Y:S04]  /*14850*/  LDL.LU R6, [R1+0xd4] ;  /* 0x0000d40001067983 */ /* 0x000f280000300800 */
[----:B------:R0:W-:Y:S04]  /*14860*/  STL [R1+0x77c], R26 ;  /* 0x00077c1a01007387 */ /* 0x0001e80000100800 */
[----:B------:R1:W-:Y:S01]  /*14870*/  STL [R1+0x758], R24 ;  /* 0x0007581801007387 */ /* 0x0003e20000100800 */
[----:B0-----:R-:W-:-:S02]  /*14880*/  IADD3 R26, P5, R21, R3, RZ ;  /* 0x00000003151a7210 */ /* 0x001fc40007fbe0ff */
[-C--:B-1----:R-:W-:Y:S02]  /*14890*/  LEA.HI.X.SX32 R24, R22, R0.reuse, 0x1, P6 ;  /* 0x0000000016187211 */ /* 0x082fe400030f0eff */
[----:B------:R-:W4:Y:S04]  /*148a0*/  LDL.LU R22, [R1+0xd8] ;  /* 0x0000d80001167983 */ /* 0x000f280000300800 */
[----:B------:R-:W-:Y:S04]  /*148b0*/  STL [R1+0x784], R26 ;  /* 0x0007841a01007387 */ /* 0x000fe80000100800 */
[----:B------:R0:W-:Y:S02]  /*148c0*/  STL [R1+0x75c], R24 ;  /* 0x00075c1801007387 */ /* 0x0001e40000100800 */
[----:B0-----:R-:W-:-:S02]  /*148d0*/  LEA.HI.X.SX32 R24, R17, R0, 0x1, P0 ;  /* 0x0000000011187211 */ /* 0x001fc400000f0eff */
[----:B------:R-:W4:Y:S01]  /*148e0*/  LDL.LU R17, [R1+0xdc] ;  /* 0x0000dc0001117983 */ /* 0x000f220000300800 */
[----:B------:R-:W-:-:S05]  /*148f0*/  IADD3 R26, P6, R29, R3, RZ ;  /* 0x000000031d1a7210 */ /* 0x000fca0007fde0ff */
[----:B------:R-:W-:Y:S04]  /*14900*/  STL [R1+0x78c], R26 ;  /* 0x00078c1a01007387 */ /* 0x000fe80000100800 */
[----:B------:R0:W-:Y:S02]  /*14910*/  STL [R1+0x760], R24 ;  /* 0x0007601801007387 */ /* 0x0001e40000100800 */
[----:B0-----:R-:W-:Y:S02]  /*14920*/  LEA.HI.X.SX32 R24, R15, R0, 0x1, P1 ;  /* 0x000000000f187211 */ /* 0x001fe400008f0eff */
[----:B------:R-:W4:Y:S01]  /*14930*/  LDL.LU R15, [R1+0xe4] ;  /* 0x0000e400010f7983 */ /* 0x000f220000300800 */
[----:B-----5:R-:W-:-:S05]  /*14940*/  IADD3 R26, P0, R20, R3, RZ ;  /* 0x00000003141a7210 */ /* 0x020fca0007f1e0ff */
[----:B------:R3:W-:Y:S04]  /*14950*/  STL [R1+0x794], R26 ;  /* 0x0007941a01007387 */ /* 0x0007e80000100800 */
[----:B------:R0:W-:Y:S01]  /*14960*/  STL [R1+0x764], R24 ;  /* 0x0007641801007387 */ /* 0x0001e20000100800 */
[-C--:B---3--:R-:W-:Y:S02]  /*14970*/  IADD3 R26, P1, R12, R3.reuse, RZ ;  /* 0x000000030c1a7210 */ /* 0x088fe40007f3e0ff */
[----:B0-----:R-:W-:Y:S02]  /*14980*/  LEA.HI.X.SX32 R24, R14, R0, 0x1, P2 ;  /* 0x000000000e187211 */ /* 0x001fe400010f0eff */
[----:B------:R-:W3:Y:S04]  /*14990*/  LDL.LU R14, [R1+0xe8] ;  /* 0x0000e800010e7983 */ /* 0x000ee80000300800 */
[----:B------:R0:W-:Y:S04]  /*149a0*/  STL [R1+0x79c], R26 ;  /* 0x00079c1a01007387 */ /* 0x0001e80000100800 */
[----:B------:R1:W-:Y:S01]  /*149b0*/  STL [R1+0x768], R24 ;  /* 0x0007681801007387 */ /* 0x0003e20000100800 */
[----:B0-----:R-:W-:-:S02]  /*149c0*/  IADD3 R26, P2, R11, R3, RZ ;  /* 0x000000030b1a7210 */ /* 0x001fc40007f5e0ff */
[-C--:B-1----:R-:W-:Y:S02]  /*149d0*/  LEA.HI.X.SX32 R24, R5, R0.reuse, 0x1, P3 ;  /* 0x0000000005187211 */ /* 0x082fe400018f0eff */
[----:B------:R-:W5:Y:S04]  /*149e0*/  LDL.LU R5, [R1+0xec] ;  /* 0x0000ec0001057983 */ /* 0x000f680000300800 */
[----:B------:R-:W-:Y:S04]  /*149f0*/  STL [R1+0x7a4], R26 ;  /* 0x0007a41a01007387 */ /* 0x000fe80000100800 */
[----:B------:R0:W-:Y:S02]  /*14a00*/  STL [R1+0x770], R24 ;  /* 0x0007701801007387 */ /* 0x0001e40000100800 */
[----:B0-----:R-:W-:-:S02]  /*14a10*/  LEA.HI.X.SX32 R24, R2, R0, 0x1, P4 ;  /* 0x0000000002187211 */ /* 0x001fc400020f0eff */
[----:B------:R-:W5:Y:S01]  /*14a20*/  LDL.LU R2, [R1+0xf4] ;  /* 0x0000f40001027983 */ /* 0x000f620000300800 */
[----:B--2---:R-:W-:-:S05]  /*14a30*/  IADD3 R26, P3, R7, R3, RZ ;  /* 0x00000003071a7210 */ /* 0x004fca0007f7e0ff */
[----:B------:R-:W-:Y:S04]  /*14a40*/  STL [R1+0x7ac], R26 ;  /* 0x0007ac1a01007387 */ /* 0x000fe80000100800 */
[----:B------:R0:W-:Y:S02]  /*14a50*/  STL [R1+0x778], R24 ;  /* 0x0007781801007387 */ /* 0x0001e40000100800 */
[----:B0-----:R-:W-:Y:S02]  /*14a60*/  LEA.HI.X.SX32 R24, R21, R0, 0x1, P5 ;  /* 0x0000000015187211 */ /* 0x001fe400028f0eff */
[----:B------:R-:W2:Y:S01]  /*14a70*/  LDL.LU R21, [R1+0xf8] ;  /* 0x0000f80001157983 */ /* 0x000ea20000300800 */
[----:B----4-:R-:W-:-:S05]  /*14a80*/  IADD3 R26, P4, R23, R3, RZ ;  /* 0x00000003171a7210 */ /* 0x010fca0007f9e0ff */
[----:B------:R0:W-:Y:S04]  /*14a90*/  STL [R1+0x7b4], R26 ;  /* 0x0007b41a01007387 */ /* 0x0001e80000100800 */
[----:B------:R1:W-:Y:S01]  /*14aa0*/  STL [R1+0x780], R24 ;  /* 0x0007801801007387 */ /* 0x0003e20000100800 */
[----:B0-----:R-:W-:Y:S02]  /*14ab0*/  IADD3 R26, P5, R10, R3, RZ ;  /* 0x000000030a1a7210 */ /* 0x001fe40007fbe0ff */
        /* <DEDUP_REMOVED lines=36> */
[----:B---3--:R-:W-:-:S05]  /*14d00*/  IADD3 R26, P5, R14, R3, RZ ;  /* 0x000000030e1a7210 */ /* 0x008fca0007fbe0ff */
[----:B------:R-:W-:Y:S04]  /*14d10*/  STL [R1+0x7f4], R26 ;  /* 0x0007f41a01007387 */ /* 0x000fe80000100800 */
[----:B------:R0:W-:Y:S02]  /*14d20*/  STL [R1+0x7c0], R24 ;  /* 0x0007c01801007387 */ /* 0x0001e40000100800 */
[-C--:B0-----:R-:W-:Y:S02]  /*14d30*/  LEA.HI.X.SX32 R24, R8, R0.reuse, 0x1, P0 ;  /* 0x0000000008187211 */ /* 0x081fe400000f0eff */
[----:B-----5:R-:W-:Y:S01]  /*14d40*/  IADD3 R26, P6, R5, R3, RZ ;  /* 0x00000003051a7210 */ /* 0x020fe20007fde0ff */
[----:B------:R-:W3:Y:S04]  /*14d50*/  LDL.LU R8, [R1+0x16c] ;  /* 0x00016c0001087983 */ /* 0x000ee80000300800 */
[----:B------:R-:W-:Y:S04]  /*14d60*/  STL [R1+0x7fc], R26 ;  /* 0x0007fc1a01007387 */ /* 0x000fe80000100800 */
[----:B------:R0:W-:Y:S02]  /*14d70*/  STL [R1+0x7c8], R24 ;  /* 0x0007c81801007387 */ /* 0x0001e40000100800 */
[----:B0-----:R-:W-:-:S02]  /*14d80*/  LEA.HI.X.SX32 R24, R6, R0, 0x1, P1 ;  /* 0x0000000006187211 */ /* 0x001fc400008f0eff */
[----:B------:R-:W-:Y:S01]  /*14d90*/  IADD3 R26, P0, R2, R3, RZ ;  /* 0x00000003021a7210 */ /* 0x000fe20007f1e0ff */
        /* <DEDUP_REMOVED lines=11> */
[----:B------:R-:W-:Y:S04]  /*14e50*/  STL [R1+0x814], R26 ;  /* 0x0008141a01007387 */ /* 0x000fe80000100800 */
[----:B------:R0:W-:Y:S02]  /*14e60*/  STL [R1+0x7e0], R24 ;  /* 0x0007e01801007387 */ /* 0x0001e40000100800 */
[-C--:B0-----:R-:W-:Y:S02]  /*14e70*/  LEA.HI.X.SX32 R24, R15, R0.reuse, 0x1, P4 ;  /* 0x000000000f187211 */ /* 0x081fe400020f0eff */
[----:B------:R-:W-:Y:S01]  /*14e80*/  IADD3 R26, P3, R20, R3, RZ ;  /* 0x00000003141a7210 */ /* 0x000fe20007f7e0ff */
        /* <DEDUP_REMOVED lines=71> */
[----:B------:R-:W-:Y:S04]  /*15300*/  STL [R1+0x88c], R26 ;  /* 0x00088c1a01007387 */ /* 0x000fe80000100800 */
[----:B------:R0:W-:Y:S02]  /*15310*/  STL [R1+0x858], R24 ;  /* 0x0008581801007387 */ /* 0x0001e40000100800 */
[----:B0-----:R-:W-:Y:S02]  /*15320*/  LEA.HI.X.SX32 R24, R22, R0, 0x1, P5 ;  /* 0x0000000016187211 */ /* 0x001fe400028f0eff */
[-C--:B------:R-:W-:Y:S01]  /*15330*/  IADD3 R26, P4, R21, R3.reuse, RZ ;  /* 0x00000003151a7210 */ /* 0x080fe20007f9e0ff */
        /* <DEDUP_REMOVED lines=559> */
[----:B------:R-:W4:Y:S01]  /*17630*/  LDL.LU R11, [R1+0x1c8] ;  /* 0x0001c800010b7983 */ /* 0x000f220000300800 */
[----:B------:R-:W-:Y:S02]  /*17640*/  LEA.HI.X.SX32 R23, R23, R0, 0x1, P0 ;  /* 0x0000000017177211 */ /* 0x000fe400000f0eff */
[----:B---3--:R-:W-:-:S05]  /*17650*/  IADD3 R26, P4, R6, R3, RZ ;  /* 0x00000003061a7210 */ /* 0x008fca0007f9e0ff */
[----:B------:R-:W-:Y:S04]  /*17660*/  STL [R1+0xc14], R26 ;  /* 0x000c141a01007387 */ /* 0x000fe80000100800 */
[----:B------:R0:W-:Y:S02]  /*17670*/  STL [R1+0xbe0], R24 ;  /* 0x000be01801007387 */ /* 0x0001e40000100800 */
[----:B0-----:R-:W-:Y:S02]  /*17680*/  LEA.HI.X.SX32 R24, R7, R0, 0x1, P6 ;  /* 0x0000000007187211 */ /* 0x001fe400030f0eff */
[-C--:B-----5:R-:W-:Y:S01]  /*17690*/  IADD3 R26, P5, R22, R3.reuse, RZ ;  /* 0x00000003161a7210 */ /* 0x0a0fe20007fbe0ff */
[----:B------:R-:W3:Y:S04]  /*176a0*/  LDL.LU R7, [R1+0x1c4] ;  /* 0x0001c40001077983 */ /* 0x000ee80000300800 */
[----:B------:R-:W-:Y:S04]  /*176b0*/  STL [R1+0xc1c], R26 ;  /* 0x000c1c1a01007387 */ /* 0x000fe80000100800 */
[----:B------:R0:W-:Y:S04]  /*176c0*/  STL [R1+0xbe8], R24 ;  /* 0x000be81801007387 */ /* 0x0001e80000100800 */
[----:B0-----:R-:W5:Y:S01]  /*176d0*/  LDL.LU R24, [R1+0x1c0] ;  /* 0x0001c00001187983 */ /* 0x001f620000300800 */
[----:B------:R-:W-:-:S05]  /*176e0*/  IADD3 R26, P6, R17, R3, RZ ;  /* 0x00000003111a7210 */ /* 0x000fca0007fde0ff */
[----:B------:R-:W-:Y:S04]  /*176f0*/  STL [R1+0xc24], R26 ;  /* 0x000c241a01007387 */ /* 0x000fe80000100800 */
[----:B------:R0:W-:Y:S02]  /*17700*/  STL [R1+0xbf0], R23 ;  /* 0x000bf01701007387 */ /* 0x0001e40000100800 */
[----:B0-----:R-:W-:Y:S02]  /*17710*/  LEA.HI.X.SX32 R23, R10, R0, 0x1, P1 ;  /* 0x000000000a177211 */ /* 0x001fe400008f0eff */
        /* <DEDUP_REMOVED lines=18> */
[----:B------:R0:W-:Y:S04]  /*17840*/  STL [R1+0xc10], R23 ;  /* 0x000c101701007387 */ /* 0x0001e80000100800 */
[----:B0-----:R-:W4:Y:S01]  /*17850*/  LDL.LU R23, [R1+0x194] ;  /* 0x0001940001177983 */ /* 0x001f220000300800 */
[----:B------:R-:W-:Y:S02]  /*17860*/  LEA.HI.X.SX32 R22, R22, R0, 0x1, P5 ;  /* 0x0000000016167211 */ /* 0x000fe400028f0eff */
        /* <DEDUP_REMOVED lines=22> */
[----:B------:R0:W-:Y:S01]  /*179d0*/  STL [R1+0xc38], R22 ;  /* 0x000c381601007387 */ /* 0x0001e20000100800 */
[-C--:B------:R-:W-:Y:S02]  /*179e0*/  LEA.HI.X.SX32 R21, R21, R0.reuse, 0x1, P4 ;  /* 0x0000000015157211 */ /* 0x080fe400020f0eff */
[----:B0-----:R-:W-:Y:S02]  /*179f0*/  LEA.HI.X.SX32 R22, R2, R0, 0x1, P3 ;  /* 0x0000000002167211 */ /* 0x001fe400018f0eff */
[----:B------:R-:W4:Y:S01]  /*17a00*/  LDL.LU R2, [R1+0x144] ;  /* 0x0001440001027983 */ /* 0x000f220000300800 */
[----:B---3--:R-:W-:-:S05]  /*17a10*/  IADD3 R26, P2, R7, R3, RZ ;  /* 0x00000003071a7210 */ /* 0x008fca0007f5e0ff */
[----:B------:R5:W-:Y:S04]  /*17a20*/  STL [R1+0xc74], R26 ;  /* 0x000c741a01007387 */ /* 0x000be80000100800 */
[----:B------:R0:W-:Y:S01]  /*17a30*/  STL [R1+0xc40], R22 ;  /* 0x000c401601007387 */ /* 0x0001e20000100800 */
[----:B-----5:R-:W-:-:S03]  /*17a40*/  IADD3 R26, P3, R24, R3, RZ ;  /* 0x00000003181a7210 */ /* 0x020fc60007f7e0ff */
[----:B0-----:R-:W3:Y:S04]  /*17a50*/  LDL.LU R22, [R1+0x140] ;  /* 0x0001400001167983 */ /* 0x001ee80000300800 */
[----:B------:R-:W-:Y:S04]  /*17a60*/  STL [R1+0xc7c], R26 ;  /* 0x000c7c1a01007387 */ /* 0x000fe80000100800 */
[----:B------:R0:W-:Y:S02]  /*17a70*/  STL [R1+0xc48], R21 ;  /* 0x000c481501007387 */ /* 0x0001e40000100800 */
[----:B0-----:R-:W-:-:S02]  /*17a80*/  LEA.HI.X.SX32 R21, R29, R0, 0x1, P5 ;  /* 0x000000001d157211 */ /* 0x001fc400028f0eff */
[----:B------:R-:W5:Y:S01]  /*17a90*/  LDL.LU R29, [R1+0x13c] ;  /* 0x00013c00011d7983 */ /* 0x000f620000300800 */
[----:B------:R-:W-:-:S05]  /*17aa0*/  IADD3 R26, P4, R10, R3, RZ ;  /* 0x000000030a1a7210 */ /* 0x000fca0007f9e0ff */
[----:B------:R-:W-:Y:S04]  /*17ab0*/  STL [R1+0xc84], R26 ;  /* 0x000c841a01007387 */ /* 0x000fe80000100800 */
[----:B------:R0:W-:Y:S04]  /*17ac0*/  STL [R1+0xc50], R21 ;  /* 0x000c501501007387 */ /* 0x0001e80000100800 */
[----:B0-----:R-:W5:Y:S01]  /*17ad0*/  LDL.LU R21, [R1+0x138] ;  /* 0x0001380001157983 */ /* 0x001f620000300800 */
[----:B--2---:R-:W-:Y:S02]  /*17ae0*/  IADD3 R26, P5, R9, R3, RZ ;  /* 0x00000003091a7210 */ /* 0x004fe40007fbe0ff */
[----:B------:R-:W-:-:S03]  /*17af0*/  LEA.HI.X.SX32 R20, R20, R0, 0x1, P6 ;  /* 0x0000000014147211 */ /* 0x000fc600030f0eff */
[----:B------:R-:W-:Y:S01]  /*17b00*/  STL [R1+0xc8c], R26 ;  /* 0x000c8c1a01007387 */ /* 0x000fe20000100800 */
[----:B------:R-:W-:-:S03]  /*17b10*/  LEA.HI.X.SX32 R12, R12, R0, 0x1, P0 ;  /* 0x000000000c0c7211 */ /* 0x000fc600000f0eff */
[----:B------:R0:W-:Y:S01]  /*17b20*/  STL [R1+0xc58], R20 ;  /* 0x000c581401007387 */ /* 0x0001e20000100800 */
[----:B------:R-:W-:-:S03]  /*17b30*/  LEA.HI.X.SX32 R11, R11, R0, 0x1, P1 ;  /* 0x000000000b0b7211 */ /* 0x000fc600008f0eff */
[----:B0-----:R-:W2:Y:S01]  /*17b40*/  LDL.LU R20, [R1+0x134] ;  /* 0x0001340001147983 */ /* 0x001ea20000300800 */
[----:B------:R-:W-:Y:S02]  /*17b50*/  LEA.HI.X.SX32 R27, R7, R0, 0x1, P2 ;  /* 0x00000000071b7211 */ /* 0x000fe400010f0eff */
[----:B----4-:R-:W-:-:S05]  /*17b60*/  IADD3 R26, P6, R8, R3, RZ ;  /* 0x00000003081a7210 */ /* 0x010fca0007fde0ff */
[----:B------:R-:W-:Y:S04]  /*17b70*/  STL [R1+0xc94], R26 ;  /* 0x000c941a01007387 */ /* 0x000fe80000100800 */
[----:B------:R0:W-:Y:S04]  /*17b80*/  STL [R1+0xc60], R12 ;  /* 0x000c600c01007387 */ /* 0x0001e80000100800 */
[----:B0-----:R-:W4:Y:S01]  /*17b90*/  LDL.LU R12, [R1+0x130] ;  /* 0x00013000010c7983 */ /* 0x001f220000300800 */
[----:B------:R-:W-:-:S05]  /*17ba0*/  IADD3 R26, P0, R6, R3, RZ ;  /* 0x00000003061a7210 */ /* 0x000fca0007f1e0ff */
[----:B------:R-:W-:Y:S04]  /*17bb0*/  STL [R1+0xc9c], R26 ;  /* 0x000c9c1a01007387 */ /* 0x000fe80000100800 */
[----:B------:R0:W-:Y:S04]  /*17bc0*/  STL [R1+0xc68], R11 ;  /* 0x000c680b01007387 */ /* 0x0001e80000100800 */
[----:B0-----:R-:W4:Y:S01]  /*17bd0*/  LDL.LU R11, [R1+0x12c] ;  /* 0x00012c00010b7983 */ /* 0x001f220000300800 */
[----:B------:R-:W-:-:S05]  /*17be0*/  IADD3 R26, P1, R23, R3, RZ ;  /* 0x00000003171a7210 */ /* 0x000fca0007f3e0ff */
[----:B------:R-:W-:Y:S04]  /*17bf0*/  STL [R1+0xca4], R26 ;  /* 0x000ca41a01007387 */ /* 0x000fe80000100800 */
[----:B------:R-:W4:Y:S04]  /*17c00*/  LDL.LU R7, [R1+0x128] ;  /* 0x0001280001077983 */ /* 0x000f280000300800 */
[----:B------:R0:W-:Y:S02]  /*17c10*/  STL [R1+0xc70], R27 ;  /* 0x000c701b01007387 */ /* 0x0001e40000100800 */
[----:B0-----:R-:W-:-:S02]  /*17c20*/  LEA.HI.X.SX32 R27, R24, R0, 0x1, P3 ;  /* 0x00000000181b7211 */ /* 0x001fc400018f0eff */
[----:B------:R-:W-:Y:S02]  /*17c30*/  IADD3 R26, P2, R17, R3, RZ ;  /* 0x00000003111a7210 */ /* 0x000fe40007f5e0ff */
[----:B------:R-:W-:-:S03]  /*17c40*/  LEA.HI.X.SX32 R24, R10, R0, 0x1, P4 ;  /* 0x000000000a187211 */ /* 0x000fc600020f0eff */
[----:B------:R0:W-:Y:S04]  /*17c50*/  STL [R1+0xcac], R26 ;  /* 0x000cac1a01007387 */ /* 0x0001e80000100800 */
[----:B------:R-:W-:Y:S04]  /*17c60*/  STL [R1+0xc78], R27 ;  /* 0x000c781b01007387 */ /* 0x000fe80000100800 */
[----:B------:R-:W4:Y:S01]  /*17c70*/  LDL.LU R10, [R1+0x124] ;  /* 0x00012400010a7983 */ /* 0x000f220000300800 */
[----:B0-----:R-:W-:-:S05]  /*17c80*/  IADD3 R26, P3, R15, R3, RZ ;  /* 0x000000030f1a7210 */ /* 0x001fca0007f7e0ff */
        /* <DEDUP_REMOVED lines=14> */
[----:B------:R-:W-:Y:S02]  /*17d70*/  IADD3 R26, P6, R2, R3, RZ ;  /* 0x00000003021a7210 */ /* 0x000fe40007fde0ff */
[----:B------:R-:W-:-:S03]  /*17d80*/  LEA.HI.X.SX32 R23, R23, R0, 0x1, P1 ;  /* 0x0000000017177211 */ /* 0x000fc600008f0eff */
[----:B------:R-:W-:Y:S04]  /*17d90*/  STL [R1+0xccc], R26 ;  /* 0x000ccc1a01007387 */ /* 0x000fe80000100800 */
[----:B------:R0:W-:Y:S04]  /*17da0*/  STL [R1+0xc98], R24 ;  /* 0x000c981801007387 */ /* 0x0001e80000100800 */
[----:B0-----:R-:W4:Y:S01]  /*17db0*/  LDL.LU R24, [R1+0x114] ;  /* 0x0001140001187983 */ /* 0x001f220000300800 */
        /* <DEDUP_REMOVED lines=16> */
[----:B------:R0:W-:Y:S04]  /*17ec0*/  STL [R1+0xcec], R26 ;  /* 0x000cec1a01007387 */ /* 0x0001e80000100800 */
[----:B------:R1:W-:Y:S01]  /*17ed0*/  STL [R1+0xcb8], R23 ;  /* 0x000cb81701007387 */ /* 0x0003e20000100800 */
[----:B0-----:R-:W-:Y:S02]  /*17ee0*/  LEA.HI.X.SX32 R26, R5, R0, 0x1, P5 ;  /* 0x00000000051a7211 */ /* 0x001fe400028f0eff */
[----:B----4-:R-:W-:-:S05]  /*17ef0*/  IADD3 R27, P4, R12, R3, RZ ;  /* 0x000000030c1b7210 */ /* 0x010fca0007f9e0ff */
[----:B------:R-:W-:Y:S04]  /*17f00*/  STL [R1+0xcf4], R27 ;  /* 0x000cf41b01007387 */ /* 0x000fe80000100800 */
[----:B------:R-:W2:Y:S04]  /*17f10*/  LDL.LU R5, [R1+0xf0] ;  /* 0x0000f00001057983 */ /* 0x000ea80000300800 */
[----:B------:R0:W-:Y:S01]  /*17f20*/  STL [R1+0xcc0], R26 ;  /* 0x000cc01a01007387 */ /* 0x0001e20000100800 */
[----:B-1----:R-:W-:Y:S02]  /*17f30*/  IADD3 R23, P5, R11, R3, RZ ;  /* 0x000000030b177210 */ /* 0x002fe40007fbe0ff */
[----:B0-----:R-:W-:-:S03]  /*17f40*/  LEA.HI.X.SX32 R26, R2, R0, 0x1, P6 ;  /* 0x00000000021a7211 */ /* 0x001fc600030f0eff */
[----:B------:R0:W-:Y:S04]  /*17f50*/  STL [R1+0xcfc], R23 ;  /* 0x000cfc1701007387 */ /* 0x0001e80000100800 */
[----:B------:R-:W4:Y:S01]  /*17f60*/  LDL.LU R2, [R1+0xe0] ;  /* 0x0000e00001027983 */ /* 0x000f220000300800 */
[----:B0-----:R-:W-:-:S03]  /*17f70*/  IADD3 R23, P6, R7, R3, RZ ;  /* 0x0000000307177210 */ /* 0x001fc60007fde0ff */
[----:B------:R-:W-:Y:S04]  /*17f80*/  STL [R1+0xcc8], R26 ;  /* 0x000cc81a01007387 */ /* 0x000fe80000100800 */
[----:B------:R0:W-:Y:S04]  /*17f90*/  STL [R1+0xd04], R23 ;  /* 0x000d041701007387 */ /* 0x0001e80000100800 */
[----:B0-----:R-:W4:Y:S01]  /*17fa0*/  LDL.LU R23, [R1+0xc4] ;  /* 0x0000c40001177983 */ /* 0x001f220000300800 */
[----:B------:R-:W-:-:S05]  /*17fb0*/  LEA.HI.X.SX32 R22, R22, R0, 0x1, P0 ;  /* 0x0000000016167211 */ /* 0x000fca00000f0eff */
[----:B------:R0:W-:Y:S01]  /*17fc0*/  STL [R1+0xcd0], R22 ;  /* 0x000cd01601007387 */ /* 0x0001e20000100800 */
[----:B------:R-:W-:Y:S02]  /*17fd0*/  IADD3 R26, P0, R10, R3, RZ ;  /* 0x000000030a1a7210 */ /* 0x000fe40007f1e0ff */
[-C--:B------:R-:W-:Y:S02]  /*17fe0*/  LEA.HI.X.SX32 R21, R21, R0.reuse, 0x1, P2 ;  /* 0x0000000015157211 */ /* 0x080fe400010f0eff */
[-C--:B0-----:R-:W-:Y:S02]  /*17ff0*/  LEA.HI.X.SX32 R22, R29, R0.reuse, 0x1, P1 ;  /* 0x000000001d167211 */ /* 0x081fe400008f0eff */
[----:B------:R-:W4:Y:S04]  /*18000*/  LDL.LU R29, [R1+0xb0] ;  /* 0x0000b000011d7983 */ /* 0x000f280000300800 */
[----:B------:R-:W-:Y:S04]  /*18010*/  STL [R1+0xd0c], R26 ;  /* 0x000d0c1a01007387 */ /* 0x000fe80000100800 */
[----:B------:R0:W-:Y:S01]  /*18020*/  STL [R1+0xcd8], R22 ;  /* 0x000cd81601007387 */ /* 0x0001e20000100800 */
[----:B------:R-:W-:-:S03]  /*18030*/  LEA.HI.X.SX32 R20, R20, R0, 0x1, P3 ;  /* 0x0000000014147211 */ /* 0x000fc600018f0eff */
[----:B0-----:R-:W4:Y:S01]  /*18040*/  LDL.LU R22, [R1+0xac] ;  /* 0x0000ac0001167983 */ /* 0x001f220000300800 */
[----:B------:R-:W-:-:S05]  /*18050*/  IADD3 R26, P1, R9, R3, RZ ;  /* 0x00000003091a7210 */ /* 0x000fca0007f3e0ff */
[----:B------:R-:W-:Y:S04]  /*18060*/  STL [R1+0xd14], R26 ;  /* 0x000d141a01007387 */ /* 0x000fe80000100800 */
[----:B------:R0:W-:Y:S04]  /*18070*/  STL [R1+0xce0], R21 ;  /* 0x000ce01501007387 */ /* 0x0001e80000100800 */
[----:B0-----:R-:W4:Y:S01]  /*18080*/  LDL.LU R21, [R1+0xa8] ;  /* 0x0000a80001157983 */ /* 0x001f220000300800 */
[----:B------:R-:W-:-:S05]  /*18090*/  IADD3 R26, P2, R8, R3, RZ ;  /* 0x00000003081a7210 */ /* 0x000fca0007f5e0ff */
[----:B------:R-:W-:Y:S04]  /*180a0*/  STL [R1+0xd1c], R26 ;  /* 0x000d1c1a01007387 */ /* 0x000fe80000100800 */
[----:B------:R0:W-:Y:S04]  /*180b0*/  STL [R1+0xce8], R20 ;  /* 0x000ce81401007387 */ /* 0x0001e80000100800 */
[----:B0-----:R-:W4:Y:S01]  /*180c0*/  LDL.LU R20, [R1+0xa4] ;  /* 0x0000a40001147983 */ /* 0x001f220000300800 */
[----:B------:R-:W-:Y:S02]  /*180d0*/  IADD3 R27, P3, R6, R3, RZ ;  /* 0x00000003061b7210 */ /* 0x000fe40007f7e0ff */
[----:B------:R-:W-:-:S03]  /*180e0*/  LEA.HI.X.SX32 R26, R12, R0, 0x1, P4 ;  /* 0x000000000c1a7211 */ /* 0x000fc600020f0eff */
[----:B------:R0:W-:Y:S04]  /*180f0*/  STL [R1+0xd24], R27 ;  /* 0x000d241b01007387 */ /* 0x0001e80000100800 */
[----:B------:R-:W4:Y:S04]  /*18100*/  LDL.LU R12, [R1+0xa0] ;  /* 0x0000a000010c7983 */ /* 0x000f280000300800 */
[----:B------:R1:W-:Y:S01]  /*18110*/  STL [R1+0xcf0], R26 ;  /* 0x000cf01a01007387 */ /* 0x0003e20000100800 */
[----:B0-----:R-:W-:Y:S02]  /*18120*/  IADD3 R27, P4, R24, R3, RZ ;  /* 0x00000003181b7210 */ /* 0x001fe40007f9e0ff */
[----:B-1----:R-:W-:-:S03]  /*18130*/  LEA.HI.X.SX32 R26, R11, R0, 0x1, P5 ;  /* 0x000000000b1a7211 */ /* 0x002fc600028f0eff */
[----:B------:R-:W-:Y:S04]  /*18140*/  STL [R1+0xd2c], R27 ;  /* 0x000d2c1b01007387 */ /* 0x000fe80000100800 */
[----:B------:R-:W4:Y:S04]  /*18150*/  LDL.LU R11, [R1+0x9c] ;  /* 0x00009c00010b7983 */ /* 0x000f280000300800 */
[----:B------:R0:W-:Y:S02]  /*18160*/  STL [R1+0xcf8], R26 ;  /* 0x000cf81a01007387 */ /* 0x0001e40000100800 */
[----:B0-----:R-:W-:-:S02]  /*18170*/  LEA.HI.X.SX32 R26, R7, R0, 0x1, P6 ;  /* 0x00000000071a7211 */ /* 0x001fc400030f0eff */
[----:B---3--:R-:W-:-:S05]  /*18180*/  IADD3 R27, P5, R17, R3, RZ ;  /* 0x00000003111b7210 */ /* 0x008fca0007fbe0ff */
[----:B------:R5:W-:Y:S04]  /*18190*/  STL [R1+0xd34], R27 ;  /* 0x000d341b01007387 */ /* 0x000be80000100800 */
[----:B------:R-:W3:Y:S04]  /*181a0*/  LDL.LU R7, [R1+0x98] ;  /* 0x0000980001077983 */ /* 0x000ee80000300800 */
[----:B------:R0:W-:Y:S01]  /*181b0*/  STL [R1+0xd00], R26 ;  /* 0x000d001a01007387 */ /* 0x0001e20000100800 */
[----:B-----5:R-:W-:Y:S02]  /*181c0*/  IADD3 R27, P6, R15, R3, RZ ;  /* 0x000000030f1b7210 */ /* 0x020fe40007fde0ff */
[----:B0-----:R-:W-:-:S03]  /*181d0*/  LEA.HI.X.SX32 R26, R10, R0, 0x1, P0 ;  /* 0x000000000a1a7211 */ /* 0x001fc600000f0eff */
[----:B------:R0:W-:Y:S04]  /*181e0*/  STL [R1+0xd3c], R27 ;  /* 0x000d3c1b01007387 */ /* 0x0001e80000100800 */
[----:B------:R-:W5:Y:S04]  /*181f0*/  LDL.LU R10, [R1+0x94] ;  /* 0x00009400010a7983 */ /* 0x000f680000300800 */
[----:B------:R1:W-:Y:S01]  /*18200*/  STL [R1+0xd08], R26 ;  /* 0x000d081a01007387 */ /* 0x0003e20000100800 */
[----:B0-----:R-:W-:Y:S02]  /*18210*/  IADD3 R27, P0, R14, R3, RZ ;  /* 0x000000030e1b7210 */ /* 0x001fe40007f1e0ff */
[----:B-1----:R-:W-:-:S03]  /*18220*/  LEA.HI.X.SX32 R26, R9, R0, 0x1, P1 ;  /* 0x00000000091a7211 */ /* 0x002fc600008f0eff */
[----:B------:R-:W-:Y:S04]  /*18230*/  STL [R1+0xd44], R27 ;  /* 0x000d441b01007387 */ /* 0x000fe80000100800 */
[----:B------:R-:W5:Y:S04]  /*18240*/  LDL.LU R9, [R1+0x90] ;  /* 0x0000900001097983 */ /* 0x000f680000300800 */
        /* <DEDUP_REMOVED lines=12> */
[----:B0-----:R-:W-:-:S02]  /*18310*/  LEA.HI.X.SX32 R27, R24, R0, 0x1, P4 ;  /* 0x00000000181b7211 */ /* 0x001fc400020f0eff */
[----:B------:R-:W-:Y:S01]  /*18320*/  LEA.HI.X.SX32 R24, R17, R0, 0x1, P5 ;  /* 0x0000000011187211 */ /* 0x000fe200028f0eff */
[----:B------:R0:W-:Y:S04]  /*18330*/  STL [R1+0xd5c], R26 ;  /* 0x000d5c1a01007387 */ /* 0x0001e80000100800 */
[----:B------:R-:W-:Y:S04]  /*18340*/  STL [R1+0xd28], R27 ;  /* 0x000d281b01007387 */ /* 0x000fe80000100800 */
[----:B------:R-:W4:Y:S01]  /*18350*/  LDL.LU R17, [R1+0x84] ;  /* 0x0000840001117983 */ /* 0x000f220000300800 */
[----:B0-----:R-:W-:-:S05]  /*18360*/  IADD3 R26, P4, R29, R3, RZ ;  /* 0x000000031d1a7210 */ /* 0x001fca0007f9e0ff */
[----:B------:R0:W-:Y:S04]  /*18370*/  STL [R1+0xd64], R26 ;  /* 0x000d641a01007387 */ /* 0x0001e80000100800 */
[----:B------:R1:W-:Y:S01]  /*18380*/  STL [R1+0xd30], R24 ;  /* 0x000d301801007387 */ /* 0x0003e20000100800 */
[----:B0-----:R-:W-:Y:S02]  /*18390*/  IADD3 R26, P5, R22, R3, RZ ;  /* 0x00000003161a7210 */ /* 0x001fe40007fbe0ff */
[-C--:B-1----:R-:W-:Y:S02]  /*183a0*/  LEA.HI.X.SX32 R24, R15, R0.reuse, 0x1, P6 ;  /* 0x000000000f187211 */ /* 0x082fe400030f0eff */
[----:B------:R-:W4:Y:S04]  /*183b0*/  LDL.LU R15, [R1+0x80] ;  /* 0x00008000010f7983 */ /* 0x000f280000300800 */
[----:B------:R0:W-:Y:S04]  /*183c0*/  STL [R1+0xd6c], R26 ;  /* 0x000d6c1a01007387 */ /* 0x0001e80000100800 */
[----:B------:R-:W-:Y:S01]  /*183d0*/  STL [R1+0xd38], R24 ;  /* 0x000d381801007387 */ /* 0x000fe20000100800 */
[----:B0-----:R-:W-:-:S02]  /*183e0*/  LEA.HI.X.SX32 R26, R14, R0, 0x1, P0 ;  /* 0x000000000e1a7211 */ /* 0x001fc400000f0eff */
        /* <DEDUP_REMOVED lines=12> */
[----:B------:R0:W-:Y:S04]  /*184b0*/  STL [R1+0xd50], R5 ;  /* 0x000d500501007387 */ /* 0x0001e80000100800 */
[----:B0-----:R-:W4:Y:S01]  /*184c0*/  LDL.LU R5, [R1+0x74] ;  /* 0x0000740001057983 */ /* 0x001f220000300800 */
[----:B------:R-:W-:Y:S02]  /*184d0*/  IADD3 R24, P2, R11, R3, RZ ;  /* 0x000000030b187210 */ /* 0x000fe40007f5e0ff */
[----:B------:R-:W-:-:S03]  /*184e0*/  LEA.HI.X.SX32 R26, R23, R0, 0x1, P3 ;  /* 0x00000000171a7211 */ /* 0x000fc600018f0eff */
[----:B------:R3:W-:Y:S01]  /*184f0*/  STL [R1+0xd8c], R24 ;  /* 0x000d8c1801007387 */ /* 0x0007e20000100800 */
[----:B------:R-:W-:-:S03]  /*18500*/  LEA.HI.X.SX32 R23, R29, R0, 0x1, P4 ;  /* 0x000000001d177211 */ /* 0x000fc600020f0eff */
[----:B------:R-:W-:Y:S04]  /*18510*/  STL [R1+0xd58], R26 ;  /* 0x000d581a01007387 */ /* 0x000fe80000100800 */
[----:B------:R-:W4:Y:S01]  /*18520*/  LDL.LU R29, [R1+0x70] ;  /* 0x00007000011d7983 */ /* 0x000f220000300800 */
[----:B------:R-:W-:Y:S02]  /*18530*/  LEA.HI.X.SX32 R21, R21, R0, 0x1, P6 ;  /* 0x0000000015157211 */ /* 0x000fe400030f0eff */
[----:B---3--:R-:W-:-:S05]  /*18540*/  IADD3 R24, P3, R7, R3, RZ ;  /* 0x0000000307187210 */ /* 0x008fca0007f7e0ff */
[----:B------:R5:W-:Y:S04]  /*18550*/  STL [R1+0xd94], R24 ;  /* 0x000d941801007387 */ /* 0x000be80000100800 */
[----:B------:R0:W-:Y:S01]  /*18560*/  STL [R1+0xd60], R23 ;  /* 0x000d601701007387 */ /* 0x0001e20000100800 */
[----:B-----5:R-:W-:Y:S02]  /*18570*/  IADD3 R24, P4, R10, R3, RZ ;  /* 0x000000030a187210 */ /* 0x020fe40007f9e0ff */
[----:B0-----:R-:W-:-:S03]  /*18580*/  LEA.HI.X.SX32 R23, R22, R0, 0x1, P5 ;  /* 0x0000000016177211 */ /* 0x001fc600028f0eff */
[----:B------:R-:W-:Y:S04]  /*18590*/  STL [R1+0xd9c], R24 ;  /* 0x000d9c1801007387 */ /* 0x000fe80000100800 */
[----:B------:R-:W3:Y:S04]  /*185a0*/  LDL.LU R28, [R1+0x6c] ;  /* 0x00006c00011c7983 */ /* 0x000ee80000300800 */
[----:B------:R-:W-:Y:S01]  /*185b0*/  STL [R1+0xd68], R23 ;  /* 0x000d681701007387 */ /* 0x000fe20000100800 */
[----:B------:R-:W-:-:S05]  /*185c0*/  IADD3 R22, P5, R9, R3, RZ ;  /* 0x0000000309167210 */ /* 0x000fca0007fbe0ff */
[----:B------:R0:W-:Y:S04]  /*185d0*/  STL [R1+0xda4], R22 ;  /* 0x000da41601007387 */ /* 0x0001e80000100800 */
[----:B------:R-:W5:Y:S01]  /*185e0*/  LDL.LU R27, [R1+0x68] ;  /* 0x00006800011b7983 */ /* 0x000f620000300800 */
[----:B0-----:R-:W-:-:S03]  /*185f0*/  IADD3 R22, P6, R8, R3, RZ ;  /* 0x0000000308167210 */ /* 0x001fc60007fde0ff */
[----:B------:R0:W-:Y:S04]  /*18600*/  STL [R1+0xd70], R21 ;  /* 0x000d701501007387 */ /* 0x0001e80000100800 */
[----:B------:R1:W-:Y:S04]  /*18610*/  STL [R1+0xdac], R22 ;  /* 0x000dac1601007387 */ /* 0x0003e80000100800 */
[----:B------:R-:W5:Y:S01]  /*18620*/  LDL.LU R26, [R1+0x64] ;  /* 0x00006400011a7983 */ /* 0x000f620000300800 */
[----:B0-----:R-:W-:-:S05]  /*18630*/  LEA.HI.X.SX32 R21, R20, R0, 0x1, P0 ;  /* 0x0000000014157211 */ /* 0x001fca00000f0eff */
[----:B------:R-:W-:Y:S04]  /*18640*/  STL [R1+0xd78], R21 ;  /* 0x000d781501007387 */ /* 0x000fe80000100800 */
[----:B------:R-:W5:Y:S01]  /*18650*/  LDL.LU R24, [R1+0x60] ;  /* 0x0000600001187983 */ /* 0x000f620000300800 */
[----:B------:R-:W-:Y:S02]  /*18660*/  LEA.HI.X.SX32 R12, R12, R0, 0x1, P1 ;  /* 0x000000000c0c7211 */ /* 0x000fe400008f0eff */
[----:B--2---:R-:W-:-:S05]  /*18670*/  IADD3 R20, P0, R6, R3, RZ ;  /* 0x0000000306147210 */ /* 0x004fca0007f1e0ff */
[----:B------:R4:W-:Y:S04]  /*18680*/  STL [R1+0xdb4], R20 ;  /* 0x000db41401007387 */ /* 0x0009e80000100800 */
[----:B------:R-:W2:Y:S04]  /*18690*/  LDL.LU R23, [R1+0x58] ;  /* 0x0000580001177983 */ /* 0x000ea80000300800 */
[----:B------:R0:W-:Y:S04]  /*186a0*/  STL [R1+0xd80], R12 ;  /* 0x000d800c01007387 */ /* 0x0001e80000100800 */
[----:B-1----:R-:W2:Y:S01]  /*186b0*/  LDL.LU R22, [R1+0x50] ;  /* 0x0000500001167983 */ /* 0x002ea20000300800 */
[----:B----4-:R-:W-:-:S05]  /*186c0*/  IADD3 R20, P1, R17, R3, RZ ;  /* 0x0000000311147210 */ /* 0x010fca0007f3e0ff */
[----:B------:R-:W-:Y:S04]  /*186d0*/  STL [R1+0xdbc], R20 ;  /* 0x000dbc1401007387 */ /* 0x000fe80000100800 */
[----:B------:R-:W4:Y:S01]  /*186e0*/  LDL.LU R21, [R1+0x48] ;  /* 0x0000480001157983 */ /* 0x000f220000300800 */
[----:B0-----:R-:W-:-:S05]  /*186f0*/  LEA.HI.X.SX32 R12, R11, R0, 0x1, P2 ;  /* 0x000000000b0c7211 */ /* 0x001fca00010f0eff */
[----:B------:R0:W-:Y:S01]  /*18700*/  STL [R1+0xd88], R12 ;  /* 0x000d880c01007387 */ /* 0x0001e20000100800 */
[----:B------:R-:W-:Y:S02]  /*18710*/  IADD3 R11, P2, R15, R3, RZ ;  /* 0x000000030f0b7210 */ /* 0x000fe40007f5e0ff */
[----:B0-----:R-:W-:-:S03]  /*18720*/  LEA.HI.X.SX32 R12, R7, R0, 0x1, P3 ;  /* 0x00000000070c7211 */ /* 0x001fc600018f0eff */
[----:B------:R0:W-:Y:S04]  /*18730*/  STL [R1+0xdc4], R11 ;  /* 0x000dc40b01007387 */ /* 0x0001e80000100800 */
[----:B------:R-:W4:Y:S01]  /*18740*/  LDL.LU R7, [R1+0x40] ;  /* 0x0000400001077983 */ /* 0x000f220000300800 */
[----:B------:R-:W-:-:S03]  /*18750*/  LEA.HI.X.SX32 R10, R10, R0, 0x1, P4 ;  /* 0x000000000a0a7211 */ /* 0x000fc600020f0eff */
[----:B------:R1:W-:Y:S04]  /*18760*/  STL [R1+0xd90], R12 ;  /* 0x000d900c01007387 */ /* 0x0003e80000100800 */
[----:B------:R-:W4:Y:S01]  /*18770*/  LDL.LU R20, [R1+0x38] ;  /* 0x0000380001147983 */ /* 0x000f220000300800 */
[----:B0-----:R-:W-:Y:S02]  /*18780*/  IADD3 R11, P3, R14, R3, RZ ;  /* 0x000000030e0b7210 */ /* 0x001fe40007f7e0ff */
[----:B------:R-:W-:-:S03]  /*18790*/  LEA.HI.X.SX32 R9, R9, R0, 0x1, P5 ;  /* 0x0000000009097211 */ /* 0x000fc600028f0eff */
[----:B------:R0:W-:Y:S04]  /*187a0*/  STL [R1+0xdcc], R11 ;  /* 0x000dcc0b01007387 */ /* 0x0001e80000100800 */
[----:B-1----:R-:W4:Y:S04]  /*187b0*/  LDL.LU R12, [R1+0x30] ;  /* 0x00003000010c7983 */ /* 0x002f280000300800 */
[----:B------:R-:W-:Y:S01]  /*187c0*/  STL [R1+0xd98], R10 ;  /* 0x000d980a01007387 */ /* 0x000fe20000100800 */
[----:B0-----:R-:W-:-:S05]  /*187d0*/  IADD3 R11, P4, R2, R3, RZ ;  /* 0x00000003020b7210 */ /* 0x001fca0007f9e0ff */
[----:B------:R0:W-:Y:S04]  /*187e0*/  STL [R1+0xdd4], R11 ;  /* 0x000dd40b01007387 */ /* 0x0001e80000100800 */
[----:B0-----:R-:W4:Y:S04]  /*187f0*/  LDL.LU R11, [R1+0x28] ;  /* 0x00002800010b7983 */ /* 0x001f280000300800 */
[----:B------:R0:W-:Y:S01]  /*18800*/  STL [R1+0xda0], R9 ;  /* 0x000da00901007387 */ /* 0x0001e20000100800 */
[----:B------:R-:W-:-:S05]  /*18810*/  IADD3 R10, P5, R5, R3, RZ ;  /* 0x00000003050a7210 */ /* 0x000fca0007fbe0ff */
[----:B------:R1:W-:Y:S01]  /*18820*/  STL [R1+0xddc], R10 ;  /* 0x000ddc0a01007387 */ /* 0x0003e20000100800 */
[----:B0-----:R-:W-:-:S03]  /*18830*/  LEA.HI.X.SX32 R9, R8, R0, 0x1, P6 ;  /* 0x0000000008097211 */ /* 0x001fc600030f0eff */
[----:B-1----:R-:W4:Y:S04]  /*18840*/  LDL.LU R10, [R1+0x1c] ;  /* 0x00001c00010a7983 */ /* 0x002f280000300800 */
[----:B------:R0:W-:Y:S04]  /*18850*/  STL [R1+0xda8], R9 ;  /* 0x000da80901007387 */ /* 0x0001e80000100800 */
[----:B0-----:R-:W4:Y:S01]  /*18860*/  LDL.LU R9, [R1+0x14] ;  /* 0x0000140001097983 */ /* 0x001f220000300800 */
[----:B------:R-:W-:Y:S02]  /*18870*/  IADD3 R8, P6, R29, R3, RZ ;  /* 0x000000031d087210 */ /* 0x000fe40007fde0ff */
[----:B------:R-:W-:-:S03]  /*18880*/  LEA.HI.X.SX32 R6, R6, R0, 0x1, P0 ;  /* 0x0000000006067211 */ /* 0x000fc600000f0eff */
[----:B------:R0:W-:Y:S01]  /*18890*/  STL [R1+0xde4], R8 ;  /* 0x000de40801007387 */ /* 0x0001e20000100800 */
[----:B------:R-:W-:-:S03]  /*188a0*/  LEA.HI.X.SX32 R17, R17, R0, 0x1, P1 ;  /* 0x0000000011117211 */ /* 0x000fc600008f0eff */
[----:B0-----:R-:W4:Y:S04]  /*188b0*/  LDL.LU R8, [R1+0xc] ;  /* 0x00000c0001087983 */ /* 0x001f280000300800 */
[----:B------:R3:W-:Y:S01]  /*188c0*/  STL [R1+0xdb0], R6 ;  /* 0x000db00601007387 */ /* 0x0007e20000100800 */
[-C--:B------:R-:W-:Y:S02]  /*188d0*/  LEA.HI.X.SX32 R15, R15, R0.reuse, 0x1, P2 ;  /* 0x000000000f0f7211 */ /* 0x080fe400010f0eff */
[----:B------:R-:W-:Y:S02]  /*188e0*/  LEA.HI.X.SX32 R14, R14, R0, 0x1, P3 ;  /* 0x000000000e0e7211 */ /* 0x000fe400018f0eff */
[----:B---3--:R-:W-:-:S05]  /*188f0*/  IADD3 R6, P0, R28, R3, RZ ;  /* 0x000000031c067210 */ /* 0x008fca0007f1e0ff */
[----:B------:R0:W-:Y:S04]  /*18900*/  STL [R1+0xdec], R6 ;  /* 0x000dec0601007387 */ /* 0x0001e80000100800 */
[----:B0-----:R-:W3:Y:S04]  /*18910*/  LDL.LU R6, [R1+0x4] ;  /* 0x0000040001067983 */ /* 0x001ee80000300800 */
[----:B------:R5:W-:Y:S02]  /*18920*/  STL [R1+0xdb8], R17 ;  /* 0x000db81101007387 */ /* 0x000be40000100800 */
[----:B-----5:R-:W-:-:S05]  /*18930*/  IADD3 R17, P1, R27, R3, RZ ;  /* 0x000000031b117210 */ /* 0x020fca0007f3e0ff */
[----:B------:R0:W-:Y:S04]  /*18940*/  STL [R1+0xdf4], R17 ;  /* 0x000df41101007387 */ /* 0x0001e80000100800 */
[----:B0-----:R-:W5:Y:S04]  /*18950*/  LDL.LU R17, [R1+0xfc0] ;  /* 0x000fc00001117983 */ /* 0x001f680000300800 */
[----:B------:R0:W-:Y:S02]  /*18960*/  STL [R1+0xdc0], R15 ;  /* 0x000dc00f01007387 */ /* 0x0001e40000100800 */
[----:B0-----:R-:W-:-:S05]  /*18970*/  IADD3 R15, P2, R26, R3, RZ ;  /* 0x000000031a0f7210 */ /* 0x001fca0007f5e0ff */
[----:B------:R0:W-:Y:S01]  /*18980*/  STL [R1+0xdfc], R15 ;  /* 0x000dfc0f01007387 */ /* 0x0001e20000100800 */
[----:B------:R-:W-:-:S03]  /*18990*/  LEA.HI.X.SX32 R2, R2, R0, 0x1, P4 ;  /* 0x0000000002027211 */ /* 0x000fc600020f0eff */
[----:B0-----:R-:W5:Y:S04]  /*189a0*/  LDL.LU R15, [R1+0xfbc] ;  /* 0x000fbc00010f7983 */ /* 0x001f680000300800 */
[----:B------:R0:W-:Y:S02]  /*189b0*/  STL [R1+0xdc8], R14 ;  /* 0x000dc80e01007387 */ /* 0x0001e40000100800 */
[----:B0-----:R-:W-:-:S05]  /*189c0*/  IADD3 R14, P3, R24, R3, RZ ;  /* 0x00000003180e7210 */ /* 0x001fca0007f7e0ff */
[----:B------:R0:W-:Y:S01]  /*189d0*/  STL [R1+0xe04], R14 ;  /* 0x000e040e01007387 */ /* 0x0001e20000100800 */
[----:B------:R-:W-:-:S03]  /*189e0*/  LEA.HI.X.SX32 R5, R5, R0, 0x1, P5 ;  /* 0x0000000005057211 */ /* 0x000fc600028f0eff */
[----:B0-----:R-:W5:Y:S04]  /*189f0*/  LDL.LU R14, [R1+0xfb8] ;  /* 0x000fb800010e7983 */ /* 0x001f680000300800 */
[----:B------:R2:W-:Y:S02]  /*18a00*/  STL [R1+0xdd0], R2 ;  /* 0x000dd00201007387 */ /* 0x0005e40000100800 */
[----:B--2---:R-:W-:-:S05]  /*18a10*/  IADD3 R2, P4, R23, R3, RZ ;  /* 0x0000000317027210 */ /* 0x004fca0007f9e0ff */
[----:B------:R0:W-:Y:S01]  /*18a20*/  STL [R1+0xe0c], R2 ;  /* 0x000e0c0201007387 */ /* 0x0001e20000100800 */
[----:B------:R-:W-:-:S03]  /*18a30*/  LEA.HI.X.SX32 R29, R29, R0, 0x1, P6 ;  /* 0x000000001d1d7211 */ /* 0x000fc600030f0eff */
[----:B0-----:R-:W2:Y:S04]  /*18a40*/  LDL.LU R2, [R1+0xfb4] ;  /* 0x000fb40001027983 */ /* 0x001ea80000300800 */
[----:B------:R0:W-:Y:S02]  /*18a50*/  STL [R1+0xdd8], R5 ;  /* 0x000dd80501007387 */ /* 0x0001e40000100800 */
[----:B0-----:R-:W-:-:S05]  /*18a60*/  IADD3 R5, P5, R22, R3, RZ ;  /* 0x0000000316057210 */ /* 0x001fca0007fbe0ff */
[----:B------:R0:W-:Y:S04]  /*18a70*/  STL [R1+0xe14], R5 ;  /* 0x000e140501007387 */ /* 0x0001e80000100800 */
[----:B0-----:R-:W5:Y:S04]  /*18a80*/  LDL.LU R5, [R1+0x3a8] ;  /* 0x0003a80001057983 */ /* 0x001f680000300800 */
[----:B------:R4:W-:Y:S02]  /*18a90*/  STL [R1+0xde0], R29 ;  /* 0x000de01d01007387 */ /* 0x0009e40000100800 */
[----:B----4-:R-:W-:-:S05]  /*18aa0*/  IADD3 R29, P6, R21, R3, RZ ;  /* 0x00000003151d7210 */ /* 0x010fca0007fde0ff */
[----:B------:R0:W-:Y:S04]  /*18ab0*/  STL [R1+0xe1c], R29 ;  /* 0x000e1c1d01007387 */ /* 0x0001e80000100800 */
[----:B0-----:R-:W4:Y:S01]  /*18ac0*/  LDL.LU R29, [R1+0xfb0] ;  /* 0x000fb000011d7983 */ /* 0x001f220000300800 */
[-C--:B------:R-:W-:Y:S02]  /*18ad0*/  LEA.HI.X.SX32 R28, R28, R0.reuse, 0x1, P0 ;  /* 0x000000001c1c7211 */ /* 0x080fe400000f0eff */
[----:B------:R-:W-:-:S03]  /*18ae0*/  LEA.HI.X.SX32 R27, R27, R0, 0x1, P1 ;  /* 0x000000001b1b7211 */ /* 0x000fc600008f0eff */
[----:B------:R0:W-:Y:S01]  /*18af0*/  STL [R1+0xde8], R28 ;  /* 0x000de81c01007387 */ /* 0x0001e20000100800 */
[----:B------:R-:W-:Y:S01]  /*18b00*/  IMAD R4, R4, UR4, RZ ;  /* 0x0000000404047c24 */ /* 0x000fe2000f8e02ff */
[----:B0-----:R-:W-:-:S05]  /*18b10*/  IADD3 R28, P0, R7, R3, RZ ;  /* 0x00000003071c7210 */ /* 0x001fca0007f1e0ff */
[----:B------:R0:W-:Y:S01]  /*18b20*/  STL [R1+0xe24], R28 ;  /* 0x000e241c01007387 */ /* 0x0001e20000100800 */
[----:B------:R-:W-:-:S03]  /*18b30*/  LEA.HI.X.SX32 R24, R24, R0, 0x1, P3 ;  /* 0x0000000018187211 */ /* 0x000fc600018f0eff */
[----:B------:R1:W-:Y:S01]  /*18b40*/  STL [R1+0xdf0], R27 ;  /* 0x000df01b01007387 */ /* 0x0003e20000100800 */
[-C--:B0-----:R-:W-:Y:S02]  /*18b50*/  IADD3 R28, P1, R20, R3.reuse, RZ ;  /* 0x00000003141c7210 */ /* 0x081fe40007f3e0ff */
[----:B-1----:R-:W-:Y:S02]  /*18b60*/  LEA.HI.X.SX32 R27, R26, R0, 0x1, P2 ;  /* 0x000000001a1b7211 */ /* 0x002fe400010f0eff */
[-C--:B------:R-:W-:Y:S01]  /*18b70*/  IADD3 R26, P2, R12, R3.reuse, RZ ;  /* 0x000000030c1a7210 */ /* 0x080fe20007f5e0ff */
[----:B------:R-:W-:Y:S04]  /*18b80*/  STL [R1+0xe2c], R28 ;  /* 0x000e2c1c01007387 */ /* 0x000fe80000100800 */
[----:B------:R0:W-:Y:S04]  /*18b90*/  STL [R1+0xdf8], R27 ;  /* 0x000df81b01007387 */ /* 0x0001e80000100800 */
[----:B------:R1:W-:Y:S04]  /*18ba0*/  STL [R1+0xe94], R26 ;  /* 0x000e941a01007387 */ /* 0x0003e80000100800 */
[----:B------:R1:W-:Y:S01]  /*18bb0*/  STL [R1+0xe00], R24 ;  /* 0x000e001801007387 */ /* 0x0003e20000100800 */
[----:B0-----:R-:W-:-:S02]  /*18bc0*/  IADD3 R27, P3, R4, R3, RZ ;  /* 0x00000003041b7210 */ /* 0x001fc40007f7e0ff */
[-C--:B-1----:R-:W-:Y:S02]  /*18bd0*/  LEA.HI.X.SX32 R26, R23, R0.reuse, 0x1, P4 ;  /* 0x00000000171a7211 */ /* 0x082fe400020f0eff */
[----:B------:R-:W-:Y:S02]  /*18be0*/  LEA.HI.X.SX32 R23, R22, R0, 0x1, P5 ;  /* 0x0000000016177211 */ /* 0x000fe400028f0eff */
[-C--:B------:R-:W-:Y:S01]  /*18bf0*/  IADD3 R24, P4, R11, R3.reuse, RZ ;  /* 0x000000030b187210 */ /* 0x080fe20007f9e0ff */
[----:B------:R-:W-:Y:S01]  /*18c00*/  STL [R1+0xe34], R27 ;  /* 0x000e341b01007387 */ /* 0x000fe20000100800 */
[----:B------:R-:W-:-:S03]  /*18c10*/  IADD3 R22, P5, R10, R3, RZ ;  /* 0x000000030a167210 */ /* 0x000fc60007fbe0ff */
[----:B------:R-:W-:Y:S01]  /*18c20*/  STL [R1+0xe08], R26 ;  /* 0x000e081a01007387 */ /* 0x000fe20000100800 */
[----:B------:R-:W-:-:S03]  /*18c30*/  LEA.HI.X.SX32 R21, R21, R0, 0x1, P6 ;  /* 0x0000000015157211 */ /* 0x000fc600030f0eff */
[----:B------:R-:W-:Y:S04]  /*18c40*/  STL [R1+0xe3c], R24 ;  /* 0x000e3c1801007387 */ /* 0x000fe80000100800 */
[----:B------:R0:W-:Y:S04]  /*18c50*/  STL [R1+0xe10], R23 ;  /* 0x000e101701007387 */ /* 0x0001e80000100800 */
[----:B------:R1:W-:Y:S01]  /*18c60*/  STL [R1+0xe44], R22 ;  /* 0x000e441601007387 */ /* 0x0003e20000100800 */
[----:B0-----:R-:W-:-:S03]  /*18c70*/  IADD3 R23, P6, R9, R3, RZ ;  /* 0x0000000309177210 */ /* 0x001fc60007fde0ff */
[----:B------:R0:W-:Y:S01]  /*18c80*/  STL [R1+0xe18], R21 ;  /* 0x000e181501007387 */ /* 0x0001e20000100800 */
[----:B-1----:R-:W-:-:S03]  /*18c90*/  LEA.HI.X.SX32 R22, R7, R0, 0x1, P0 ;  /* 0x0000000007167211 */ /* 0x002fc600000f0eff */
[----:B------:R-:W-:Y:S04]  /*18ca0*/  STL [R1+0xe4c], R23 ;  /* 0x000e4c1701007387 */ /* 0x000fe80000100800 */
[----:B------:R-:W5:Y:S01]  /*18cb0*/  LDL.LU R7, [R1+0x20] ;  /* 0x0000200001077983 */ /* 0x000f620000300800 */
[----:B0-----:R-:W-:-:S03]  /*18cc0*/  IADD3 R21, P0, R8, R3, RZ ;  /* 0x0000000308157210 */ /* 0x001fc60007f1e0ff */
[----:B------:R0:W-:Y:S04]  /*18cd0*/  STL [R1+0xe20], R22 ;  /* 0x000e201601007387 */ /* 0x0001e80000100800 */
[----:B------:R1:W-:Y:S01]  /*18ce0*/  STL [R1+0xe54], R21 ;  /* 0x000e541501007387 */ /* 0x0003e20000100800 */
[-C--:B0-----:R-:W-:Y:S02]  /*18cf0*/  LEA.HI.X.SX32 R22, R20, R0.reuse, 0x1, P1 ;  /* 0x0000000014167211 */ /* 0x081fe400008f0eff */
[----:B-1----:R-:W-:-:S03]  /*18d00*/  LEA.HI.X.SX32 R21, R12, R0, 0x1, P2 ;  /* 0x000000000c157211 */ /* 0x002fc600010f0eff */
[----:B------:R-:W-:Y:S01]  /*18d10*/  STL [R1+0xe28], R22 ;  /* 0x000e281601007387 */ /* 0x000fe20000100800 */
[----:B---3--:R-:W-:-:S05]  /*18d20*/  IADD3 R20, P1, R6, R3, RZ ;  /* 0x0000000306147210 */ /* 0x008fca0007f3e0ff */
[----:B------:R0:W-:Y:S04]  /*18d30*/  STL [R1+0xe5c], R20 ;  /* 0x000e5c1401007387 */ /* 0x0001e80000100800 */
[----:B------:R-:W-:Y:S01]  /*18d40*/  STL [R1+0xe90], R21 ;  /* 0x000e901501007387 */ /* 0x000fe20000100800 */
[-C--:B0-----:R-:W-:Y:S02]  /*18d50*/  LEA.HI.X.SX32 R20, R4, R0.reuse, 0x1, P3 ;  /* 0x0000000004147211 */ /* 0x081fe400018f0eff */
[-C--:B------:R-:W-:Y:S01]  /*18d60*/  LEA.HI.X.SX32 R9, R9, R0.reuse, 0x1, P6 ;  /* 0x0000000009097211 */ /* 0x080fe200030f0eff */
[----:B------:R-:W-:Y:S01]  /*18d70*/  IMAD R18, R18, UR4, RZ ;  /* 0x0000000412127c24 */ /* 0x000fe2000f8e02ff */
[----:B------:R-:W-:Y:S01]  /*18d80*/  LEA.HI.X.SX32 R8, R8, R0, 0x1, P0 ;  /* 0x0000000008087211 */ /* 0x000fe200000f0eff */
[----:B------:R-:W-:-:S02]  /*18d90*/  IMAD R19, R19, UR4, RZ ;  /* 0x0000000413137c24 */ /* 0x000fc4000f8e02ff */
[----:B------:R-:W-:Y:S01]  /*18da0*/  IMAD R25, R25, UR4, RZ ;  /* 0x0000000419197c24 */ /* 0x000fe2000f8e02ff */
[----:B--2---:R-:W-:-:S04]  /*18db0*/  IADD3 R4, P3, R2, R3, RZ ;  /* 0x0000000302047210 */ /* 0x004fc80007f7e0ff */
[----:B------:R-:W-:Y:S02]  /*18dc0*/  LEA.HI.X.SX32 R2, R2, R0, 0x1, P3 ;  /* 0x0000000002027211 */ /* 0x000fe400018f0eff */
[----:B----4-:R-:W-:-:S05]  /*18dd0*/  IADD3 R12, P2, R29, R3, RZ ;  /* 0x000000031d0c7210 */ /* 0x010fca0007f5e0ff */
[----:B------:R0:W-:Y:S04]  /*18de0*/  STL [R1+0xe64], R12 ;  /* 0x000e640c01007387 */ /* 0x0001e80000100800 */
[----:B------:R-:W-:Y:S04]  /*18df0*/  STL [R1+0xe30], R20 ;  /* 0x000e301401007387 */ /* 0x000fe80000100800 */
[----:B------:R1:W-:Y:S01]  /*18e00*/  STL [R1+0xe6c], R4 ;  /* 0x000e6c0401007387 */ /* 0x0003e20000100800 */
[----:B0-----:R-:W-:Y:S02]  /*18e10*/  LEA.HI.X.SX32 R12, R11, R0, 0x1, P4 ;  /* 0x000000000b0c7211 */ /* 0x001fe400020f0eff */
[----:B-----5:R-:W-:-:S03]  /*18e20*/  IADD3 R11, P4, R14, R3, RZ ;  /* 0x000000030e0b7210 */ /* 0x020fc60007f9e0ff */
[----:B------:R-:W-:Y:S01]  /*18e30*/  STL [R1+0xe38], R12 ;  /* 0x000e380c01007387 */ /* 0x000fe20000100800 */
[----:B-1----:R-:W-:-:S03]  /*18e40*/  LEA.HI.X.SX32 R4, R10, R0, 0x1, P5 ;  /* 0x000000000a047211 */ /* 0x002fc600028f0eff */
[----:B------:R-:W-:Y:S01]  /*18e50*/  STL [R1+0xe74], R11 ;  /* 0x000e740b01007387 */ /* 0x000fe20000100800 */
[----:B------:R-:W-:-:S03]  /*18e60*/  IADD3 R10, P5, R15, R3, RZ ;  /* 0x000000030f0a7210 */ /* 0x000fc60007fbe0ff */
[----:B------:R0:W-:Y:S04]  /*18e70*/  STL [R1+0xe40], R4 ;  /* 0x000e400401007387 */ /* 0x0001e80000100800 */
[----:B------:R-:W-:Y:S01]  /*18e80*/  STL [R1+0xe78], R10 ;  /* 0x000e780a01007387 */ /* 0x000fe20000100800 */
[----:B0-----:R-:W-:-:S03]  /*18e90*/  IADD3 R4, P6, R5, R3, RZ ;  /* 0x0000000305047210 */ /* 0x001fc60007fde0ff */
[----:B------:R0:W-:Y:S04]  /*18ea0*/  STL [R1+0xe48], R9 ;  /* 0x000e480901007387 */ /* 0x0001e80000100800 */
[----:B------:R1:W-:Y:S01]  /*18eb0*/  STL [R1+0xe7c], R4 ;  /* 0x000e7c0401007387 */ /* 0x0003e20000100800 */
[----:B0-----:R-:W-:-:S03]  /*18ec0*/  IADD3 R9, P0, R17, R3, RZ ;  /* 0x0000000311097210 */ /* 0x001fc60007f1e0ff */
[----:B------:R0:W-:Y:S01]  /*18ed0*/  STL [R1+0xe50], R8 ;  /* 0x000e500801007387 */ /* 0x0001e20000100800 */
[----:B-1----:R-:W-:-:S03]  /*18ee0*/  LEA.HI.X.SX32 R4, R6, R0, 0x1, P1 ;  /* 0x0000000006047211 */ /* 0x002fc600008f0eff */
[----:B------:R-:W-:Y:S01]  /*18ef0*/  STL [R1+0xe80], R9 ;  /* 0x000e800901007387 */ /* 0x000fe20000100800 */
[----:B------:R-:W-:-:S03]  /*18f00*/  LEA.HI.X.SX32 R6, R29, R0, 0x1, P2 ;  /* 0x000000001d067211 */ /* 0x000fc600010f0eff */
[----:B------:R1:W-:Y:S01]  /*18f10*/  STL [R1+0xe58], R4 ;  /* 0x000e580401007387 */ /* 0x0003e20000100800 */
[----:B0-----:R-:W-:-:S05]  /*18f20*/  IADD3 R8, P1, R18, R3, RZ ;  /* 0x0000000312087210 */ /* 0x001fca0007f3e0ff */
[----:B------:R-:W-:Y:S01]  /*18f30*/  STL [R1+0xe84], R8 ;  /* 0x000e840801007387 */ /* 0x000fe20000100800 */
[----:B-1----:R-:W-:-:S03]  /*18f40*/  IADD3 R4, P2, R19, R3, RZ ;  /* 0x0000000313047210 */ /* 0x002fc60007f5e0ff */
[----:B------:R0:W-:Y:S04]  /*18f50*/  STL [R1+0xe60], R6 ;  /* 0x000e600601007387 */ /* 0x0001e80000100800 */
[----:B------:R1:W-:Y:S01]  /*18f60*/  STL [R1+0xe88], R4 ;  /* 0x000e880401007387 */ /* 0x0003e20000100800 */
[----:B0-----:R-:W-:-:S03]  /*18f70*/  IADD3 R6, P3, R25, R3, RZ ;  /* 0x0000000319067210 */ /* 0x001fc60007f7e0ff */
[----:B------:R0:W-:Y:S01]  /*18f80*/  STL [R1+0xe68], R2 ;  /* 0x000e680201007387 */ /* 0x0001e20000100800 */
[----:B-1----:R-:W-:-:S03]  /*18f90*/  LEA.HI.X.SX32 R4, R14, R0, 0x1, P4 ;  /* 0x000000000e047211 */ /* 0x002fc600020f0eff */
[----:B------:R-:W-:Y:S04]  /*18fa0*/  STL [R1+0xe8c], R6 ;  /* 0x000e8c0601007387 */ /* 0x000fe80000100800 */
[----:B------:R-:W2:Y:S01]  /*18fb0*/  LDL.LU R14, [R1+0x430] ;  /* 0x00043000010e7983 */ /* 0x000ea20000300800 */
[----:B0-----:R-:W-:-:S03]  /*18fc0*/  IADD3 R2, P4, R16, R3, RZ ;  /* 0x0000000310027210 */ /* 0x001fc60007f9e0ff */
[----:B------:R0:W-:Y:S04]  /*18fd0*/  STL [R1+0xe70], R4 ;  /* 0x000e700401007387 */ /* 0x0001e80000100800 */
[----:B------:R-:W3:Y:S04]  /*18fe0*/  LDL.LU R29, [R1+0x424] ;  /* 0x00042400011d7983 */ /* 0x000ee80000300800 */
[----:B------:R1:W-:Y:S04]  /*18ff0*/  STL [R1+0x748], R2 ;  /* 0x0007480201007387 */ /* 0x0003e80000100800 */
[----:B0-----:R-:W4:Y:S04]  /*19000*/  LDL.LU R4, [R1+0x41c] ;  /* 0x00041c0001047983 */ /* 0x001f280000300800 */
[----:B------:R-:W5:Y:S01]  /*19010*/  LDL.LU R28, [R1+0x410] ;  /* 0x00041000011c7983 */ /* 0x000f620000300800 */
[----:B-1----:R-:W-:-:S03]  /*19020*/  LEA.HI.X.SX32 R2, R15, R0, 0x1, P5 ;  /* 0x000000000f027211 */ /* 0x002fc600028f0eff */
[----:B------:R-:W4:Y:S01]  /*19030*/  LDL.LU R15, [R1+0x42c] ;  /* 0x00042c00010f7983 */ /* 0x000f220000300800 */
[----:B------:R-:W0:Y:S03]  /*19040*/  S2R R6, SR_TID.X ;  /* 0x0000000000067919 */ /* 0x000e260000002100 */
[----:B------:R-:W5:Y:S01]  /*19050*/  LDL.LU R27, [R1+0x408] ;  /* 0x00040800011b7983 */ /* 0x000f620000300800 */
[----:B------:R-:W-:-:S03]  /*19060*/  LEA.HI.X.SX32 R3, R5, R0, 0x1, P6 ;  /* 0x0000000005037211 */ /* 0x000fc600030f0eff */
[----:B------:R-:W-:Y:S04]  /*19070*/  STL [R1+0x730], R2 ;  /* 0x0007300201007387 */ /* 0x000fe80000100800 */
[----:B------:R-:W5:Y:S04]  /*19080*/  LDL.LU R26, [R1+0x400] ;  /* 0x00040000011a7983 */ /* 0x000f680000300800 */
[----:B------:R-:W5:Y:S01]  /*19090*/  LDL.LU R24, [R1+0x3fc] ;  /* 0x0003fc0001187983 */ /* 0x000f620000300800 */
[----:B------:R-:W-:-:S03]  /*190a0*/  LEA.HI.X.SX32 R5, R17, R0, 0x1, P0 ;  /* 0x0000000011057211 */ /* 0x000fc600000f0eff */
[----:B------:R1:W-:Y:S04]  /*190b0*/  STL [R1+0x734], R3 ;  /* 0x0007340301007387 */ /* 0x0003e80000100800 */
[----:B------:R-:W5:Y:S01]  /*190c0*/  LDL.LU R23, [R1+0x3f0] ;  /* 0x0003f00001177983 */ /* 0x000f620000300800 */
[----:B-1----:R-:W-:-:S03]  /*190d0*/  LEA.HI.X.SX32 R3, R18, R0, 0x1, P1 ;  /* 0x0000000012037211 */ /* 0x002fc600008f0eff */
[----:B------:R1:W-:Y:S04]  /*190e0*/  STL [R1+0x738], R5 ;  /* 0x0007380501007387 */ /* 0x0003e80000100800 */
[----:B------:R-:W5:Y:S04]  /*190f0*/  LDL.LU R22, [R1+0x3f4] ;  /* 0x0003f40001167983 */ /* 0x000f680000300800 */
[----:B------:R0:W-:Y:S01]  /*19100*/  STL [R1+0x73c], R3 ;  /* 0x00073c0301007387 */ /* 0x0001e20000100800 */
[----:B-1----:R-:W-:-:S03]  /*19110*/  LEA.HI.X.SX32 R5, R19, R0, 0x1, P2 ;  /* 0x0000000013057211 */ /* 0x002fc600010f0eff */
[----:B------:R-:W5:Y:S01]  /*19120*/  LDL.LU R21, [R1+0x3f8] ;  /* 0x0003f80001157983 */ /* 0x000f620000300800 */
[----:B0-----:R-:W-:-:S03]  /*19130*/  SHF.R.U32.HI R8, RZ, 0x5, R6 ;  /* 0x00000005ff087819 */ /* 0x001fc60000011606 */
[----:B------:R0:W-:Y:S01]  /*19140*/  STL [R1+0x740], R5 ;  /* 0x0007400501007387 */ /* 0x0001e20000100800 */
[-C--:B------:R-:W-:Y:S02]  /*19150*/  LEA.HI.X.SX32 R3, R25, R0.reuse, 0x1, P3 ;  /* 0x0000000019037211 */ /* 0x080fe400018f0eff */
[----:B------:R-:W-:Y:S01]  /*19160*/  LEA.HI.X.SX32 R0, R16, R0, 0x1, P4 ;  /* 0x0000000010007211 */ /* 0x000fe200020f0eff */
[----:B0-----:R-:W5:Y:S01]  /*19170*/  LDL.LU R5, [R1+0x404] ;  /* 0x0004040001057983 */ /* 0x001f620000300800 */
[----:B------:R-:W-:-:S03]  /*19180*/  SGXT.U32 R8, R8, 0x2 ;  /* 0x000000020808781a */ /* 0x000fc60000000000 */
[----:B------:R-:W-:Y:S01]  /*19190*/  STL [R1+0x744], R3 ;  /* 0x0007440301007387 */ /* 0x000fe20000100800 */
[----:B------:R-:W-:Y:S01]  /*191a0*/  IADD3 R2, P5, R7, UR10, RZ ;  /* 0x0000000a07027c10 */ /* 0x000fe2000ffbe0ff */
[C---:B------:R-:W-:Y:S01]  /*191b0*/  IMAD R9, R8.reuse, UR6, RZ ;  /* 0x0000000608097c24 */ /* 0x040fe2000f8e02ff */
[----:B------:R-:W-:Y:S01]  /*191c0*/  LOP3.LUT R17, R8, 0x7c, RZ, 0xfc, !PT ;  /* 0x0000007c08117812 */ /* 0x000fe200078efcff */
[----:B------:R-:W5:Y:S01]  /*191d0*/  LDL.LU R20, [R1+0x40c] ;  /* 0x00040c0001147983 */ /* 0x000f620000300800 */
[----:B------:R-:W-:Y:S01]  /*191e0*/  IMAD R10, RZ, RZ, -UR6 ;  /* 0x80000006ff0a7e24 */ /* 0x000fe2000f8e02ff */
[----:B------:R-:W-:Y:S01]  /*191f0*/  UMOV UR4, URZ ;  /* 0x0000003f00047c82 */ /* 0x000fe20008000000 */
[----:B------:R-:W-:Y:S01]  /*19200*/  ULDC UR10, c[0x0][0x230] ;  /* 0x00008c00000a7ab9 */ /* 0x000fe20000000800 */
[----:B------:R0:W-:Y:S04]  /*19210*/  STL [R1+0x62c], R0 ;  /* 0x00062c0001007387 */ /* 0x0001e80000100800 */
[----:B------:R-:W5:Y:S01]  /*19220*/  LDL.LU R6, [R1+0x418] ;  /* 0x0004180001067983 */ /* 0x000f620000300800 */
[----:B------:R-:W-:Y:S01]  /*19230*/  IMAD R17, R17, UR6, RZ ;  /* 0x0000000611117c24 */ /* 0x000fe2000f8e02ff */
[----:B0-----:R-:W-:Y:S01]  /*19240*/  LEA.HI.X.SX32 R0, R7, UR11, 0x1, P5 ;  /* 0x0000000b07007c11 */ /* 0x001fe2000a8f0eff */
[----:B------:R-:W-:Y:S01]  /*19250*/  IMAD R3, R10, 0x4, R13 ;  /* 0x000000040a037824 */ /* 0x000fe200078e020d */
[----:B------:R-:W5:Y:S02]  /*19260*/  LDL.LU R7, [R1+0x420] ;  /* 0x0004200001077983 */ /* 0x000f640000300800 */
[-C--:B------:R-:W-:Y:S01]  /*19270*/  IADD3 R8, P4, R17, R2.reuse, RZ ;  /* 0x0000000211087210 */ /* 0x080fe20007f9e0ff */
[----:B------:R-:W-:Y:S01]  /*19280*/  ULDC UR11, c[0x0][0x238] ;  /* 0x00008e00000b7ab9 */ /* 0x000fe20000000800 */
[----:B------:R-:W5:Y:S04]  /*19290*/  LDL.LU R12, [R1+0x414] ;  /* 0x00041400010c7983 */ /* 0x000f680000300800 */
[----:B------:R-:W5:Y:S04]  /*192a0*/  LDL.LU R11, [R1+0x38c] ;  /* 0x00038c00010b7983 */ /* 0x000f680000300800 */
[----:B------:R0:W-:Y:S04]  /*192b0*/  STL [R1+0x634], R8 ;  /* 0x0006340801007387 */ /* 0x0001e80000100800 */
[----:B0-----:R-:W5:Y:S01]  /*192c0*/  LDL.LU R8, [R1+0x390] ;  /* 0x0003900001087983 */ /* 0x001f620000300800 */
[----:B--2---:R-:W-:-:S02]  /*192d0*/  IADD3 R19, P0, R14, R2, RZ ;  /* 0x000000020e137210 */ /* 0x004fc40007f1e0ff */
[-C--:B---3--:R-:W-:Y:S02]  /*192e0*/  IADD3 R18, P1, R29, R2.reuse, RZ ;  /* 0x000000021d127210 */ /* 0x088fe40007f3e0ff */
[----:B----4-:R-:W-:-:S05]  /*192f0*/  IADD3 R16, P5, R15, R2, RZ ;  /* 0x000000020f107210 */ /* 0x010fca0007fbe0ff */
[----:B------:R0:W-:Y:S04]  /*19300*/  STL [R1+0x63c], R16 ;  /* 0x00063c1001007387 */ /* 0x0001e80000100800 */
[----:B------:R5:W-:Y:S01]  /*19310*/  STL [R1+0x644], R19 ;  /* 0x0006441301007387 */ /* 0x000be20000100800 */
[----:B0-----:R-:W-:-:S03]  /*19320*/  IADD3 R16, P2, R4, R2, RZ ;  /* 0x0000000204107210 */ /* 0x001fc60007f5e0ff */
[----:B------:R0:W-:Y:S01]  /*19330*/  STL [R1+0x64c], R18 ;  /* 0x00064c1201007387 */ /* 0x0001e20000100800 */
[----:B-----5:R-:W-:-:S03]  /*19340*/  IADD3 R19, P3, R28, R2, RZ ;  /* 0x000000021c137210 */ /* 0x020fc60007f7e0ff */
[----:B------:R1:W-:Y:S01]  /*19350*/  STL [R1+0x654], R16 ;  /* 0x0006541001007387 */ /* 0x0003e20000100800 */
[----:B0-----:R-:W-:-:S03]  /*19360*/  LEA.HI.X.SX32 R18, R17, R0, 0x1, P4 ;  /* 0x0000000011127211 */ /* 0x001fc600020f0eff */
[----:B------:R-:W-:Y:S01]  /*19370*/  STL [R1+0x65c], R19 ;  /* 0x00065c1301007387 */ /* 0x000fe20000100800 */
[----:B-1----:R-:W-:-:S03]  /*19380*/  IADD3 R16, P4, R27, R2, RZ ;  /* 0x000000021b107210 */ /* 0x002fc60007f9e0ff */
[----:B------:R-:W-:Y:S01]  /*19390*/  STL [R1+0x630], R18 ;  /* 0x0006301201007387 */ /* 0x000fe20000100800 */
[----:B------:R-:W-:Y:S02]  /*193a0*/  LEA.HI.X.SX32 R17, R15, R0, 0x1, P5 ;  /* 0x000000000f117211 */ /* 0x000fe400028f0eff */
[----:B------:R-:W-:Y:S01]  /*193b0*/  IADD3 R15, P5, R26, R2, RZ ;  /* 0x000000021a0f7210 */ /* 0x000fe20007fbe0ff */
[----:B------:R0:W-:Y:S04]  /*193c0*/  STL [R1+0x664], R16 ;  /* 0x0006641001007387 */ /* 0x0001e80000100800 */
[----:B------:R-:W-:Y:S01]  /*193d0*/  STL [R1+0x638], R17 ;  /* 0x0006381101007387 */ /* 0x000fe20000100800 */
[----:B0-----:R-:W-:Y:S02]  /*193e0*/  LEA.HI.X.SX32 R16, R14, R0, 0x1, P0 ;  /* 0x000000000e107211 */ /* 0x001fe400000f0eff */
[----:B------:R-:W-:Y:S01]  /*193f0*/  IADD3 R14, P0, R24, R2, RZ ;  /* 0x00000002180e7210 */ /* 0x000fe20007f1e0ff */
[----:B------:R0:W-:Y:S04]  /*19400*/  STL [R1+0x66c], R15 ;  /* 0x00066c0f01007387 */ /* 0x0001e80000100800 */
[----:B------:R1:W-:Y:S04]  /*19410*/  STL [R1+0x640], R16 ;  /* 0x0006401001007387 */ /* 0x0003e80000100800 */
[----:B------:R2:W-:Y:S01]  /*19420*/  STL [R1+0x674], R14 ;  /* 0x0006740e01007387 */ /* 0x0005e20000100800 */
[----:B0-----:R-:W-:-:S02]  /*19430*/  LEA.HI.X.SX32 R15, R29, R0, 0x1, P1 ;  /* 0x000000001d0f7211 */ /* 0x001fc400008f0eff */
[----:B-1----:R-:W-:-:S03]  /*19440*/  IADD3 R16, P1, R23, R2, RZ ;  /* 0x0000000217107210 */ /* 0x002fc60007f3e0ff */
[----:B------:R0:W-:Y:S01]  /*19450*/  STL [R1+0x648], R15 ;  /* 0x0006480f01007387 */ /* 0x0001e20000100800 */
[----:B--2---:R-:W-:-:S03]  /*19460*/  LEA.HI.X.SX32 R14, R4, R0, 0x1, P2 ;  /* 0x00000000040e7211 */ /* 0x004fc600010f0eff */
[----:B------:R-:W-:Y:S01]  /*19470*/  STL [R1+0x67c], R16 ;  /* 0x00067c1001007387 */ /* 0x000fe20000100800 */
[----:B------:R-:W-:-:S03]  /*19480*/  LEA.HI.X.SX32 R4, R28, R0, 0x1, P3 ;  /* 0x000000001c047211 */ /* 0x000fc600018f0eff */
[----:B------:R1:W-:Y:S01]  /*19490*/  STL [R1+0x650], R14 ;  /* 0x0006500e01007387 */ /* 0x0003e20000100800 */
[----:B0-----:R-:W-:-:S05]  /*194a0*/  IADD3 R15, P2, R22, R2, RZ ;  /* 0x00000002160f7210 */ /* 0x001fca0007f5e0ff */
[----:B------:R0:W-:Y:S01]  /*194b0*/  STL [R1+0x684], R15 ;  /* 0x0006840f01007387 */ /* 0x0001e20000100800 */
[----:B-1----:R-:W-:-:S03]  /*194c0*/  IADD3 R14, P3, R21, R2, RZ ;  /* 0x00000002150e7210 */ /* 0x002fc60007f7e0ff */
[----:B------:R1:W-:Y:S04]  /*194d0*/  STL [R1+0x658], R4 ;  /* 0x0006580401007387 */ /* 0x0003e80000100800 */
[----:B------:R2:W-:Y:S01]  /*194e0*/  STL [R1+0x68c], R14 ;  /* 0x00068c0e01007387 */ /* 0x0005e20000100800 */
[----:B0-----:R-:W-:Y:S02]  /*194f0*/  LEA.HI.X.SX32 R15, R27, R0, 0x1, P4 ;  /* 0x000000001b0f7211 */ /* 0x001fe400020f0eff */
[----:B-1----:R-:W-:-:S03]  /*19500*/  IADD3 R4, P4, R5, R2, RZ ;  /* 0x0000000205047210 */ /* 0x002fc60007f9e0ff */
[----:B------:R0:W-:Y:S01]  /*19510*/  STL [R1+0x660], R15 ;  /* 0x0006600f01007387 */ /* 0x0001e20000100800 */
[----:B--2---:R-:W-:-:S03]  /*19520*/  LEA.HI.X.SX32 R14, R26, R0, 0x1, P5 ;  /* 0x000000001a0e7211 */ /* 0x004fc600028f0eff */
[----:B------:R1:W-:Y:S04]  /*19530*/  STL [R1+0x6a8], R4 ;  /* 0x0006a80401007387 */ /* 0x0003e80000100800 */
[----:B------:R2:W-:Y:S01]  /*19540*/  STL [R1+0x668], R14 ;  /* 0x0006680e01007387 */ /* 0x0005e20000100800 */
[----:B0-----:R-:W-:Y:S02]  /*19550*/  IADD3 R15, P5, R20, R2, RZ ;  /* 0x00000002140f7210 */ /* 0x001fe40007fbe0ff */
[----:B-1----:R-:W-:-:S03]  /*19560*/  LEA.HI.X.SX32 R4, R24, R0, 0x1, P0 ;  /* 0x0000000018047211 */ /* 0x002fc600000f0eff */
[----:B------:R0:W-:Y:S01]  /*19570*/  STL [R1+0x6b0], R15 ;  /* 0x0006b00f01007387 */ /* 0x0001e20000100800 */
[----:B--2---:R-:W-:-:S03]  /*19580*/  IADD3 R14, P0, R6, R2, RZ ;  /* 0x00000002060e7210 */ /* 0x004fc60007f1e0ff */
[----:B------:R1:W-:Y:S04]  /*19590*/  STL [R1+0x670], R4 ;  /* 0x0006700401007387 */ /* 0x0003e80000100800 */
[----:B------:R2:W-:Y:S01]  /*195a0*/  STL [R1+0x6b8], R14 ;  /* 0x0006b80e01007387 */ /* 0x0005e20000100800 */
[----:B0-----:R-:W-:Y:S02]  /*195b0*/  LEA.HI.X.SX32 R15, R23, R0, 0x1, P1 ;  /* 0x00000000170f7211 */ /* 0x001fe400008f0eff */
[----:B-1----:R-:W-:-:S03]  /*195c0*/  IADD3 R4, P1, R7, R2, RZ ;  /* 0x0000000207047210 */ /* 0x002fc60007f3e0ff */
[----:B------:R0:W-:Y:S01]  /*195d0*/  STL [R1+0x678], R15 ;  /* 0x0006780f01007387 */ /* 0x0001e20000100800 */
[----:B--2---:R-:W-:-:S03]  /*195e0*/  LEA.HI.X.SX32 R14, R22, R0, 0x1, P2 ;  /* 0x00000000160e7211 */ /* 0x004fc600010f0eff */
[----:B------:R-:W-:Y:S04]  /*195f0*/  STL [R1+0x6c0], R4 ;  /* 0x0006c00401007387 */ /* 0x000fe80000100800 */
[----:B------:R1:W-:Y:S01]  /*19600*/  STL [R1+0x680], R14 ;  /* 0x0006800e01007387 */ /* 0x0003e20000100800 */
[----:B0-----:R-:W-:Y:S02]  /*19610*/  IADD3 R15, P2, R12, R2, RZ ;  /* 0x000000020c0f7210 */ /* 0x001fe40007f5e0ff */
[----:B-1----:R-:W-:-:S03]  /*19620*/  LEA.HI.X.SX32 R14, R21, R0, 0x1, P3 ;  /* 0x00000000150e7211 */ /* 0x002fc600018f0eff */
[----:B------:R0:W-:Y:S01]  /*19630*/  STL [R1+0x6c8], R15 ;  /* 0x0006c80f01007387 */ /* 0x0001e20000100800 */
[----:B------:R-:W-:-:S03]  /*19640*/  IADD3 R16, P3, R11, R2, RZ ;  /* 0x000000020b107210 */ /* 0x000fc60007f7e0ff */
[----:B------:R1:W-:Y:S01]  /*19650*/  STL [R1+0x688], R14 ;  /* 0x0006880e01007387 */ /* 0x0003e20000100800 */
[----:B0-----:R-:W-:-:S03]  /*19660*/  LEA.HI.X.SX32 R15, R5, R0, 0x1, P4 ;  /* 0x00000000050f7211 */ /* 0x001fc600020f0eff */
        /* <DEDUP_REMOVED lines=10> */
[----:B0-----:R-:W-:Y:S01]  /*19710*/  IADD3 R16, P0, R3, R2, RZ ;  /* 0x0000000203107210 */ /* 0x001fe20007f1e0ff */
[----:B------:R-:W-:Y:S01]  /*19720*/  IMAD R4, R10, 0x4, R3 ;  /* 0x000000040a047824 */ /* 0x000fe200078e0203 */
[----:B-1----:R-:W-:-:S03]  /*19730*/  LEA.HI.X.SX32 R14, R7, R0, 0x1, P1 ;  /* 0x00000000070e7211 */ /* 0x002fc600008f0eff */
[----:B------:R-:W-:Y:S01]  /*19740*/  STL [R1+0x6e8], R16 ;  /* 0x0006e81001007387 */ /* 0x000fe20000100800 */
[----:B------:R-:W-:-:S03]  /*19750*/  IADD3 R15, P1, R9, R2, RZ ;  /* 0x00000002090f7210 */ /* 0x000fc60007f3e0ff */
[----:B------:R0:W-:Y:S01]  /*19760*/  STL [R1+0x6bc], R14 ;  /* 0x0006bc0e01007387 */ /* 0x0001e20000100800 */
[----:B------:R-:W-:Y:S01]  /*19770*/  IMAD R5, R10, 0x4, R4 ;  /* 0x000000040a057824 */ /* 0x000fe200078e0204 */
[-C--:B------:R-:W-:Y:S02]  /*19780*/  LEA.HI.X.SX32 R13, R13, R0.reuse, 0x1, P5 ;  /* 0x000000000d0d7211 */ /* 0x080fe400028f0eff */
[----:B------:R-:W-:Y:S01]  /*19790*/  STL [R1+0x72c], R15 ;  /* 0x00072c0f01007387 */ /* 0x000fe20000100800 */
[-C--:B0-----:R-:W-:Y:S02]  /*197a0*/  LEA.HI.X.SX32 R14, R12, R0.reuse, 0x1, P2 ;  /* 0x000000000c0e7211 */ /* 0x081fe400010f0eff */
[-C--:B------:R-:W-:Y:S02]  /*197b0*/  LEA.HI.X.SX32 R12, R11, R0.reuse, 0x1, P3 ;  /* 0x000000000b0c7211 */ /* 0x080fe400018f0eff */
[----:B------:R-:W-:Y:S01]  /*197c0*/  LEA.HI.X.SX32 R11, R8, R0, 0x1, P4 ;  /* 0x00000000080b7211 */ /* 0x000fe200020f0eff */
[----:B------:R-:W-:Y:S01]  /*197d0*/  STL [R1+0x6c4], R14 ;  /* 0x0006c40e01007387 */ /* 0x000fe20000100800 */
[----:B------:R-:W-:-:S03]  /*197e0*/  IMAD R6, R10, 0x4, R5 ;  /* 0x000000040a067824 */ /* 0x000fc600078e0205 */
[----:B------:R0:W-:Y:S01]  /*197f0*/  STL [R1+0x6cc], R12 ;  /* 0x0006cc0c01007387 */ /* 0x0001e20000100800 */
[----:B------:R-:W-:-:S03]  /*19800*/  IMAD R7, R10, 0x4, R6 ;  /* 0x000000040a077824 */ /* 0x000fc600078e0206 */
[----:B------:R1:W-:Y:S01]  /*19810*/  STL [R1+0x6d4], R11 ;  /* 0x0006d40b01007387 */ /* 0x0003e20000100800 */
[----:B0-----:R-:W-:-:S03]  /*19820*/  LEA.HI.X.SX32 R12, R3, R0, 0x1, P0 ;  /* 0x00000000030c7211 */ /* 0x001fc600000f0eff */
[----:B------:R-:W-:Y:S01]  /*19830*/  STL [R1+0x6dc], R13 ;  /* 0x0006dc0d01007387 */ /* 0x000fe20000100800 */
[----:B-1----:R-:W-:-:S03]  /*19840*/  LEA.HI.X.SX32 R11, R9, R0, 0x1, P1 ;  /* 0x00000000090b7211 */ /* 0x002fc600008f0eff */
[----:B------:R0:W-:Y:S01]  /*19850*/  STL [R1+0x6e4], R12 ;  /* 0x0006e40c01007387 */ /* 0x0001e20000100800 */
[----:B------:R-:W-:Y:S01]  /*19860*/  IADD3 R9, P0, R4, R2, RZ ;  /* 0x0000000204097210 */ /* 0x000fe20007f1e0ff */
[----:B------:R-:W-:Y:S02]  /*19870*/  IMAD R8, R10, 0x4, R7 ;  /* 0x000000040a087824 */ /* 0x000fe400078e0207 */
[----:B------:R1:W-:Y:S01]  /*19880*/  STL [R1+0x728], R11 ;  /* 0x0007280b01007387 */ /* 0x0003e20000100800 */
[----:B------:R-:W-:Y:S02]  /*19890*/  LEA.HI.X.SX32 R4, R4, R0, 0x1, P0 ;  /* 0x0000000004047211 */ /* 0x000fe400000f0eff */
[CC--:B0-----:R-:W-:Y:S01]  /*198a0*/  IADD3 R12, P1, R5.reuse, R2.reuse, RZ ;  /* 0x00000002050c7210 */ /* 0x0c1fe20007f3e0ff */
[----:B------:R0:W-:Y:S01]  /*198b0*/  STL [R1+0x6f0], R9 ;  /* 0x0006f00901007387 */ /* 0x0001e20000100800 */
[----:B-1----:R-:W-:Y:S02]  /*198c0*/  IADD3 R11, P2, R6, R2, RZ ;  /* 0x00000002060b7210 */ /* 0x002fe40007f5e0ff */
[-C--:B------:R-:W-:Y:S01]  /*198d0*/  LEA.HI.X.SX32 R5, R5, R0.reuse, 0x1, P1 ;  /* 0x0000000005057211 */ /* 0x080fe200008f0eff */
[----:B------:R-:W-:Y:S01]  /*198e0*/  IMAD R3, R10, 0x4, R8 ;  /* 0x000000040a037824 */ /* 0x000fe200078e0208 */
[----:B------:R-:W-:Y:S01]  /*198f0*/  STL [R1+0x6f8], R12 ;  /* 0x0006f80c01007387 */ /* 0x000fe20000100800 */
[----:B------:R-:W-:-:S03]  /*19900*/  LEA.HI.X.SX32 R6, R6, R0, 0x1, P2 ;  /* 0x0000000006067211 */ /* 0x000fc600010f0eff */
[----:B------:R1:W-:Y:S01]  /*19910*/  STL [R1+0x700], R11 ;  /* 0x0007000b01007387 */ /* 0x0003e20000100800 */
[----:B0-----:R-:W-:-:S03]  /*19920*/  IMAD R9, R10, 0x4, R3 ;  /* 0x000000040a097824 */ /* 0x001fc600078e0203 */
[----:B------:R0:W-:Y:S04]  /*19930*/  STL [R1+0x6ec], R4 ;  /* 0x0006ec0401007387 */ /* 0x0001e80000100800 */
[----:B------:R2:W-:Y:S01]  /*19940*/  STL [R1+0x6f4], R5 ;  /* 0x0006f40501007387 */ /* 0x0005e20000100800 */
[----:B-1----:R-:W-:-:S03]  /*19950*/  IADD3 R11, P1, R8, R2, RZ ;  /* 0x00000002080b7210 */ /* 0x002fc60007f3e0ff */
[----:B------:R1:W-:Y:S01]  /*19960*/  STL [R1+0x6fc], R6 ;  /* 0x0006fc0601007387 */ /* 0x0003e20000100800 */
[----:B0-----:R-:W-:Y:S01]  /*19970*/  IMAD R4, R10, 0x4, R9 ;  /* 0x000000040a047824 */ /* 0x001fe200078e0209 */
[-C--:B--2---:R-:W-:Y:S02]  /*19980*/  IADD3 R5, P0, R7, R2.reuse, RZ ;  /* 0x0000000207057210 */ /* 0x084fe40007f1e0ff */
[----:B-1----:R-:W-:-:S03]  /*19990*/  IADD3 R6, P2, R3, R2, RZ ;  /* 0x0000000203067210 */ /* 0x002fc60007f5e0ff */
[----:B------:R0:W-:Y:S04]  /*199a0*/  STL [R1+0x708], R5 ;  /* 0x0007080501007387 */ /* 0x0001e80000100800 */
[----:B------:R1:W-:Y:S04]  /*199b0*/  STL [R1+0x710], R11 ;  /* 0x0007100b01007387 */ /* 0x0003e80000100800 */
[----:B------:R2:W-:Y:S01]  /*199c0*/  STL [R1+0x718], R6 ;  /* 0x0007180601007387 */ /* 0x0005e20000100800 */
[----:B0-----:R-:W-:Y:S01]  /*199d0*/  IMAD R5, R10, 0x4, R4 ;  /* 0x000000040a057824 */ /* 0x001fe200078e0204 */
[----:B-1----:R-:W-:-:S02]  /*199e0*/  LEA.HI.X.SX32 R11, R7, R0, 0x1, P0 ;  /* 0x00000000070b7211 */ /* 0x002fc400000f0eff */
[-C--:B------:R-:W-:Y:S02]  /*199f0*/  LEA.HI.X.SX32 R7, R8, R0.reuse, 0x1, P1 ;  /* 0x0000000008077211 */ /* 0x080fe400008f0eff */
[----:B--2---:R-:W-:Y:S01]  /*19a00*/  LEA.HI.X.SX32 R6, R3, R0, 0x1, P2 ;  /* 0x0000000003067211 */ /* 0x004fe200010f0eff */
[----:B------:R-:W-:Y:S01]  /*19a10*/  STL [R1+0x704], R11 ;  /* 0x0007040b01007387 */ /* 0x000fe20000100800 */
[----:B------:R-:W-:Y:S01]  /*19a20*/  IMAD R3, R10, 0x4, R5 ;  /* 0x000000040a037824 */ /* 0x000fe200078e0205 */
[-C--:B------:R-:W-:Y:S02]  /*19a30*/  IADD3 R8, P0, R9, R2.reuse, RZ ;  /* 0x0000000209087210 */ /* 0x080fe40007f1e0ff */
[----:B------:R0:W-:Y:S04]  /*19a40*/  STL [R1+0x70c], R7 ;  /* 0x00070c0701007387 */ /* 0x0001e80000100800 */
[----:B------:R1:W-:Y:S01]  /*19a50*/  STL [R1+0x714], R6 ;  /* 0x0007140601007387 */ /* 0x0003e20000100800 */
[----:B0-----:R-:W-:-:S02]  /*19a60*/  IADD3 R7, P2, R5, R2, RZ ;  /* 0x0000000205077210 */ /* 0x001fc40007f5e0ff */
[CC--:B-1----:R-:W-:Y:S02]  /*19a70*/  IADD3 R6, P1, R4.reuse, R2.reuse, RZ ;  /* 0x0000000204067210 */ /* 0x0c2fe40007f3e0ff */
[----:B------:R-:W-:Y:S01]  /*19a80*/  IADD3 R2, P3, R3, R2, RZ ;  /* 0x0000000203027210 */ /* 0x000fe20007f7e0ff */
[----:B------:R-:W-:Y:S01]  /*19a90*/  STL [R1+0x71c], R8 ;  /* 0x00071c0801007387 */ /* 0x000fe20000100800 */
[----:B------:R-:W-:-:S03]  /*19aa0*/  LEA.HI.X.SX32 R4, R4, R0, 0x1, P1 ;  /* 0x0000000004047211 */ /* 0x000fc600008f0eff */
[----:B------:R0:W-:Y:S04]  /*19ab0*/  STL [R1+0x720], R6 ;  /* 0x0007200601007387 */ /* 0x0001e80000100800 */
[----:B------:R-:W-:Y:S04]  /*19ac0*/  STL [R1+0x724], R7 ;  /* 0x0007240701007387 */ /* 0x000fe80000100800 */
[----:B------:R1:W-:Y:S01]  /*19ad0*/  STL [R1+0x6a0], R2 ;  /* 0x0006a00201007387 */ /* 0x0003e20000100800 */
[----:B0-----:R-:W-:-:S05]  /*19ae0*/  LEA.HI.X.SX32 R6, R9, R0, 0x1, P0 ;  /* 0x0000000009067211 */ /* 0x001fca00000f0eff */
[----:B------:R0:W-:Y:S01]  /*19af0*/  STL [R1+0x690], R6 ;  /* 0x0006900601007387 */ /* 0x0001e20000100800 */
[-C--:B-1----:R-:W-:Y:S02]  /*19b00*/  LEA.HI.X.SX32 R2, R5, R0.reuse, 0x1, P2 ;  /* 0x0000000005027211 */ /* 0x082fe400010f0eff */
[----:B------:R-:W-:Y:S01]  /*19b10*/  LEA.HI.X.SX32 R0, R3, R0, 0x1, P3 ;  /* 0x0000000003007211 */ /* 0x000fe200018f0eff */
[----:B------:R0:W-:Y:S04]  /*19b20*/  STL [R1+0x694], R4 ;  /* 0x0006940401007387 */ /* 0x0001e80000100800 */
[----:B------:R0:W-:Y:S04]  /*19b30*/  STL [R1+0x69c], R2 ;  /* 0x00069c0201007387 */ /* 0x0001e80000100800 */
        /* <DEDUP_REMOVED lines=27> */
[----:B------:R0:W-:Y:S01]  /*19cf0*/  STL [R1+0x258], RZ ;  /* 0x000258ff01007387 */ /* 0x0001e20000100800 */
[----:B------:R-:W-:-:S03]  /*19d00*/  ULDC UR14, c[0x0][0x23c] ;  /* 0x00008f00000e7ab9 */ /* 0x000fc60000000800 */
        /* <DEDUP_REMOVED lines=36> */
[----:B------:R0:W-:Y:S02]  /*19f50*/  STL [R1+0x8c], RZ ;  /* 0x00008cff01007387 */ /* 0x0001e40000100800 */
.L_x_1:
[----:B-1----:R-:W2:Y:S04]  /*19f60*/  LDL R5, [R1+0x6a0] ;  /* 0x0006a00001057983 */ /* 0x002ea80000100800 */
[----:B------:R-:W3:Y:S01]  /*19f70*/  LDL R10, [R1+0x698] ;  /* 0x00069800010a7983 */ /* 0x000ee20000100800 */
[----:B0-----:R-:W0:Y:S01]  /*19f80*/  S2R R0, SR_TID.X ;  /* 0x0000000000007919 */ /* 0x001e220000002100 */
[----:B------:R-:W-:Y:S02]  /*19f90*/  UIMAD UR7, UR4, -0x80, UR10 ;  /* 0xffffff80040778a4 */ /* 0x000fe4000f8e020a */
[----:B------:R-:W4:Y:S04]  /*19fa0*/  LDL R16, [R1+0x69c] ;  /* 0x00069c0001107983 */ /* 0x000f280000100800 */
[----:B------:R-:W5:Y:S04]  /*19fb0*/  LDL R15, [R1+0x724] ;  /* 0x00072400010f7983 */ /* 0x000f680000100800 */
[----:B------:R-:W4:Y:S04]  /*19fc0*/  LDL R14, [R1+0x694] ;  /* 0x00069400010e7983 */ /* 0x000f280000100800 */
[----:B------:R-:W4:Y:S01]  /*19fd0*/  LDL R6, [R1+0x720] ;  /* 0x0007200001067983 */ /* 0x000f220000100800 */
[----:B0-----:R-:W-:-:S04]  /*19fe0*/  SHF.R.U32.HI R3, RZ, 0x5, R0 ;  /* 0x00000005ff037819 */ /* 0x001fc80000011600 */
[----:B------:R-:W-:-:S04]  /*19ff0*/  SGXT.U32 R3, R3, 0x2 ;  /* 0x000000020303781a */ /* 0x000fc80000000000 */
[----:B------:R-:W-:-:S04]  /*1a000*/  LOP3.LUT R0, R3, 0x4, RZ, 0xfc, !PT ;  /* 0x0000000403007812 */ /* 0x000fc800078efcff */
[----:B------:R-:W-:Y:S02]  /*1a010*/  ISETP.GE.AND P3, PT, R0, UR7, PT ;  /* 0x0000000700007c0c */ /* 0x000fe4000bf66270 */
[----:B------:R-:W-:-:S04]  /*1a020*/  LOP3.LUT R4, R3, 0x8, RZ, 0xfc, !PT ;  /* 0x0000000803047812 */ /* 0x000fc800078efcff */
[----:B------:R-:W-:Y:S02]  /*1a030*/  ISETP.GE.AND P4, PT, R4, UR7, PT ;  /* 0x0000000704007c0c */ /* 0x000fe4000bf86270 */
[C---:B------:R-:W-:Y:S02]  /*1a040*/  LOP3.LUT R4, R3.reuse, 0x18, RZ, 0xfc, !PT ;  /* 0x0000001803047812 */ /* 0x040fe400078efcff */
[----:B------:R-:W-:Y:S02]  /*1a050*/  PRMT R9, RZ, 0x7610, R9 ;  /* 0x00007610ff097816 */ /* 0x000fe40000000009 */
[----:B------:R-:W-:Y:S01]  /*1a060*/  ISETP.GE.AND P1, PT, R4, UR7, PT ;  /* 0x0000000704007c0c */ /* 0x000fe2000bf26270 */
[----:B--2---:R-:W-:Y:S02]  /*1a070*/  @!P3 IMAD.MOV.U32 R4, RZ, RZ, R5 ;  /* 0x000000ffff04b224 */ /* 0x004fe400078e0005 */
[----:B---3--:R-:W-:Y:S01]  /*1a080*/  @!P3 IMAD.MOV.U32 R5, RZ, RZ, R10 ;  /* 0x000000ffff05b224 */ /* 0x008fe200078e000a */
[----:B------:R-:W-:Y:S01]  /*1a090*/  LOP3.LUT R2, R3, 0xc, RZ, 0xfc, !PT ;  /* 0x0000000c03027812 */ /* 0x000fe200078efcff */
[----:B------:R-:W2:Y:S04]  /*1a0a0*/  LDL R10, [R1+0x690] ;  /* 0x00069000010a7983 */ /* 0x000ea80000100800 */
[----:B------:R5:W3:Y:S01]  /*1a0b0*/  @!P3 LDG.E.U8 R9, desc[UR8][R4.64] ;  /* 0x000000080409b981 */ /* 0x000ae2000c1e1100 */
[----:B------:R-:W-:-:S02]  /*1a0c0*/  ISETP.GE.AND P5, PT, R2, UR7, PT ;  /* 0x0000000702007c0c */ /* 0x000fc4000bfa6270 */
[----:B------:R-:W-:Y:S02]  /*1a0d0*/  PRMT R8, RZ, 0x7610, R8 ;  /* 0x00007610ff087816 */ /* 0x000fe40000000008 */
[----:B------:R-:W-:Y:S01]  /*1a0e0*/  PRMT R7, RZ, 0x7610, R7 ;  /* 0x00007610ff077816 */ /* 0x000fe20000000007 */
[----:B-----5:R-:W-:Y:S02]  /*1a0f0*/  @!P4 IMAD.MOV.U32 R4, RZ, RZ, R15 ;  /* 0x000000ffff04c224 */ /* 0x020fe400078e000f */
[----:B----4-:R-:W-:-:S05]  /*1a100*/  @!P4 IMAD.MOV.U32 R5, RZ, RZ, R16 ;  /* 0x000000ffff05c224 */ /* 0x010fca00078e0010 */
[----:B------:R0:W4:Y:S02]  /*1a110*/  @!P4 LDG.E.U8 R8, desc[UR8][R4.64] ;  /* 0x000000080408c981 */ /* 0x000124000c1e1100 */
[----:B0-----:R-:W-:Y:S02]  /*1a120*/  @!P5 IMAD.MOV.U32 R4, RZ, RZ, R6 ;  /* 0x000000ffff04d224 */ /* 0x001fe400078e0006 */
[----:B------:R-:W-:-:S05]  /*1a130*/  @!P5 IMAD.MOV.U32 R5, RZ, RZ, R14 ;  /* 0x000000ffff05d224 */ /* 0x000fca00078e000e */
[----:B------:R-:W5:Y:S04]  /*1a140*/  @!P5 LDG.E.U8 R7, desc[UR8][R4.64] ;  /* 0x000000080407d981 */ /* 0x000f68000c1e1100 */
[----:B---3--:R0:W-:Y:S04]  /*1a150*/  STL [R1+0x14], R9 ;  /* 0x0000140901007387 */ /* 0x0081e80000100800 */
[----:B0-----:R-:W3:Y:S01]  /*1a160*/  LDL R9, [R1+0x71c] ;  /* 0x00071c0001097983 */ /* 0x001ee20000100800 */
[C---:B------:R-:W-:Y:S02]  /*1a170*/  LOP3.LUT R2, R3.reuse, 0x14, RZ, 0xfc, !PT ;  /* 0x0000001403027812 */ /* 0x040fe400078efcff */
[----:B------:R-:W-:-:S02]  /*1a180*/  LOP3.LUT R0, R3, 0x10, RZ, 0xfc, !PT ;  /* 0x0000001003007812 */ /* 0x000fc400078efcff */
[----:B------:R-:W-:Y:S01]  /*1a190*/  ISETP.GE.AND P0, PT, R2, UR7, PT ;  /* 0x0000000702007c0c */ /* 0x000fe2000bf06270 */
[----:B----4-:R0:W-:Y:S01]  /*1a1a0*/  STL [R1+0x10], R8 ;  /* 0x0000100801007387 */ /* 0x0101e20000100800 */
[----:B------:R-:W-:-:S03]  /*1a1b0*/  ISETP.GE.AND P6, PT, R0, UR7, PT ;  /* 0x0000000700007c0c */ /* 0x000fc6000bfc6270 */
[----:B------:R-:W4:Y:S04]  /*1a1c0*/  LDL R2, [R1+0x718] ;  /* 0x0007180001027983 */ /* 0x000f280000100800 */
[----:B------:R-:W4:Y:S04]  /*1a1d0*/  LDL R6, [R1+0x710] ;  /* 0x0007100001067983 */ /* 0x000f280000100800 */
[----:B0-----:R-:W4:Y:S04]  /*1a1e0*/  LDL R8, [R1+0x714] ;  /* 0x0007140001087983 */ /* 0x001f280000100800 */
[----:B-----5:R0:W-:Y:S01]  /*1a1f0*/  STL [R1+0xc], R7 ;  /* 0x00000c0701007387 */ /* 0x0201e20000100800 */
[----:B--2---:R-:W-:-:S03]  /*1a200*/  @!P6 IMAD.MOV.U32 R5, RZ, RZ, R10 ;  /* 0x000000ffff05e224 */ /* 0x004fc600078e000a */
[----:B------:R-:W2:Y:S04]  /*1a210*/  LDL R10, [R1+0x704] ;  /* 0x00070400010a7983 */ /* 0x000ea80000100800 */
[----:B0-----:R-:W5:Y:S01]  /*1a220*/  LDL R7, [R1+0x70c] ;  /* 0x00070c0001077983 */ /* 0x001f620000100800 */
[----:B---3--:R-:W-:-:S03]  /*1a230*/  @!P6 IMAD.MOV.U32 R4, RZ, RZ, R9 ;  /* 0x000000ffff04e224 */ /* 0x008fc600078e0009 */
[----:B------:R-:W3:Y:S01]  /*1a240*/  LDL R9, [R1+0x708] ;  /* 0x0007080001097983 */ /* 0x000ee20000100800 */
[----:B------:R-:W-:Y:S02]  /*1a250*/  PRMT R13, RZ, 0x7610, R13 ;  /* 0x00007610ff0d7816 */ /* 0x000fe4000000000d */
[----:B------:R-:W-:Y:S02]  /*1a260*/  LOP3.LUT R0, R3, 0x1c, RZ, 0xfc, !PT ;  /* 0x0000001c03007812 */ /* 0x000fe400078efcff */
[----:B------:R-:W-:Y:S02]  /*1a270*/  PRMT R12, RZ, 0x7610, R12 ;  /* 0x00007610ff0c7816 */ /* 0x000fe4000000000c */
[----:B------:R4:W3:Y:S01]  /*1a280*/  @!P6 LDG.E.U8 R13, desc[UR8][R4.64] ;  /* 0x00000008040de981 */ /* 0x0008e2000c1e1100 */
[----:B------:R-:W-:Y:S01]  /*1a290*/  ISETP.GE.AND P2, PT, R0, UR7, PT ;  /* 0x0000000700007c0c */ /* 0x000fe2000bf46270 */
[----:B----4-:R-:W-:Y:S02]  /*1a2a0*/  @!P0 IMAD.MOV.U32 R4, RZ, RZ, R2 ;  /* 0x000000ffff048224 */ /* 0x010fe400078e0002 */
[----:B------:R-:W-:Y:S01]  /*1a2b0*/  @!P0 IMAD.MOV.U32 R5, RZ, RZ, R8 ;  /* 0x000000ffff058224 */ /* 0x000fe200078e0008 */
[----:B------:R-:W4:Y:S04]  /*1a2c0*/  LDL R2, [R1+0x700] ;  /* 0x0007000001027983 */ /* 0x000f280000100800 */
[----:B------:R-:W4:Y:S01]  /*1a2d0*/  LDL R8, [R1+0x6fc] ;  /* 0x0006fc0001087983 */ /* 0x000f220000100800 */
[----:B------:R-:W-:-:S03]  /*1a2e0*/  PRMT R11, RZ, 0x7610, R11 ;  /* 0x00007610ff0b7816 */ /* 0x000fc6000000000b */
[----:B------:R0:W4:Y:S01]  /*1a2f0*/  @!P0 LDG.E.U8 R12, desc[UR8][R4.64] ;  /* 0x00000008040c8981 */ /* 0x000122000c1e1100 */
[----:B------:R-:W-:Y:S01]  /*1a300*/  PRMT R29, RZ, 0x7610, R29 ;  /* 0x00007610ff1d7816 */ /* 0x000fe2000000001d */
[----:B0-----:R-:W-:Y:S02]  /*1a310*/  @!P1 IMAD.MOV.U32 R4, RZ, RZ, R6 ;  /* 0x000000ffff049224 */ /* 0x001fe400078e0006 */
[----:B-----5:R-:W-:Y:S01]  /*1a320*/  @!P1 IMAD.MOV.U32 R5, RZ, RZ, R7 ;  /* 0x000000ffff059224 */ /* 0x020fe200078e0007 */
[----:B------:R-:W5:Y:S04]  /*1a330*/  LDL R6, [R1+0x6f8] ;  /* 0x0006f80001067983 */ /* 0x000f680000100800 */
[----:B------:R-:W5:Y:S04]  /*1a340*/  LDL R7, [R1+0x6f4] ;  /* 0x0006f40001077983 */ /* 0x000f680000100800 */
[----:B------:R2:W5:Y:S02]  /*1a350*/  @!P1 LDG.E.U8 R11, desc[UR8][R4.64] ;  /* 0x00000008040b9981 */ /* 0x000564000c1e1100 */
[----:B--2---:R-:W-:Y:S01]  /*1a360*/  @!P2 IMAD.MOV.U32 R5, RZ, RZ, R10 ;  /* 0x000000ffff05a224 */ /* 0x004fe200078e000a */
[----:B------:R-:W-:Y:S01]  /*1a370*/  LOP3.LUT R0, R3, 0x20, RZ, 0xfc, !PT ;  /* 0x0000002003007812 */ /* 0x000fe200078efcff */
[----:B------:R-:W2:Y:S01]  /*1a380*/  LDL R10, [R1+0x6ec] ;  /* 0x0006ec00010a7983 */ /* 0x000ea20000100800 */
[----:B---3--:R-:W-:-:S02]  /*1a390*/  @!P2 IMAD.MOV.U32 R4, RZ, RZ, R9 ;  /* 0x000000ffff04a224 */ /* 0x008fc400078e0009 */
[----:B------:R-:W-:Y:S01]  /*1a3a0*/  ISETP.GE.AND P3, PT, R0, UR7, PT ;  /* 0x0000000700007c0c */ /* 0x000fe2000bf66270 */
[----:B------:R-:W3:Y:S04]  /*1a3b0*/  LDL R9, [R1+0x6f0] ;  /* 0x0006f00001097983 */ /* 0x000ee80000100800 */
[----:B------:R4:W2:Y:S01]  /*1a3c0*/  @!P2 LDG.E.U8 R29, desc[UR8][R4.64] ;  /* 0x00000008041da981 */ /* 0x0008a2000c1e1100 */
[----:B------:R-:W-:-:S04]  /*1a3d0*/  LOP3.LUT R0, R3, 0x24, RZ, 0xfc, !PT ;  /* 0x0000002403007812 */ /* 0x000fc800078efcff */
[----:B------:R-:W-:Y:S02]  /*1a3e0*/  ISETP.GE.AND P4, PT, R0, UR7, PT ;  /* 0x0000000700007c0c */ /* 0x000fe4000bf86270 */
[----:B------:R-:W-:Y:S02]  /*1a3f0*/  PRMT R28, RZ, 0x7610, R28 ;  /* 0x00007610ff1c7816 */ /* 0x000fe4000000001c */
[----:B------:R-:W-:Y:S01]  /*1a400*/  PRMT R26, RZ, 0x7610, R26 ;  /* 0x00007610ff1a7816 */ /* 0x000fe2000000001a */
[----:B----4-:R-:W-:Y:S02]  /*1a410*/  @!P3 IMAD.MOV.U32 R4, RZ, RZ, R2 ;  /* 0x000000ffff04b224 */ /* 0x010fe400078e0002 */
[----:B------:R-:W-:-:S05]  /*1a420*/  @!P3 IMAD.MOV.U32 R5, RZ, RZ, R8 ;  /* 0x000000ffff05b224 */ /* 0x000fca00078e0008 */
[----:B------:R5:W4:Y:S02]  /*1a430*/  @!P3 LDG.E.U8 R28, desc[UR8][R4.64] ;  /* 0x00000008041cb981 */ /* 0x000b24000c1e1100 */
[----:B-----5:R-:W-:Y:S02]  /*1a440*/  @!P4 IMAD.MOV.U32 R4, RZ, RZ, R6 ;  /* 0x000000ffff04c224 */ /* 0x020fe400078e0006 */
[----:B------:R-:W-:-:S05]  /*1a450*/  @!P4 IMAD.MOV.U32 R5, RZ, RZ, R7 ;  /* 0x000000ffff05c224 */ /* 0x000fca00078e0007 */
[----:B------:R3:W5:Y:S04]  /*1a460*/  @!P4 LDG.E.U8 R26, desc[UR8][R4.64] ;  /* 0x00000008041ac981 */ /* 0x000768000c1e1100 */
[----:B--2---:R-:W-:Y:S04]  /*1a470*/  STL [R1+0x1ab0], R29 ;  /* 0x001ab01d01007387 */ /* 0x004fe80000100800 */
[----:B------:R-:W2:Y:S04]  /*1a480*/  LDL R8, [R1+0x6e4] ;  /* 0x0006e40001087983 */ /* 0x000ea80000100800 */
[----:B------:R-:W4:Y:S01]  /*1a490*/  LDL R2, [R1+0x6e8] ;  /* 0x0006e80001027983 */ /* 0x000f220000100800 */
[----:B------:R-:W-:-:S04]  /*1a4a0*/  LOP3.LUT R0, R3, 0x28, RZ, 0xfc, !PT ;  /* 0x0000002803007812 */ /* 0x000fc800078efcff */
[----:B------:R-:W-:Y:S02]  /*1a4b0*/  ISETP.GE.AND P5, PT, R0, UR7, PT ;  /* 0x0000000700007c0c */ /* 0x000fe4000bfa6270 */
[----:B------:R-:W-:Y:S01]  /*1a4c0*/  LOP3.LUT R0, R3, 0x2c, RZ, 0xfc, !PT ;  /* 0x0000002c03007812 */ /* 0x000fe200078efcff */
[----:B------:R-:W-:Y:S03]  /*1a4d0*/  STL [R1+0x8], R13 ;  /* 0x0000080d01007387 */ /* 0x000fe60000100800 */
[----:B------:R-:W-:Y:S01]  /*1a4e0*/  ISETP.GE.AND P6, PT, R0, UR7, PT ;  /* 0x0000000700007c0c */ /* 0x000fe2000bfc6270 */
[----:B------:R-:W4:Y:S01]  /*1a4f0*/  LDL R7, [R1+0x6dc] ;  /* 0x0006dc0001077983 */ /* 0x000f220000100800 */
[----:B------:R-:W-:-:S03]  /*1a500*/  PRMT R22, RZ, 0x7610, R22 ;  /* 0x00007610ff167816 */ /* 0x000fc60000000016 */
[----:B------:R-:W4:Y:S02]  /*1a510*/  LDL R6, [R1+0x6e0] ;  /* 0x0006e00001067983 */ /* 0x000f240000100800 */
[----:B---3--:R-:W-:Y:S02]  /*1a520*/  @!P5 IMAD.MOV.U32 R4, RZ, RZ, R9 ;  /* 0x000000ffff04d224 */ /* 0x008fe400078e0009 */
[----:B------:R-:W-:Y:S01]  /*1a530*/  @!P5 IMAD.MOV.U32 R5, RZ, RZ, R10 ;  /* 0x000000ffff05d224 */ /* 0x000fe200078e000a */
[----:B------:R-:W-:-:S04]  /*1a540*/  PRMT R20, RZ, 0x7610, R20 ;  /* 0x00007610ff147816 */ /* 0x000fc80000000014 */
[----:B------:R2:W3:Y:S04]  /*1a550*/  @!P5 LDG.E.U8 R22, desc[UR8][R4.64] ;  /* 0x000000080416d981 */ /* 0x0004e8000c1e1100 */
[----:B-----5:R-:W-:Y:S04]  /*1a560*/  STL [R1+0x1abc], R26 ;  /* 0x001abc1a01007387 */ /* 0x020fe80000100800 */
[----:B------:R0:W-:Y:S04]  /*1a570*/  STL [R1+0x4], R12 ;  /* 0x0000040c01007387 */ /* 0x0001e80000100800 */
[----:B------:R-:W5:Y:S04]  /*1a580*/  LDL R10, [R1+0x6d8] ;  /* 0x0006d800010a7983 */ /* 0x000f680000100800 */
[----:B0-----:R-:W5:Y:S01]  /*1a590*/  LDL R12, [R1+0x6d4] ;  /* 0x0006d400010c7983 */ /* 0x001f620000100800 */
[----:B--2---:R-:W-:-:S02]  /*1a5a0*/  @!P6 IMAD.MOV.U32 R5, RZ, RZ, R8 ;  /* 0x000000ffff05e224 */ /* 0x004fc400078e0008 */
[----:B----4-:R-:W-:-:S05]  /*1a5b0*/  @!P6 IMAD.MOV.U32 R4, RZ, RZ, R2 ;  /* 0x000000ffff04e224 */ /* 0x010fca00078e0002 */
[----:B------:R0:W2:Y:S01]  /*1a5c0*/  @!P6 LDG.E.U8 R20, desc[UR8][R4.64] ;  /* 0x000000080414e981 */ /* 0x0000a2000c1e1100 */
[----:B------:R-:W-:-:S04]  /*1a5d0*/  LOP3.LUT R0, R3, 0x30, RZ, 0xfc, !PT ;  /* 0x0000003003007812 */ /* 0x000fc800078efcff */
[----:B------:R-:W-:Y:S02]  /*1a5e0*/  ISETP.GE.AND P0, PT, R0, UR7, PT ;  /* 0x0000000700007c0c */ /* 0x000fe4000bf06270 */
        /* <DEDUP_REMOVED lines=8> */
[C---:B------:R-:W-:Y:S01]  /*1a670*/  LOP3.LUT R0, R3.reuse, 0x44, RZ, 0xfc, !PT ;  /* 0x0000004403007812 */ /* 0x040fe200078efcff */
[----:B0-----:R-:W-:Y:S01]  /*1a680*/  @!P0 IMAD.MOV.U32 R4, RZ, RZ, R6 ;  /* 0x000000ffff048224 */ /* 0x001fe200078e0006 */
[----:B------:R-:W-:Y:S01]  /*1a690*/  PRMT R18, RZ, 0x7610, R18 ;  /* 0x00007610ff127816 */ /* 0x000fe20000000012 */
[----:B------:R-:W-:Y:S01]  /*1a6a0*/  @!P0 IMAD.MOV.U32 R5, RZ, RZ, R7 ;  /* 0x000000ffff058224 */ /* 0x000fe200078e0007 */
[----:B------:R-:W-:Y:S02]  /*1a6b0*/  ISETP.GE.AND P5, PT, R0, UR7, PT ;  /* 0x0000000700007c0c */ /* 0x000fe4000bfa6270 */
[----:B------:R-:W-:Y:S02]  /*1a6c0*/  LOP3.LUT R0, R3, 0x48, RZ, 0xfc, !PT ;  /* 0x0000004803007812 */ /* 0x000fe400078efcff */
[----:B------:R5:W4:Y:S02]  /*1a6d0*/  @!P0 LDG.E.U8 R18, desc[UR8][R4.64] ;  /* 0x0000000804128981 */ /* 0x000b24000c1e1100 */
[----:B------:R-:W-:-:S02]  /*1a6e0*/  ISETP.GE.AND P6, PT, R0, UR7, PT ;  /* 0x0000000700007c0c */ /* 0x000fc4000bfc6270 */
[----:B------:R-:W-:Y:S01]  /*1a6f0*/  PRMT R0, RZ, 0x7610, R0 ;  /* 0x00007610ff007816 */ /* 0x000fe20000000000 */
[----:B---3--:R-:W-:Y:S01]  /*1a700*/  STL [R1+0x1ab8], R22 ;  /* 0x001ab81601007387 */ /* 0x008fe20000100800 */
[----:B-----5:R-:W-:Y:S02]  /*1a710*/  @!P1 IMAD.MOV.U32 R4, RZ, RZ, R10 ;  /* 0x000000ffff049224 */ /* 0x020fe400078e000a */
[----:B------:R-:W-:Y:S01]  /*1a720*/  @!P1 IMAD.MOV.U32 R5, RZ, RZ, R12 ;  /* 0x000000ffff059224 */ /* 0x000fe200078e000c */
[----:B------:R0:W-:Y:S04]  /*1a730*/  STL [R1], R11 ;  /* 0x0000000b01007387 */ /* 0x0001e80000100800 */
[----:B------:R-:W3:Y:S04]  /*1a740*/  LDL R9, [R1+0x6cc] ;  /* 0x0006cc0001097983 */ /* 0x000ee80000100800 */
[----:B------:R3:W5:Y:S04]  /*1a750*/  @!P1 LDG.E.U8 R0, desc[UR8][R4.64] ;  /* 0x0000000804009981 */ /* 0x000768000c1e1100 */
[----:B------:R-:W4:Y:S04]  /*1a760*/  LDL R8, [R1+0x6d0] ;  /* 0x0006d00001087983 */ /* 0x000f280000100800 */
[----:B--2---:R-:W-:Y:S04]  /*1a770*/  STL [R1+0x1ab4], R20 ;  /* 0x001ab41401007387 */ /* 0x004fe80000100800 */
[----:B------:R-:W2:Y:S04]  /*1a780*/  LDL R7, [R1+0x6c8] ;  /* 0x0006c80001077983 */ /* 0x000ea80000100800 */
[----:B0-----:R-:W2:Y:S04]  /*1a790*/  LDL R11, [R1+0x6c4] ;  /* 0x0006c400010b7983 */ /* 0x001ea80000100800 */
[----:B------:R-:W2:Y:S01]  /*1a7a0*/  LDL R14, [R1+0x6bc] ;  /* 0x0006bc00010e7983 */ /* 0x000ea20000100800 */
[----:B------:R-:W-:-:S03]  /*1a7b0*/  LOP3.LUT R2, R3, 0x4c, RZ, 0xfc, !PT ;  /* 0x0000004c03027812 */ /* 0x000fc600078efcff */
[----:B------:R-:W2:Y:S01]  /*1a7c0*/  LDL R10, [R1+0x6c0] ;  /* 0x0006c000010a7983 */ /* 0x000ea20000100800 */
[C---:B------:R-:W-:Y:S02]  /*1a7d0*/  LOP3.LUT R6, R3.reuse, 0x50, RZ, 0xfc, !PT ;  /* 0x0000005003067812 */ /* 0x040fe400078efcff */
[----:B------:R-:W-:Y:S02]  /*1a7e0*/  ISETP.GE.AND P0, PT, R2, UR7, PT ;  /* 0x0000000702007c0c */ /* 0x000fe4000bf06270 */
[----:B------:R-:W-:Y:S02]  /*1a7f0*/  PRMT R2, RZ, 0x7610, R2 ;  /* 0x00007610ff027816 */ /* 0x000fe40000000002 */
[----:B------:R-:W-:Y:S02]  /*1a800*/  ISETP.GE.AND P1, PT, R6, UR7, PT ;  /* 0x0000000706007c0c */ /* 0x000fe4000bf26270 */
[----:B------:R-:W-:Y:S01]  /*1a810*/  LOP3.LUT R6, R3, 0x54, RZ, 0xfc, !PT ;  /* 0x0000005403067812 */ /* 0x000fe200078efcff */
[----:B---3--:R-:W-:Y:S01]  /*1a820*/  @!P2 IMAD.MOV.U32 R5, RZ, RZ, R9 ;  /* 0x000000ffff05a224 */ /* 0x008fe200078e0009 */
[----:B-----5:R0:W-:Y:S01]  /*1a830*/  STL [R1+0x1ac0], R0 ;  /* 0x001ac00001007387 */ /* 0x0201e20000100800 */
[----:B----4-:R-:W-:-:S03]  /*1a840*/  @!P2 IMAD.MOV.U32 R4, RZ, RZ, R8 ;  /* 0x000000ffff04a224 */ /* 0x010fc600078e0008 */
[----:B------:R-:W3:Y:S04]  /*1a850*/  LDL R9, [R1+0x6b8] ;  /* 0x0006b80001097983 */ /* 0x000ee80000100800 */
[----:B------:R-:W4:Y:S04]  /*1a860*/  LDL R13, [R1+0x6b4] ;  /* 0x0006b400010d7983 */ /* 0x000f280000100800 */
[----:B------:R1:W5:Y:S01]  /*1a870*/  @!P2 LDG.E.U8 R2, desc[UR8][R4.64] ;  /* 0x000000080402a981 */ /* 0x000362000c1e1100 */
[----:B------:R-:W-:-:S03]  /*1a880*/  ISETP.GE.AND P2, PT, R6, UR7, PT ;  /* 0x0000000706007c0c */ /* 0x000fc6000bf46270 */
[----:B------:R-:W5:Y:S04]  /*1a890*/  LDL R12, [R1+0x6ac] ;  /* 0x0006ac00010c7983 */ /* 0x000f680000100800 */
[----:B0-----:R-:W5:Y:S04]  /*1a8a0*/  LDL R0, [R1+0x68c] ;  /* 0x00068c0001007983 */ /* 0x001f680000100800 */
[----:B------:R-:W5:Y:S04]  /*1a8b0*/  LDL R17, [R1+0x680] ;  /* 0x0006800001117983 */ /* 0x000f680000100800 */
[----:B------:R-:W5:Y:S04]  /*1a8c0*/  LDL R16, [R1+0x684] ;  /* 0x0006840001107983 */ /* 0x000f680000100800 */
[----:B------:R-:W5:Y:S04]  /*1a8d0*/  LDL R15, [R1+0x668] ;  /* 0x00066800010f7983 */ /* 0x000f680000100800 */
[----:B------:R-:W5:Y:S04]  /*1a8e0*/  LDL R29, [R1+0x660] ;  /* 0x00066000011d7983 */ /* 0x000f680000100800 */
[----:B------:R-:W5:Y:S04]  /*1a8f0*/  LDL R26, [R1+0x648] ;  /* 0x00064800011a7983 */ /* 0x000f680000100800 */
[----:B------:R-:W5:Y:S04]  /*1a900*/  LDL R22, [R1+0x640] ;  /* 0x0006400001167983 */ /* 0x000f680000100800 */
[----:B------:R-:W5:Y:S01]  /*1a910*/  LDL R20, [R1+0x644] ;  /* 0x0006440001147983 */ /* 0x000f620000100800 */
[----:B--2---:R-:W-:-:S02]  /*1a920*/  @!P3 IMAD.MOV.U32 R6, RZ, RZ, R7 ;  /* 0x000000ffff06b224 */ /* 0x004fc400078e0007 */
[----:B------:R-:W-:Y:S02]  /*1a930*/  @!P3 IMAD.MOV.U32 R7, RZ, RZ, R11 ;  /* 0x000000ffff07b224 */ /* 0x000fe400078e000b */
[----:B------:R-:W2:Y:S01]  /*1a940*/  LDL R11, [R1+0x6b0] ;  /* 0x0006b000010b7983 */ /* 0x000ea20000100800 */
[----:B-1----:R-:W-:Y:S02]  /*1a950*/  PRMT R4, RZ, 0x7610, R4 ;  /* 0x00007610ff047816 */ /* 0x002fe40000000004 */
[----:B------:R-:W-:-:S04]  /*1a960*/  LOP3.LUT R8, R3, 0x58, RZ, 0xfc, !PT ;  /* 0x0000005803087812 */ /* 0x000fc800078efcff */
[----:B------:R0:W5:Y:S01]  /*1a970*/  @!P3 LDG.E.U8 R4, desc[UR8][R6.64] ;  /* 0x000000080604b981 */ /* 0x000162000c1e1100 */
[----:B------:R-:W-:Y:S02]  /*1a980*/  PRMT R5, RZ, 0x7610, R5 ;  /* 0x00007610ff057816 */ /* 0x000fe40000000005 */
[----:B------:R-:W-:Y:S01]  /*1a990*/  ISETP.GE.AND P3, PT, R8, UR7, PT ;  /* 0x0000000708007c0c */ /* 0x000fe2000bf66270 */
[----:B0-----:R-:W-:Y:S02]  /*1a9a0*/  @!P4 IMAD.MOV.U32 R7, RZ, RZ, R14 ;  /* 0x000000ffff07c224 */ /* 0x001fe400078e000e */
[----:B------:R-:W5:Y:S01]  /*1a9b0*/  LDL R14, [R1+0x688] ;  /* 0x00068800010e7983 */ /* 0x000f620000100800 */
[----:B------:R-:W-:Y:S01]  /*1a9c0*/  @!P4 IMAD.MOV.U32 R6, RZ, RZ, R10 ;  /* 0x000000ffff06c224 */ /* 0x000fe200078e000a */
[----:B------:R-:W-:-:S04]  /*1a9d0*/  LOP3.LUT R8, R3, 0x5c, RZ, 0xfc, !PT ;  /* 0x0000005c03087812 */ /* 0x000fc800078efcff */
[----:B------:R0:W5:Y:S01]  /*1a9e0*/  @!P4 LDG.E.U8 R5, desc[UR8][R6.64] ;  /* 0x000000080605c981 */ /* 0x000162000c1e1100 */
[----:B------:R-:W-:Y:S02]  /*1a9f0*/  ISETP.GE.AND P4, PT, R8, UR7, PT ;  /* 0x0000000708007c0c */ /* 0x000fe4000bf86270 */
[----:B------:R-:W-:Y:S02]  /*1aa00*/  LOP3.LUT R10, R3, 0x60, RZ, 0xfc, !PT ;  /* 0x00000060030a7812 */ /* 0x000fe400078efcff */
[----:B0-----:R-:W-:Y:S02]  /*1aa10*/  PRMT R6, RZ, 0x7610, R6 ;  /* 0x00007610ff067816 */ /* 0x001fe40000000006 */
[----:B------:R-:W-:Y:S01]  /*1aa20*/  PRMT R7, RZ, 0x7610, R7 ;  /* 0x00007610ff077816 */ /* 0x000fe20000000007 */
[----:B---3--:R-:W-:Y:S02]  /*1aa30*/  @!P5 IMAD.MOV.U32 R8, RZ, RZ, R9 ;  /* 0x000000ffff08d224 */ /* 0x008fe400078e0009 */
[----:B----4-:R-:W-:-:S02]  /*1aa40*/  @!P5 IMAD.MOV.U32 R9, RZ, RZ, R13 ;  /* 0x000000ffff09d224 */ /* 0x010fc400078e000d */
[----:B------:R-:W3:Y:S04]  /*1aa50*/  LDL R13, [R1+0x66c] ;  /* 0x00066c00010d7983 */ /* 0x000ee80000100800 */
[----:B------:R-:W4:Y:S01]  /*1aa60*/  @!P5 LDG.E.U8 R6, desc[UR8][R8.64] ;  /* 0x000000080806d981 */ /* 0x000f22000c1e1100 */
[----:B------:R-:W-:Y:S01]  /*1aa70*/  ISETP.GE.AND P5, PT, R10, UR7, PT ;  /* 0x000000070a007c0c */ /* 0x000fe2000bfa6270 */
[----:B--2---:R-:W-:Y:S02]  /*1aa80*/  @!P6 IMAD.MOV.U32 R10, RZ, RZ, R11 ;  /* 0x000000ffff0ae224 */ /* 0x004fe400078e000b */
[----:B-----5:R-:W-:-:S05]  /*1aa90*/  @!P6 IMAD.MOV.U32 R11, RZ, RZ, R12 ;  /* 0x000000ffff0be224 */ /* 0x020fca00078e000c */
[----:B------:R0:W2:Y:S02]  /*1aaa0*/  @!P6 LDG.E.U8 R7, desc[UR8][R10.64] ;  /* 0x000000080a07e981 */ /* 0x0000a4000c1e1100 */
[----:B0-----:R-:W-:Y:S02]  /*1aab0*/  @!P1 IMAD.MOV.U32 R10, RZ, RZ, R0 ;  /* 0x000000ffff0a9224 */ /* 0x001fe400078e0000 */
[----:B------:R-:W5:Y:S01]  /*1aac0*/  LDL R0, [R1+0x72c] ;  /* 0x00072c0001007983 */ /* 0x000f620000100800 */
[----:B------:R-:W-:Y:S01]  /*1aad0*/  PRMT R8, RZ, 0x7610, R8 ;  /* 0x00007610ff087816 */ /* 0x000fe20000000008 */
[----:B------:R-:W-:Y:S01]  /*1aae0*/  @!P1 IMAD.MOV.U32 R11, RZ, RZ, R14 ;  /* 0x000000ffff0b9224 */ /* 0x000fe200078e000e */
[----:B------:R-:W-:Y:S01]  /*1aaf0*/  LOP3.LUT R12, R3, 0x64, RZ, 0xfc, !PT ;  /* 0x00000064030c7812 */ /* 0x000fe200078efcff */
[----:B------:R-:W4:Y:S01]  /*1ab00*/  LDL R14, [R1+0x728] ;  /* 0x00072800010e7983 */ /* 0x000f220000100800 */
[----:B------:R-:W-:-:S03]  /*1ab10*/  PRMT R9, RZ, 0x7610, R9 ;  /* 0x00007610ff097816 */ /* 0x000fc60000000009 */
[----:B------:R0:W2:Y:S01]  /*1ab20*/  @!P1 LDG.E.U8 R8, desc[UR8][R10.64] ;  /* 0x000000080a089981 */ /* 0x0000a2000c1e1100 */
[----:B------:R-:W-:Y:S02]  /*1ab30*/  ISETP.GE.AND P6, PT, R12, UR7, PT ;  /* 0x000000070c007c0c */ /* 0x000fe4000bfc6270 */
[----:B------:R-:W-:Y:S01]  /*1ab40*/  LOP3.LUT R12, R3, 0x70, RZ, 0xfc, !PT ;  /* 0x00000070030c7812 */ /* 0x000fe200078efcff */
[----:B0-----:R-:W-:Y:S02]  /*1ab50*/  @!P2 IMAD.MOV.U32 R10, RZ, RZ, R16 ;  /* 0x000000ffff0aa224 */ /* 0x001fe400078e0010 */
[----:B------:R-:W-:Y:S01]  /*1ab60*/  @!P2 IMAD.MOV.U32 R11, RZ, RZ, R17 ;  /* 0x000000ffff0ba224 */ /* 0x000fe200078e0011 */
[----:B------:R-:W2:Y:S04]  /*1ab70*/  LDL R16, [R1+0x664] ;  /* 0x0006640001107983 */ /* 0x000ea80000100800 */
[----:B------:R0:W2:Y:S01]  /*1ab80*/  @!P2 LDG.E.U8 R9, desc[UR8][R10.64] ;  /* 0x000000080a09a981 */ /* 0x0000a2000c1e1100 */
[----:B------:R-:W-:-:S02]  /*1ab90*/  ISETP.GE.AND P2, PT, R12, UR7, PT ;  /* 0x000000070c007c0c */ /* 0x000fc4000bf46270 */
[----:B------:R-:W-:Y:S01]  /*1aba0*/  ISETP.GE.AND P1, PT, R3, UR7, PT ;  /* 0x0000000703007c0c */ /* 0x000fe2000bf26270 */
[----:B------:R-:W2:Y:S01]  /*1abb0*/  LDL R17, [R1+0x678] ;  /* 0x0006780001117983 */ /* 0x000ea20000100800 */
[----:B---3--:R-:W-:Y:S02]  /*1abc0*/  @!P5 IMAD.MOV.U32 R12, RZ, RZ, R13 ;  /* 0x000000ffff0cd224 */ /* 0x008fe400078e000d */
[----:B------:R-:W-:Y:S02]  /*1abd0*/  @!P5 IMAD.MOV.U32 R13, RZ, RZ, R15 ;  /* 0x000000ffff0dd224 */ /* 0x000fe400078e000f */
[----:B------:R-:W3:Y:S01]  /*1abe0*/  LDL R15, [R1+0x64c] ;  /* 0x00064c00010f7983 */ /* 0x000ee20000100800 */
[----:B0-----:R-:W-:-:S06]  /*1abf0*/  PRMT R10, RZ, 0x7610, R10 ;  /* 0x00007610ff0a7816 */ /* 0x001fcc000000000a */
[----:B------:R5:W3:Y:S02]  /*1ac00*/  @!P5 LDG.E.U8 R10, desc[UR8][R12.64] ;  /* 0x000000080c0ad981 */ /* 0x000ae4000c1e1100 */
[----:B-----5:R-:W-:Y:S02]  /*1ac10*/  @!P1 IMAD.MOV.U32 R12, RZ, RZ, R0 ;  /* 0x000000ffff0c9224 */ /* 0x020fe400078e0000 */
[----:B------:R-:W5:Y:S01]  /*1ac20*/  LDL R0, [R1+0x67c] ;  /* 0x00067c0001007983 */ /* 0x000f620000100800 */
[----:B------:R-:W-:Y:S01]  /*1ac30*/  PRMT R27, RZ, 0x7610, R27 ;  /* 0x00007610ff1b7816 */ /* 0x000fe2000000001b */
[----:B----4-:R-:W-:Y:S01]  /*1ac40*/  @!P1 IMAD.MOV.U32 R13, RZ, RZ, R14 ;  /* 0x000000ffff0d9224 */ /* 0x010fe200078e000e */
[----:B------:R-:W-:-:S04]  /*1ac50*/  LOP3.LUT R11, R3, 0x74, RZ, 0xfc, !PT ;  /* 0x00000074030b7812 */ /* 0x000fc800078efcff */
[----:B------:R-:W-:Y:S01]  /*1ac60*/  ISETP.GE.AND P5, PT, R11, UR7, PT ;  /* 0x000000070b007c0c */ /* 0x000fe2000bfa6270 */
[----:B------:R0:W4:Y:S01]  /*1ac70*/  @!P1 LDG.E.U8 R27, desc[UR8][R12.64] ;  /* 0x000000080c1b9981 */ /* 0x000122000c1e1100 */
[----:B------:R-:W-:Y:S02]  /*1ac80*/  PRMT R11, RZ, 0x7610, R11 ;  /* 0x00007610ff0b7816 */ /* 0x000fe4000000000b */
[C---:B------:R-:W-:Y:S01]  /*1ac90*/  LOP3.LUT R14, R3.reuse, 0x68, RZ, 0xfc, !PT ;  /* 0x00000068030e7812 */ /* 0x040fe200078efcff */
[----:B0-----:R-:W-:Y:S02]  /*1aca0*/  @!P6 IMAD.MOV.U32 R13, RZ, RZ, R29 ;  /* 0x000000ffff0de224 */ /* 0x001fe400078e001d */
[----:B--2---:R-:W-:Y:S01]  /*1acb0*/  @!P6 IMAD.MOV.U32 R12, RZ, RZ, R16 ;  /* 0x000000ffff0ce224 */ /* 0x004fe200078e0010 */
[----:B------:R-:W-:Y:S01]  /*1acc0*/  ISETP.GE.AND P1, PT, R14, UR7, PT ;  /* 0x000000070e007c0c */ /* 0x000fe2000bf26270 */
[----:B------:R-:W2:Y:S04]  /*1acd0*/  LDL R29, [R1+0x674] ;  /* 0x00067400011d7983 */ /* 0x000ea80000100800 */
[----:B------:R0:W4:Y:S01]  /*1ace0*/  @!P6 LDG.E.U8 R11, desc[UR8][R12.64] ;  /* 0x000000080c0be981 */ /* 0x000122000c1e1100 */
[----:B------:R-:W-:-:S02]  /*1acf0*/  LOP3.LUT R16, R3, 0x78, RZ, 0xfc, !PT ;  /* 0x0000007803107812 */ /* 0x000fc400078efcff */
[----:B0-----:R-:W-:Y:S02]  /*1ad00*/  PRMT R12, RZ, 0x7610, R12 ;  /* 0x00007610ff0c7816 */ /* 0x001fe4000000000c */
[----:B------:R-:W-:Y:S01]  /*1ad10*/  PRMT R13, RZ, 0x7610, R13 ;  /* 0x00007610ff0d7816 */ /* 0x000fe2000000000d */
[----:B---3--:R-:W-:Y:S02]  /*1ad20*/  @!P2 IMAD.MOV.U32 R14, RZ, RZ, R15 ;  /* 0x000000ffff0ea224 */ /* 0x008fe400078e000f */
[----:B------:R-:W-:Y:S01]  /*1ad30*/  @!P2 IMAD.MOV.U32 R15, RZ, RZ, R26 ;  /* 0x000000ffff0fa224 */ /* 0x000fe200078e001a */
[----:B------:R-:W-:Y:S01]  /*1ad40*/  PRMT R19, RZ, 0x7610, R19 ;  /* 0x00007610ff137816 */ /* 0x000fe20000000013 */
[----:B------:R-:W3:Y:S04]  /*1ad50*/  LDL R26, [R1+0x650] ;  /* 0x00065000011a7983 */ /* 0x000ee80000100800 */
[----:B------:R0:W4:Y:S01]  /*1ad60*/  @!P2 LDG.E.U8 R12, desc[UR8][R14.64] ;  /* 0x000000080e0ca981 */ /* 0x000122000c1e1100 */
[----:B------:R-:W-:-:S02]  /*1ad70*/  ISETP.GE.AND P2, PT, R16, UR7, PT ;  /* 0x0000000710007c0c */ /* 0x000fc4000bf46270 */
[C---:B------:R-:W-:Y:S01]  /*1ad80*/  LOP3.LUT R16, R3.reuse, 0x6c, RZ, 0xfc, !PT ;  /* 0x0000006c03107812 */ /* 0x040fe200078efcff */
[----:B0-----:R-:W-:Y:S02]  /*1ad90*/  @!P5 IMAD.MOV.U32 R14, RZ, RZ, R20 ;  /* 0x000000ffff0ed224 */ /* 0x001fe400078e0014 */
[----:B------:R-:W-:Y:S01]  /*1ada0*/  @!P5 IMAD.MOV.U32 R15, RZ, RZ, R22 ;  /* 0x000000ffff0fd224 */ /* 0x000fe200078e0016 */
[----:B------:R-:W-:Y:S01]  /*1adb0*/  LOP3.LUT R3, R3, 0x7c, RZ, 0xfc, !PT ;  /* 0x0000007c03037812 */ /* 0x000fe200078efcff */
[----:B------:R-:W3:Y:S04]  /*1adc0*/  LDL R22, [R1+0x654] ;  /* 0x0006540001167983 */ /* 0x000ee80000100800 */
[----:B------:R0:W4:Y:S01]  /*1add0*/  @!P5 LDG.E.U8 R13, desc[UR8][R14.64] ;  /* 0x000000080e0dd981 */ /* 0x000122000c1e1100 */
[----:B------:R-:W-:-:S03]  /*1ade0*/  ISETP.GE.AND P5, PT, R16, UR7, PT ;  /* 0x0000000710007c0c */ /* 0x000fc6000bfa6270 */
[----:B------:R-:W4:Y:S01]  /*1adf0*/  LDL R20, [R1+0x630] ;  /* 0x0006300001147983 */ /* 0x000f220000100800 */
[----:B0-----:R-:W-:Y:S01]  /*1ae00*/  PRMT R14, RZ, 0x7610, R14 ;  /* 0x00007610ff0e7816 */ /* 0x001fe2000000000e */
[----:B-----5:R-:W-:Y:S01]  /*1ae10*/  @!P3 IMAD.MOV.U32 R16, RZ, RZ, R0 ;  /* 0x000000ffff10b224 */ /* 0x020fe200078e0000 */
[----:B------:R-:W-:Y:S01]  /*1ae20*/  PRMT R15, RZ, 0x7610, R15 ;  /* 0x00007610ff0f7816 */ /* 0x000fe2000000000f */
[----:B------:R-:W5:Y:S04]  /*1ae30*/  LDL R0, [R1+0x634] ;  /* 0x0006340001007983 */ /* 0x000f680000100800 */
[----:B------:R0:W4:Y:S04]  /*1ae40*/  @!P3 LDG.E.U8 R14, desc[UR8][R16.64] ;  /* 0x00000008100eb981 */ /* 0x000128000c1e1100 */
[----:B------:R-:W0:Y:S04]  /*1ae50*/  LDL R16, [R1+0x658] ;  /* 0x0006580001107983 */ /* 0x000e280000100800 */
[----:B------:R-:W0:Y:S02]  /*1ae60*/  LDL R17, [R1+0x65c] ;  /* 0x00065c0001117983 */ /* 0x000e240000100800 */
[----:B0-----:R-:W-:-:S04]  /*1ae70*/  @!P1 LOP3.LUT R17, R17, R16, RZ, 0x3c, !PT ;  /* 0x0000001011119212 */ /* 0x001fc800078e3cff */
[----:B------:R-:W-:-:S04]  /*1ae80*/  @!P1 LOP3.LUT R16, R17, R16, RZ, 0x3c, !PT ;  /* 0x0000001011109212 */ /* 0x000fc800078e3cff */
[----:B------:R-:W-:-:S05]  /*1ae90*/  @!P1 LOP3.LUT R17, R17, R16, RZ, 0x3c, !PT ;  /* 0x0000001011119212 */ /* 0x000fca00078e3cff */
[----:B------:R0:W4:Y:S04]  /*1aea0*/  @!P1 LDG.E.U8 R15, desc[UR8][R16.64] ;  /* 0x00000008100f9981 */ /* 0x000128000c1e1100 */
[----:B------:R-:W0:Y:S04]  /*1aeb0*/  LDL R16, [R1+0x638] ;  /* 0x0006380001107983 */ /* 0x000e280000100800 */
[----:B------:R-:W0:Y:S01]  /*1aec0*/  LDL R17, [R1+0x63c] ;  /* 0x00063c0001117983 */ /* 0x000e220000100800 */
[----:B------:R-:W-:-:S03]  /*1aed0*/  ISETP.GE.AND P3, PT, R3, UR7, PT ;  /* 0x0000000703007c0c */ /* 0x000fc6000bf66270 */
[----:B------:R-:W3:Y:S01]  /*1aee0*/  LDL R3, [R1+0x670] ;  /* 0x0006700001037983 */ /* 0x000ee20000100800 */
[----:B0-----:R-:W-:-:S04]  /*1aef0*/  @!P2 LOP3.LUT R17, R17, R16, RZ, 0x3c, !PT ;  /* 0x000000101111a212 */ /* 0x001fc800078e3cff */
[----:B------:R-:W-:-:S04]  /*1af00*/  @!P2 LOP3.LUT R16, R17, R16, RZ, 0x3c, !PT ;  /* 0x000000101110a212 */ /* 0x000fc800078e3cff */
[----:B------:R-:W-:-:S05]  /*1af10*/  @!P2 LOP3.LUT R17, R17, R16, RZ, 0x3c, !PT ;  /* 0x000000101111a212 */ /* 0x000fca00078e3cff */
[----:B------:R0:W4:Y:S04]  /*1af20*/  @!P2 LDG.E.U8 R19, desc[UR8][R16.64] ;  /* 0x000000081013a981 */ /* 0x000128000c1e1100 */
[----:B------:R-:W0:Y:S04]  /*1af30*/  LDL R16, [R1+0x6a4] ;  /* 0x0006a40001107983 */ /* 0x000e280000100800 */
[----:B------:R-:W0:Y:S01]  /*1af40*/  LDL R17, [R1+0x6a8] ;  /* 0x0006a80001117983 */ /* 0x000e220000100800 */
[----:B------:R-:W-:Y:S02]  /*1af50*/  PRMT R21, RZ, 0x7610, R21 ;  /* 0x00007610ff157816 */ /* 0x000fe40000000015 */
[----:B------:R-:W-:-:S02]  /*1af60*/  PRMT R23, RZ, 0x7610, R23 ;  /* 0x00007610ff177816 */ /* 0x000fc40000000017 */
[----:B------:R-:W-:Y:S02]  /*1af70*/  PRMT R24, RZ, 0x7610, R24 ;  /* 0x00007610ff187816 */ /* 0x000fe40000000018 */
[----:B------:R-:W-:Y:S02]  /*1af80*/  PRMT R25, RZ, 0x7610, R25 ;  /* 0x00007610ff197816 */ /* 0x000fe40000000019 */
[----:B0-----:R-:W-:-:S04]  /*1af90*/  @!P0 LOP3.LUT R17, R17, R16, RZ, 0x3c, !PT ;  /* 0x0000001011118212 */ /* 0x001fc800078e3cff */
[----:B------:R-:W-:-:S04]  /*1afa0*/  @!P0 LOP3.LUT R16, R17, R16, RZ, 0x3c, !PT ;  /* 0x0000001011108212 */ /* 0x000fc800078e3cff */
[----:B------:R-:W-:-:S05]  /*1afb0*/  @!P0 LOP3.LUT R17, R17, R16, RZ, 0x3c, !PT ;  /* 0x0000001011118212 */ /* 0x000fca00078e3cff */
[----:B------:R2:W4:Y:S02]  /*1afc0*/  @!P0 LDG.E.U8 R21, desc[UR8][R16.64] ;  /* 0x0000000810158981 */ /* 0x000524000c1e1100 */
[----:B--2---:R-:W-:Y:S02]  /*1afd0*/  @!P4 IMAD.MOV.U32 R16, RZ, RZ, R29 ;  /* 0x000000ffff10c224 */ /* 0x004fe400078e001d */
[----:B------:R-:W0:Y:S01]  /*1afe0*/  S2R R29, SR_TID.X ;  /* 0x00000000001d7919 */ /* 0x000e220000002100 */
[----:B---3--:R-:W-:-:S05]  /*1aff0*/  @!P4 IMAD.MOV.U32 R17, RZ, RZ, R3 ;  /* 0x000000ffff11c224 */ /* 0x008fca00078e0003 */
[----:B------:R1:W2:Y:S02]  /*1b000*/  @!P4 LDG.E.U8 R23, desc[UR8][R16.64] ;  /* 0x000000081017c981 */ /* 0x0002a4000c1e1100 */
[----:B-1----:R-:W-:Y:S02]  /*1b010*/  @!P5 IMAD.MOV.U32 R16, RZ, RZ, R22 ;  /* 0x000000ffff10d224 */ /* 0x002fe400078e0016 */
[----:B------:R-:W-:-:S05]  /*1b020*/  @!P5 IMAD.MOV.U32 R17, RZ, RZ, R26 ;  /* 0x000000ffff11d224 */ /* 0x000fca00078e001a */
[----:B------:R5:W3:Y:S02]  /*1b030*/  @!P5 LDG.E.U8 R24, desc[UR8][R16.64] ;  /* 0x000000081018d981 */ /* 0x000ae4000c1e1100 */
[----:B-----5:R-:W-:Y:S02]  /*1b040*/  @!P3 IMAD.MOV.U32 R16, RZ, RZ, R0 ;  /* 0x000000ffff10b224 */ /* 0x020fe400078e0000 */
[----:B----4-:R-:W-:Y:S01]  /*1b050*/  @!P3 IMAD.MOV.U32 R17, RZ, RZ, R20 ;  /* 0x000000ffff11b224 */ /* 0x010fe200078e0014 */
[C---:B0-----:R-:W-:Y:S02]  /*1b060*/  LOP3.LUT R3, R29.reuse, 0x7, RZ, 0xc0, !PT ;  /* 0x000000071d037812 */ /* 0x041fe400078ec0ff */
[----:B------:R-:W-:Y:S02]  /*1b070*/  LOP3.LUT R22, R29, 0x3, RZ, 0xc0, !PT ;  /* 0x000000031d167812 */ /* 0x000fe400078ec0ff */
[----:B------:R0:W4:Y:S01]  /*1b080*/  @!P3 LDG.E.U8 R25, desc[UR8][R16.64] ;  /* 0x000000081019b981 */ /* 0x000122000c1e1100 */
[----:B------:R-:W-:-:S02]  /*1b090*/  SHF.R.U32.HI R0, RZ, 0x2, R29 ;  /* 0x00000002ff007819 */ /* 0x000fc4000001161d */
[----:B0-----:R-:W-:Y:S01]  /*1b0a0*/  LOP3.LUT R16, R29, 0x60, RZ, 0xc0, !PT ;  /* 0x000000601d107812 */ /* 0x001fe200078ec0ff */
[----:B------:R-:W-:Y:S01]  /*1b0b0*/  IMAD.SHL.U32 R17, R3, 0x10, RZ ;  /* 0x0000001003117824 */ /* 0x000fe200078e00ff */
[----:B------:R-:W-:-:S03]  /*1b0c0*/  SGXT.U32 R0, R0, 0x3 ;  /* 0x000000030000781a */ /* 0x000fc60000000000 */
[----:B------:R-:W-:Y:S02]  /*1b0d0*/  IMAD R16, R3, 0x4, R16 ;  /* 0x0000000403107824 */ /* 0x000fe400078e0210 */
[----:B------:R-:W-:-:S05]  /*1b0e0*/  IMAD R3, R22, 0x88, RZ ;  /* 0x0000008816037824 */ /* 0x000fca00078e02ff */
[----:B------:R-:W-:-:S05]  /*1b0f0*/  LOP3.LUT R3, R3, R0, RZ, 0xfc, !PT ;  /* 0x0000000003037212 */ /* 0x000fca00078efcff */
        /* <DEDUP_REMOVED lines=96> */
[----:B------:R-:W-:Y:S01]  /*1b700*/  STL [R1+0x1a3c], R3 ;  /* 0x001a3c0301007387 */ /* 0x000fe20000100800 */
[----:B------:R-:W-:-:S03]  /*1b710*/  IMAD.SHL.U32 R20, R29, 0x2, RZ ;  /* 0x000000021d147824 */ /* 0x000fc600078e00ff */
[----:B------:R-:W-:Y:S04]  /*1b720*/  STL [R1+0x1a44], R3 ;  /* 0x001a440301007387 */ /* 0x000fe80000100800 */
[----:B------:R-:W-:Y:S04]  /*1b730*/  STL [R1+0x1a4c], R3 ;  /* 0x001a4c0301007387 */ /* 0x000fe80000100800 */
[----:B------:R-:W-:Y:S04]  /*1b740*/  STL [R1+0x1a54], R3 ;  /* 0x001a540301007387 */ /* 0x000fe80000100800 */
[----:B------:R-:W-:Y:S04]  /*1b750*/  STL [R1+0x1a5c], R3 ;  /* 0x001a5c0301007387 */ /* 0x000fe80000100800 */
[----:B------:R-:W-:Y:S01]  /*1b760*/  STL [R1+0x1a64], R3 ;  /* 0x001a640301007387 */ /* 0x000fe20000100800 */
[----:B------:R-:W-:-:S03]  /*1b770*/  LOP3.LUT R17, R17, 0x30, R20, 0x78, !PT ;  /* 0x0000003011117812 */ /* 0x000fc600078e7814 */
[----:B------:R-:W-:Y:S04]  /*1b780*/  STL [R1+0x1a6c], R3 ;  /* 0x001a6c0301007387 */ /* 0x000fe80000100800 */
[----:B------:R-:W-:Y:S04]  /*1b790*/  STL [R1+0x1a74], R3 ;  /* 0x001a740301007387 */ /* 0x000fe80000100800 */
[----:B------:R-:W-:Y:S04]  /*1b7a0*/  STL [R1+0x1a7c], R3 ;  /* 0x001a7c0301007387 */ /* 0x000fe80000100800 */
[----:B------:R-:W-:Y:S04]  /*1b7b0*/  STL [R1+0x1a84], R3 ;  /* 0x001a840301007387 */ /* 0x000fe80000100800 */
[----:B------:R-:W-:Y:S01]  /*1b7c0*/  STL [R1+0x1a8c], R3 ;  /* 0x001a8c0301007387 */ /* 0x000fe20000100800 */
[----:B------:R-:W-:-:S03]  /*1b7d0*/  IMAD.U32 R22, R16, 0x20, R17 ;  /* 0x0000002010167824 */ /* 0x000fc600078e0011 */
[----:B------:R-:W-:Y:S04]  /*1b7e0*/  STL [R1+0x1a94], R3 ;  /* 0x001a940301007387 */ /* 0x000fe80000100800 */
[----:B------:R-:W-:Y:S04]  /*1b7f0*/  STL [R1+0x1a9c], R3 ;  /* 0x001a9c0301007387 */ /* 0x000fe80000100800 */
[----:B------:R-:W-:Y:S04]  /*1b800*/  STL [R1+0x1aa4], R3 ;  /* 0x001aa40301007387 */ /* 0x000fe80000100800 */
[----:B------:R-:W-:Y:S04]  /*1b810*/  STL [R1+0x1aac], R3 ;  /* 0x001aac0301007387 */ /* 0x000fe80000100800 */
[----:B------:R-:W5:Y:S04]  /*1b820*/  LDL.LU R16, [R1+0x8] ;  /* 0x0000080001107983 */ /* 0x000f680000300800 */
[----:B------:R-:W2:Y:S04]  /*1b830*/  LDL.LU R0, [R1+0x14] ;  /* 0x0000140001007983 */ /* 0x000ea80000300800 */
[----:B------:R0:W-:Y:S04]  /*1b840*/  STL [R1+0x1c0], R22 ;  /* 0x0001c01601007387 */ /* 0x0001e80000100800 */
[----:B------:R-:W3:Y:S01]  /*1b850*/  LDL.LU R26, [R1+0x4] ;  /* 0x00000400011a7983 */ /* 0x000ee20000300800 */
[----:B------:R-:W-:-:S03]  /*1b860*/  LOP3.LUT R20, R29, 0x7f, RZ, 0xc0, !PT ;  /* 0x0000007f1d147812 */ /* 0x000fc600078ec0ff */
[----:B0-----:R-:W4:Y:S04]  /*1b870*/  LDL.LU R22, [R1+0x10] ;  /* 0x0000100001167983 */ /* 0x001f280000300800 */
[----:B------:R-:W4:Y:S04]  /*1b880*/  LDL.LU R29, [R1+0xc] ;  /* 0x00000c00011d7983 */ /* 0x000f280000300800 */
        /* <DEDUP_REMOVED lines=61> */
[----:B------:R-:W0:Y:S03]  /*1bc60*/  S2UR UR6, SR_CgaCtaId ;  /* 0x00000000000679c3 */ /* 0x000e260000008800 */
        /* <DEDUP_REMOVED lines=22> */
[----:B------:R-:W-:-:S03]  /*1bdd0*/  UMOV UR5, 0x400 ;  /* 0x0000040000057882 */ /* 0x000fc60000000000 */
[----:B------:R-:W-:Y:S04]  /*1bde0*/  STL [R1+0x1a00], R17 ;  /* 0x001a001101007387 */ /* 0x000fe80000100800 */
[----:B------:R-:W-:Y:S01]  /*1bdf0*/  STL [R1+0x1a08], R17 ;  /* 0x001a081101007387 */ /* 0x000fe20000100800 */
[----:B0-----:R-:W-:Y:S01]  /*1be00*/  ULEA UR5, UR6, UR5, 0x18 ;  /* 0x0000000506057291 */ /* 0x001fe2000f8ec03f */
[----:B------:R-:W-:Y:S06]  /*1be10*/  BAR.SYNC.DEFER_BLOCKING 0x0 ;  /* 0x0000000000007b1d */ /* 0x000fec0000010000 */
        /* <DEDUP_REMOVED lines=13> */
[----:B------:R-:W-:Y:S04]  /*1bef0*/  STS.U8 [R20+UR5], R27 ;  /* 0x0000001b14007988 */ /* 0x000fe80008000005 */
[----:B------:R-:W-:Y:S04]  /*1bf00*/  STL [R1+0x1a78], R17 ;  /* 0x001a781101007387 */ /* 0x000fe80000100800 */
[----:B-----5:R0:W-:Y:S04]  /*1bf10*/  STS.U8 [R20+UR5+0x200], R16 ;  /* 0x0002001014007988 */ /* 0x0201e80008000005 */
[----:B------:R-:W-:Y:S04]  /*1bf20*/  STL [R1+0x1a80], R17 ;  /* 0x001a801101007387 */ /* 0x000fe80000100800 */
[----:B------:R-:W-:Y:S01]  /*1bf30*/  STS.U8 [R20+UR5+0x400], R28 ;  /* 0x0004001c14007988 */ /* 0x000fe20008000005 */
[----:B0-----:R-:W-:-:S03]  /*1bf40*/  LOP3.LUT R16, R20, 0x8, RZ, 0x3c, !PT ;  /* 0x0000000814107812 */ /* 0x001fc600078e3cff */
[----:B------:R-:W-:Y:S04]  /*1bf50*/  STL [R1+0x1a88], R17 ;  /* 0x001a881101007387 */ /* 0x000fe80000100800 */
[----:B------:R-:W-:Y:S04]  /*1bf60*/  STS.U8 [R20+UR5+0x600], R18 ;  /* 0x0006001214007988 */ /* 0x000fe80008000005 */
[----:B------:R-:W-:Y:S04]  /*1bf70*/  STL [R1+0x1a90], R17 ;  /* 0x001a901101007387 */ /* 0x000fe80000100800 */
[----:B------:R0:W-:Y:S04]  /*1bf80*/  STS.U8 [R20+UR5+0x800], R5 ;  /* 0x0008000514007988 */ /* 0x0001e80008000005 */
[----:B------:R-:W-:Y:S04]  /*1bf90*/  STL [R1+0x1a98], R17 ;  /* 0x001a981101007387 */ /* 0x000fe80000100800 */
[----:B------:R-:W-:Y:S04]  /*1bfa0*/  STS.U8 [R20+UR5+0xa00], R8 ;  /* 0x000a000814007988 */ /* 0x000fe80008000005 */
[----:B------:R-:W-:Y:S04]  /*1bfb0*/  STL [R1+0x1aa0], R17 ;  /* 0x001aa01101007387 */ /* 0x000fe80000100800 */
[----:B------:R-:W-:Y:S04]  /*1bfc0*/  STS.U8 [R20+UR5+0xc00], R10 ;  /* 0x000c000a14007988 */ /* 0x000fe80008000005 */
[----:B------:R-:W-:Y:S04]  /*1bfd0*/  STL [R1+0x1aa8], R17 ;  /* 0x001aa81101007387 */ /* 0x000fe80000100800 */
[----:B------:R-:W-:Y:S04]  /*1bfe0*/  STS.U8 [R20+UR5+0xe00], R12 ;  /* 0x000e000c14007988 */ /* 0x000fe80008000005 */
[----:B0-----:R-:W5:Y:S04]  /*1bff0*/  LDL.LU R5, [R1] ;  /* 0x0000000001057983 */ /* 0x001f680000300800 */
[----:B--2---:R0:W-:Y:S04]  /*1c000*/  STS.U8 [R16+UR5+0x80], R0 ;  /* 0x0000800010007988 */ /* 0x0041e80008000005 */
[----:B---3--:R1:W-:Y:S04]  /*1c010*/  STS.U8 [R16+UR5+0x280], R26 ;  /* 0x0002801a10007988 */ /* 0x0083e80008000005 */
[----:B0-----:R-:W2:Y:S04]  /*1c020*/  LDL.LU R0, [R1+0x1ac0] ;  /* 0x001ac00001007983 */ /* 0x001ea80000300800 */
[----:B-1----:R-:W3:Y:S04]  /*1c030*/  LDL.LU R26, [R1+0x1abc] ;  /* 0x001abc00011a7983 */ /* 0x002ee80000300800 */
[----:B------:R-:W-:Y:S04]  /*1c040*/  STS.U8 [R16+UR5+0x880], R6 ;  /* 0x0008800610007988 */ /* 0x000fe80008000005 */
[----:B------:R-:W-:Y:S04]  /*1c050*/  STS.U8 [R16+UR5+0xa80], R9 ;  /* 0x000a800910007988 */ /* 0x000fe80008000005 */
[----:B------:R-:W-:Y:S04]  /*1c060*/  STS.U8 [R16+UR5+0xc80], R11 ;  /* 0x000c800b10007988 */ /* 0x000fe80008000005 */
[----:B------:R-:W-:Y:S04]  /*1c070*/  STS.U8 [R16+UR5+0xe80], R13 ;  /* 0x000e800d10007988 */ /* 0x000fe80008000005 */
[----:B--2---:R0:W-:Y:S04]  /*1c080*/  STS.U8 [R16+UR5+0x680], R0 ;  /* 0x0006800010007988 */ /* 0x0041e80008000005 */
[----:B---3--:R-:W-:Y:S01]  /*1c090*/  STS.U8 [R16+UR5+0x480], R26 ;  /* 0x0004801a10007988 */ /* 0x008fe20008000005 */
[----:B0-----:R-:W-:-:S05]  /*1c0a0*/  LOP3.LUT R0, R20, 0x10, RZ, 0x3c, !PT ;  /* 0x0000001014007812 */ /* 0x001fca00078e3cff */
[----:B----4-:R0:W-:Y:S04]  /*1c0b0*/  STS.U8 [R0+UR5+0x100], R22 ;  /* 0x0001001600007988 */ /* 0x0101e80008000005 */
[----:B0-----:R-:W2:Y:S04]  /*1c0c0*/  LDL.LU R22, [R1+0x1ab8] ;  /* 0x001ab80001167983 */ /* 0x001ea80000300800 */
[----:B-----5:R0:W-:Y:S01]  /*1c0d0*/  STS.U8 [R0+UR5+0x300], R5 ;  /* 0x0003000500007988 */ /* 0x0201e20008000005 */
[----:B------:R-:W-:-:S03]  /*1c0e0*/  ISETP.GE.AND P0, PT, R20, UR7, PT ;  /* 0x0000000714007c0c */ /* 0x000fc6000bf06270 */
[----:B0-----:R-:W3:Y:S04]  /*1c0f0*/  LDL R5, [R1+0xf10] ;  /* 0x000f100001057983 */ /* 0x001ee80000100800 */
[----:B------:R-:W4:Y:S04]  /*1c100*/  LDL.LU R20, [R1+0x1ab4] ;  /* 0x001ab40001147983 */ /* 0x000f280000300800 */
[----:B--2---:R-:W-:Y:S04]  /*1c110*/  STS.U8 [R0+UR5+0x500], R22 ;  /* 0x0005001600007988 */ /* 0x004fe80008000005 */
[----:B------:R-:W-:Y:S04]  /*1c120*/  STS.U8 [R0+UR5+0x700], R2 ;  /* 0x0007000200007988 */ /* 0x000fe80008000005 */
[----:B------:R-:W-:Y:S04]  /*1c130*/  STS.U8 [R0+UR5+0x900], R7 ;  /* 0x0009000700007988 */ /* 0x000fe80008000005 */
[----:B------:R-:W-:Y:S04]  /*1c140*/  STS.U8 [R0+UR5+0xb00], R14 ;  /* 0x000b000e00007988 */ /* 0x000fe80008000005 */
[----:B------:R-:W-:Y:S04]  /*1c150*/  STS.U8 [R0+UR5+0xd00], R15 ;  /* 0x000d000f00007988 */ /* 0x000fe80008000005 */
[----:B------:R0:W-:Y:S02]  /*1c160*/  STS.U8 [R0+UR5+0xf00], R19 ;  /* 0x000f001300007988 */ /* 0x0001e40008000005 */
[----:B0-----:R-:W0:Y:S02]  /*1c170*/  S2R R0, SR_TID.X ;  /* 0x0000000000007919 */ /* 0x001e240000002100 */
[----:B0-----:R-:W-:-:S04]  /*1c180*/  LOP3.LUT R0, R0, 0x7f, RZ, 0xc0, !PT ;  /* 0x0000007f00007812 */ /* 0x001fc800078ec0ff */
[----:B------:R-:W-:-:S05]  /*1c190*/  LOP3.LUT R0, R0, 0x18, RZ, 0x3c, !PT ;  /* 0x0000001800007812 */ /* 0x000fca00078e3cff */
[----:B------:R0:W-:Y:S04]  /*1c1a0*/  STS.U8 [R0+UR5+0x180], R29 ;  /* 0x0001801d00007988 */ /* 0x0001e80008000005 */
[----:B0-----:R-:W2:Y:S04]  /*1c1b0*/  LDL.LU R29, [R1+0x1ab0] ;  /* 0x001ab000011d7983 */ /* 0x001ea80000300800 */
[----:B------:R0:W-:Y:S04]  /*1c1c0*/  STS.U8 [R0+UR5+0x780], R4 ;  /* 0x0007800400007988 */ /* 0x0001e80008000005 */
[----:B0-----:R-:W3:Y:S04]  /*1c1d0*/  LDL R4, [R1+0xf08] ;  /* 0x000f080001047983 */ /* 0x001ee80000100800 */
[----:B----4-:R-:W-:Y:S04]  /*1c1e0*/  STS.U8 [R0+UR5+0x580], R20 ;  /* 0x0005801400007988 */ /* 0x010fe80008000005 */
[----:B------:R-:W-:Y:S04]  /*1c1f0*/  STS.U8 [R0+UR5+0x980], R21 ;  /* 0x0009801500007988 */ /* 0x000fe80008000005 */
[----:B------:R-:W-:Y:S04]  /*1c200*/  STS.U8 [R0+UR5+0xb80], R23 ;  /* 0x000b801700007988 */ /* 0x000fe80008000005 */
[----:B------:R-:W-:Y:S04]  /*1c210*/  STS.U8 [R0+UR5+0xd80], R24 ;  /* 0x000d801800007988 */ /* 0x000fe80008000005 */
[----:B------:R-:W-:Y:S01]  /*1c220*/  STS.U8 [R0+UR5+0xf80], R25 ;  /* 0x000f801900007988 */ /* 0x000fe20008000005 */
[----:B------:R-:W-:-:S03]  /*1c230*/  PRMT R3, RZ, 0x7610, R3 ;  /* 0x00007610ff037816 */ /* 0x000fc60000000003 */
[----:B--2---:R-:W-:Y:S01]  /*1c240*/  STS.U8 [R0+UR5+0x380], R29 ;  /* 0x0003801d00007988 */ /* 0x004fe20008000005 */
[----:B---3--:R-:W-:-:S04]  /*1c250*/  @!P0 LOP3.LUT R5, R5, R4, RZ, 0x3c, !PT ;  /* 0x0000000405058212 */ /* 0x008fc800078e3cff */
[----:B------:R-:W-:-:S04]  /*1c260*/  @!P0 LOP3.LUT R4, R5, R4, RZ, 0x3c, !PT ;  /* 0x0000000405048212 */ /* 0x000fc800078e3cff */
[----:B------:R-:W-:Y:S01]  /*1c270*/  @!P0 LOP3.LUT R5, R5, R4, RZ, 0x3c, !PT ;  /* 0x0000000405058212 */ /* 0x000fe200078e3cff */
[----:B------:R-:W-:Y:S06]  /*1c280*/  BAR.SYNC.DEFER_BLOCKING 0x0 ;  /* 0x0000000000007b1d */ /* 0x000fec0000010000 */
[----:B------:R-:W2:Y:S04]  /*1c290*/  @!P0 LDG.E.U8 R3, desc[UR8][R4.64] ;  /* 0x0000000804038981 */ /* 0x000ea8000c1e1100 */
[----:B--2---:R0:W-:Y:S04]  /*1c2a0*/  STL [R1+0x540], R3 ;  /* 0x0005400301007387 */ /* 0x0041e80000100800 */
[----:B0-----:R-:W2:Y:S04]  /*1c2b0*/  LDL.LU R3, [R1+0x1aac] ;  /* 0x001aac0001037983 */ /* 0x001ea80000300800 */
[----:B------:R-:W3:Y:S04]  /*1c2c0*/  LDL R4, [R1+0xe90] ;  /* 0x000e900001047983 */ /* 0x000ee80000100800 */
[----:B------:R-:W3:Y:S01]  /*1c2d0*/  LDL R5, [R1+0xe94] ;  /* 0x000e940001057983 */ /* 0x000ee20000100800 */
[----:B------:R-:W-:-:S02]  /*1c2e0*/  PRMT R17, RZ, 0x7610, R17 ;  /* 0x00007610ff117816 */ /* 0x000fc40000000011 */
[----:B---3--:R-:W-:-:S04]  /*1c2f0*/  @!P0 LOP3.LUT R5, R5, R4, RZ, 0x3c, !PT ;  /* 0x0000000405058212 */ /* 0x008fc800078e3cff */
[----:B------:R-:W-:-:S04]  /*1c300*/  @!P0 LOP3.LUT R4, R5, R4, RZ, 0x3c, !PT ;  /* 0x0000000405048212 */ /* 0x000fc800078e3cff */
[----:B------:R-:W-:-:S05]  /*1c310*/  @!P0 LOP3.LUT R5, R5, R4, RZ, 0x3c, !PT ;  /* 0x0000000405058212 */ /* 0x000fca00078e3cff */
[----:B------:R-:W3:Y:S04]  /*1c320*/  @!P0 LDG.E.U8 R17, desc[UR8][R4.64] ;  /* 0x0000000804118981 */ /* 0x000ee8000c1e1100 */
[----:B---3--:R0:W-:Y:S04]  /*1c330*/  STL [R1+0x524], R17 ;  /* 0x0005241101007387 */ /* 0x0081e80000100800 */
[----:B0-----:R-:W3:Y:S04]  /*1c340*/  LDL.LU R17, [R1+0x1aa8] ;  /* 0x001aa80001117983 */ /* 0x001ee80000300800 */
[----:B------:R-:W4:Y:S04]  /*1c350*/  LDL R4, [R1+0x62c] ;  /* 0x00062c0001047983 */ /* 0x000f280000100800 */
[----:B------:R-:W4:Y:S01]  /*1c360*/  LDL R5, [R1+0x748] ;  /* 0x0007480001057983 */ /* 0x000f220000100800 */
[----:B--2---:R-:W-:-:S02]  /*1c370*/  PRMT R3, RZ, 0x7610, R3 ;  /* 0x00007610ff037816 */ /* 0x004fc40000000003 */
[----:B----4-:R-:W-:-:S04]  /*1c380*/  @!P0 LOP3.LUT R5, R5, R4, RZ, 0x3c, !PT ;  /* 0x0000000405058212 */ /* 0x010fc800078e3cff */
[----:B------:R-:W-:-:S04]  /*1c390*/  @!P0 LOP3.LUT R4, R5, R4, RZ, 0x3c, !PT ;  /* 0x0000000405048212 */ /* 0x000fc800078e3cff */
[----:B------:R-:W-:-:S05]  /*1c3a0*/  @!P0 LOP3.LUT R5, R5, R4, RZ, 0x3c, !PT ;  /* 0x0000000405058212 */ /* 0x000fca00078e3cff */
[----:B------:R-:W2:Y:S04]  /*1c3b0*/  @!P0 LDG.E.U8 R3, desc[UR8][R4.64] ;  /* 0x0000000804038981 */ /* 0x000ea8000c1e1100 */
[----:B--2---:R0:W-:Y:S04]  /*1c3c0*/  STL [R1+0x520], R3 ;  /* 0x0005200301007387 */ /* 0x0041e80000100800 */
[----:B0-----:R-:W2:Y:S04]  /*1c3d0*/  LDL.LU R3, [R1+0x1aa4] ;  /* 0x001aa40001037983 */ /* 0x001ea80000300800 */
[----:B------:R-:W4:Y:S04]  /*1c3e0*/  LDL R4, [R1+0x744] ;  /* 0x0007440001047983 */ /* 0x000f280000100800 */
[----:B------:R-:W4:Y:S01]  /*1c3f0*/  LDL R5, [R1+0xe8c] ;  /* 0x000e8c0001057983 */ /* 0x000f220000100800 */
[----:B---3--:R-:W-:-:S02]  /*1c400*/  PRMT R17, RZ, 0x7610, R17 ;  /* 0x00007610ff117816 */ /* 0x008fc40000000011 */
[----:B----4-:R-:W-:-:S04]  /*1c410*/  @!P0 LOP3.LUT R5, R5, R4, RZ, 0x3c, !PT ;  /* 0x0000000405058212 */ /* 0x010fc800078e3cff */
        /* <DEDUP_REMOVED lines=1780> */
[----:B------:R-:W-:-:S02]  /*23360*/  PRMT R7, RZ, 0x7610, R7 ;  /* 0x00007610ff077816 */ /* 0x000fc40000000007 */
[----:B----4-:R-:W-:-:S04]  /*23370*/  @!P0 LOP3.LUT R5, R5, R4, RZ, 0x3c, !PT ;  /* 0x0000000405058212 */ /* 0x010fc800078e3cff */
[----:B------:R-:W-:-:S04]  /*23380*/  @!P0 LOP3.LUT R4, R5, R4, RZ, 0x3c, !PT ;  /* 0x0000000405048212 */ /* 0x000fc800078e3cff */
[----:B------:R-:W-:-:S05]  /*23390*/  @!P0 LOP3.LUT R5, R5, R4, RZ, 0x3c, !PT ;  /* 0x0000000405058212 */ /* 0x000fca00078e3cff */
[----:B------:R0:W4:Y:S04]  /*233a0*/  @!P0 LDG.E.U8 R7, desc[UR8][R4.64] ;  /* 0x0000000804078981 */ /* 0x000128000c1e1100 */
[----:B------:R-:W0:Y:S04]  /*233b0*/  LDL R4, [R1+0x868] ;  /* 0x0008680001047983 */ /* 0x000e280000100800 */
[----:B------:R-:W0:Y:S01]  /*233c0*/  LDL R5, [R1+0x86c] ;  /* 0x00086c0001057983 */ /* 0x000e220000100800 */
[----:B--2---:R-:W-:Y:S02]  /*233d0*/  PRMT R3, RZ, 0x7610, R3 ;  /* 0x00007610ff037816 */ /* 0x004fe40000000003 */
[----:B0-----:R-:W-:-:S04]  /*233e0*/  @!P0 LOP3.LUT R5, R5, R4, RZ, 0x3c, !PT ;  /* 0x0000000405058212 */ /* 0x001fc800078e3cff */
[----:B------:R-:W-:-:S04]  /*233f0*/  @!P0 LOP3.LUT R4, R5, R4, RZ, 0x3c, !PT ;  /* 0x0000000405048212 */ /* 0x000fc800078e3cff */
[----:B------:R-:W-:-:S05]  /*23400*/  @!P0 LOP3.LUT R5, R5, R4, RZ, 0x3c, !PT ;  /* 0x0000000405058212 */ /* 0x000fca00078e3cff */
[----:B------:R-:W2:Y:S04]  /*23410*/  @!P0 LDG.E.U8 R3, desc[UR8][R4.64] ;  /* 0x0000000804038981 */ /* 0x000ea8000c1e1100 */
[----:B----4-:R0:W-:Y:S04]  /*23420*/  STL [R1+0xa4], R7 ;  /* 0x0000a40701007387 */ /* 0x0101e80000100800 */
[----:B0-----:R-:W4:Y:S04]  /*23430*/  LDL R7, [R1+0x774] ;  /* 0x0007740001077983 */ /* 0x001f280000100800 */
[----:B--2---:R0:W-:Y:S04]  /*23440*/  STL [R1+0xa0], R3 ;  /* 0x0000a00301007387 */ /* 0x0041e80000100800 */
[----:B0-----:R-:W2:Y:S04]  /*23450*/  LDL.LU R3, [R1+0x1788] ;  /* 0x0017880001037983 */ /* 0x001ea80000300800 */
[----:B------:R-:W5:Y:S04]  /*23460*/  LDL R4, [R1+0x860] ;  /* 0x0008600001047983 */ /* 0x000f680000100800 */
[----:B------:R-:W5:Y:S01]  /*23470*/  LDL R5, [R1+0x864] ;  /* 0x0008640001057983 */ /* 0x000f620000100800 */
[----:B---3--:R-:W-:-:S02]  /*23480*/  PRMT R17, RZ, 0x7610, R17 ;  /* 0x00007610ff117816 */ /* 0x008fc40000000011 */
[----:B-----5:R-:W-:-:S04]  /*23490*/  @!P0 LOP3.LUT R5, R5, R4, RZ, 0x3c, !PT ;  /* 0x0000000405058212 */ /* 0x020fc800078e3cff */
[----:B------:R-:W-:-:S04]  /*234a0*/  @!P0 LOP3.LUT R4, R5, R4, RZ, 0x3c, !PT ;  /* 0x0000000405048212 */ /* 0x000fc800078e3cff */
[----:B------:R-:W-:-:S05]  /*234b0*/  @!P0 LOP3.LUT R5, R5, R4, RZ, 0x3c, !PT ;  /* 0x0000000405058212 */ /* 0x000fca00078e3cff */
[----:B------:R-:W3:Y:S04]  /*234c0*/  @!P0 LDG.E.U8 R17, desc[UR8][R4.64] ;  /* 0x0000000804118981 */ /* 0x000ee8000c1e1100 */
[----:B---3--:R0:W-:Y:S04]  /*234d0*/  STL [R1+0x9c], R17 ;  /* 0x00009c1101007387 */ /* 0x0081e80000100800 */
[----:B0-----:R-:W3:Y:S04]  /*234e0*/  LDL.LU R17, [R1+0x1784] ;  /* 0x0017840001117983 */ /* 0x001ee80000300800 */
[----:B------:R-:W5:Y:S04]  /*234f0*/  LDL R4, [R1+0x830] ;  /* 0x0008300001047983 */ /* 0x000f680000100800 */
[----:B------:R-:W5:Y:S01]  /*23500*/  LDL R5, [R1+0x834] ;  /* 0x0008340001057983 */ /* 0x000f620000100800 */
[----:B--2---:R-:W-:-:S02]  /*23510*/  PRMT R3, RZ, 0x7610, R3 ;  /* 0x00007610ff037816 */ /* 0x004fc40000000003 */
[----:B-----5:R-:W-:-:S04]  /*23520*/  @!P0 LOP3.LUT R5, R5, R4, RZ, 0x3c, !PT ;  /* 0x0000000405058212 */ /* 0x020fc800078e3cff */
[----:B------:R-:W-:-:S04]  /*23530*/  @!P0 LOP3.LUT R4, R5, R4, RZ, 0x3c, !PT ;  /* 0x0000000405048212 */ /* 0x000fc800078e3cff */
[----:B------:R-:W-:-:S05]  /*23540*/  @!P0 LOP3.LUT R5, R5, R4, RZ, 0x3c, !PT ;  /* 0x0000000405058212 */ /* 0x000fca00078e3cff */
[----:B------:R-:W2:Y:S04]  /*23550*/  @!P0 LDG.E.U8 R3, desc[UR8][R4.64] ;  /* 0x0000000804038981 */ /* 0x000ea8000c1e1100 */
        /* <DEDUP_REMOVED lines=17> */
[----:B------:R-:W2:Y:S01]  /*23670*/  @!P0 LDG.E.U8 R3, desc[UR8][R4.64] ;  /* 0x0000000804038981 */ /* 0x000ea2000c1e1100 */
[----:B------:R-:W-:-:S03]  /*23680*/  PRMT R6, RZ, 0x7610, R6 ;  /* 0x00007610ff067816 */ /* 0x000fc60000000006 */
[----:B--2---:R0:W-:Y:S04]  /*23690*/  STL [R1+0x7c], R3 ;  /* 0x00007c0301007387 */ /* 0x0041e80000100800 */
[----:B0-----:R-:W2:Y:S04]  /*236a0*/  LDL.LU R3, [R1+0x1778] ;  /* 0x0017780001037983 */ /* 0x001ea80000300800 */
[----:B------:R-:W5:Y:S01]  /*236b0*/  LDL R5, [R1+0x770] ;  /* 0x0007700001057983 */ /* 0x000f620000100800 */
[----:B----4-:R-:W-:-:S03]  /*236c0*/  @!P0 IMAD.MOV.U32 R4, RZ, RZ, R7 ;  /* 0x000000ffff048224 */ /* 0x010fc600078e0007 */
[----:B------:R-:W4:Y:S04]  /*236d0*/  LDL R7, [R1+0x840] ;  /* 0x0008400001077983 */ /* 0x000f280000100800 */
[----:B-----5:R0:W5:Y:S04]  /*236e0*/  @!P0 LDG.E.U8 R6, desc[UR8][R4.64] ;  /* 0x0000000804068981 */ /* 0x020168000c1e1100 */
[----:B------:R-:W0:Y:S04]  /*236f0*/  LDL R4, [R1+0x74c] ;  /* 0x00074c0001047983 */ /* 0x000e280000100800 */
[----:B------:R-:W0:Y:S01]  /*23700*/  LDL R5, [R1+0xecc] ;  /* 0x000ecc0001057983 */ /* 0x000e220000100800 */
[----:B--2---:R-:W-:-:S02]  /*23710*/  PRMT R3, RZ, 0x7610, R3 ;  /* 0x00007610ff037816 */ /* 0x004fc40000000003 */
[----:B0-----:R-:W-:-:S04]  /*23720*/  @!P0 LOP3.LUT R5, R5, R4, RZ, 0x3c, !PT ;  /* 0x0000000405058212 */ /* 0x001fc800078e3cff */
[----:B------:R-:W-:-:S04]  /*23730*/  @!P0 LOP3.LUT R4, R5, R4, RZ, 0x3c, !PT ;  /* 0x0000000405048212 */ /* 0x000fc800078e3cff */
[----:B------:R-:W-:-:S05]  /*23740*/  @!P0 LOP3.LUT R5, R5, R4, RZ, 0x3c, !PT ;  /* 0x0000000405058212 */ /* 0x000fca00078e3cff */
[----:B------:R-:W2:Y:S04]  /*23750*/  @!P0 LDG.E.U8 R3, desc[UR8][R4.64] ;  /* 0x0000000804038981 */ /* 0x000ea8000c1e1100 */
[----:B-----5:R0:W-:Y:S04]  /*23760*/  STL [R1+0x74], R6 ;  /* 0x0000740601007387 */ /* 0x0201e80000100800 */
[----:B0-----:R-:W5:Y:S04]  /*23770*/  LDL R6, [R1+0x844] ;  /* 0x0008440001067983 */ /* 0x001f680000100800 */
        /* <DEDUP_REMOVED lines=8> */
[----:B------:R0:W3:Y:S04]  /*23800*/  @!P0 LDG.E.U8 R0, desc[UR8][R4.64] ;  /* 0x0000000804008981 */ /* 0x0000e8000c1e1100 */
[----:B------:R-:W0:Y:S04]  /*23810*/  LDL R4, [R1+0x858] ;  /* 0x0008580001047983 */ /* 0x000e280000100800 */
[----:B------:R-:W0:Y:S01]  /*23820*/  LDL R5, [R1+0x85c] ;  /* 0x00085c0001057983 */ /* 0x000e220000100800 */
[----:B------:R-:W-:Y:S02]  /*23830*/  PRMT R17, RZ, 0x7610, R17 ;  /* 0x00007610ff117816 */ /* 0x000fe40000000011 */
[----:B0-----:R-:W-:-:S04]  /*23840*/  @!P0 LOP3.LUT R5, R5, R4, RZ, 0x3c, !PT ;  /* 0x0000000405058212 */ /* 0x001fc800078e3cff */
[----:B------:R-:W-:-:S04]  /*23850*/  @!P0 LOP3.LUT R4, R5, R4, RZ, 0x3c, !PT ;  /* 0x0000000405048212 */ /* 0x000fc800078e3cff */
[----:B------:R-:W-:-:S05]  /*23860*/  @!P0 LOP3.LUT R5, R5, R4, RZ, 0x3c, !PT ;  /* 0x0000000405058212 */ /* 0x000fca00078e3cff */
[----:B------:R-:W4:Y:S04]  /*23870*/  @!P0 LDG.E.U8 R17, desc[UR8][R4.64] ;  /* 0x0000000804118981 */ /* 0x000f28000c1e1100 */
[----:B---3--:R-:W-:Y:S04]  /*23880*/  STL [R1+0x1744], R0 ;  /* 0x0017440001007387 */ /* 0x008fe80000100800 */
[----:B----4-:R0:W-:Y:S04]  /*23890*/  STL [R1+0x68], R17 ;  /* 0x0000681101007387 */ /* 0x0101e80000100800 */
        /* <DEDUP_REMOVED lines=13> */
[----:B------:R-:W-:Y:S02]  /*23970*/  PRMT R8, RZ, 0x7610, R8 ;  /* 0x00007610ff087816 */ /* 0x000fe40000000008 */
[----:B----4-:R-:W-:-:S04]  /*23980*/  @!P0 LOP3.LUT R5, R5, R4, RZ, 0x3c, !PT ;  /* 0x0000000405058212 */ /* 0x010fc800078e3cff */
[----:B------:R-:W-:-:S04]  /*23990*/  @!P0 LOP3.LUT R4, R5, R4, RZ, 0x3c, !PT ;  /* 0x0000000405048212 */ /* 0x000fc800078e3cff */
[----:B------:R-:W-:-:S05]  /*239a0*/  @!P0 LOP3.LUT R5, R5, R4, RZ, 0x3c, !PT ;  /* 0x0000000405058212 */ /* 0x000fca00078e3cff */
[----:B------:R5:W4:Y:S02]  /*239b0*/  @!P0 LDG.E.U8 R9, desc[UR8][R4.64] ;  /* 0x0000000804098981 */ /* 0x000b24000c1e1100 */
[----:B-----5:R-:W-:Y:S02]  /*239c0*/  @!P0 IMAD.MOV.U32 R4, RZ, RZ, R6 ;  /* 0x000000ffff048224 */ /* 0x020fe400078e0006 */
[----:B------:R-:W-:Y:S01]  /*239d0*/  @!P0 IMAD.MOV.U32 R5, RZ, RZ, R7 ;  /* 0x000000ffff058224 */ /* 0x000fe200078e0007 */
[----:B--2---:R-:W-:Y:S01]  /*239e0*/  PRMT R3, RZ, 0x7610, R3 ;  /* 0x00007610ff037816 */ /* 0x004fe20000000003 */
[----:B------:R-:W2:Y:S04]  /*239f0*/  LDL R7, [R1+0x768] ;  /* 0x0007680001077983 */ /* 0x000ea80000100800 */
[----:B------:R0:W5:Y:S04]  /*23a00*/  @!P0 LDG.E.U8 R8, desc[UR8][R4.64] ;  /* 0x0000000804088981 */ /* 0x000168000c1e1100 */
[----:B------:R-:W2:Y:S04]  /*23a10*/  LDL R6, [R1+0x76c] ;  /* 0x00076c0001067983 */ /* 0x000ea80000100800 */
[----:B------:R-:W0:Y:S04]  /*23a20*/  LDL R4, [R1+0x838] ;  /* 0x0008380001047983 */ /* 0x000e280000100800 */
[----:B------:R-:W0:Y:S02]  /*23a30*/  LDL R5, [R1+0x83c] ;  /* 0x00083c0001057983 */ /* 0x000e240000100800 */
[----:B0-----:R-:W-:-:S04]  /*23a40*/  @!P0 LOP3.LUT R5, R5, R4, RZ, 0x3c, !PT ;  /* 0x0000000405058212 */ /* 0x001fc800078e3cff */
[----:B------:R-:W-:-:S04]  /*23a50*/  @!P0 LOP3.LUT R4, R5, R4, RZ, 0x3c, !PT ;  /* 0x0000000405048212 */ /* 0x000fc800078e3cff */
[----:B------:R-:W-:-:S05]  /*23a60*/  @!P0 LOP3.LUT R5, R5, R4, RZ, 0x3c, !PT ;  /* 0x0000000405058212 */ /* 0x000fca00078e3cff */
[----:B------:R-:W3:Y:S04]  /*23a70*/  @!P0 LDG.E.U8 R3, desc[UR8][R4.64] ;  /* 0x0000000804038981 */ /* 0x000ee8000c1e1100 */
[----:B----4-:R0:W-:Y:S04]  /*23a80*/  STL [R1+0x5c], R9 ;  /* 0x00005c0901007387 */ /* 0x0101e80000100800 */
[----:B0-----:R-:W4:Y:S04]  /*23a90*/  LDL R9, [R1+0xe98] ;  /* 0x000e980001097983 */ /* 0x001f280000100800 */
[----:B-----5:R0:W-:Y:S04]  /*23aa0*/  STL [R1+0x50], R8 ;  /* 0x0000500801007387 */ /* 0x0201e80000100800 */
[----:B0-----:R-:W4:Y:S04]  /*23ab0*/  LDL R8, [R1+0xed4] ;  /* 0x000ed40001087983 */ /* 0x001f280000100800 */
[----:B---3--:R0:W-:Y:S04]  /*23ac0*/  STL [R1+0x4c], R3 ;  /* 0x00004c0301007387 */ /* 0x0081e80000100800 */
[----:B0-----:R-:W3:Y:S04]  /*23ad0*/  LDL.LU R3, [R1+0x1768] ;  /* 0x0017680001037983 */ /* 0x001ee80000300800 */
[----:B------:R-:W5:Y:S04]  /*23ae0*/  LDL R4, [R1+0x828] ;  /* 0x0008280001047983 */ /* 0x000f680000100800 */
[----:B------:R-:W5:Y:S01]  /*23af0*/  LDL R5, [R1+0x82c] ;  /* 0x00082c0001057983 */ /* 0x000f620000100800 */
[----:B------:R-:W-:-:S02]  /*23b00*/  PRMT R17, RZ, 0x7610, R17 ;  /* 0x00007610ff117816 */ /* 0x000fc40000000011 */
[----:B-----5:R-:W-:-:S04]  /*23b10*/  @!P0 LOP3.LUT R5, R5, R4, RZ, 0x3c, !PT ;  /* 0x0000000405058212 */ /* 0x020fc800078e3cff */
[----:B------:R-:W-:-:S04]  /*23b20*/  @!P0 LOP3.LUT R4, R5, R4, RZ, 0x3c, !PT ;  /* 0x0000000405048212 */ /* 0x000fc800078e3cff */
[----:B------:R-:W-:-:S05]  /*23b30*/  @!P0 LOP3.LUT R5, R5, R4, RZ, 0x3c, !PT ;  /* 0x0000000405058212 */ /* 0x000fca00078e3cff */
[----:B------:R-:W5:Y:S04]  /*23b40*/  @!P0 LDG.E.U8 R17, desc[UR8][R4.64] ;  /* 0x0000000804118981 */ /* 0x000f68000c1e1100 */
[----:B-----5:R0:W-:Y:S04]  /*23b50*/  STL [R1+0x14], R17 ;  /* 0x0000141101007387 */ /* 0x0201e80000100800 */
[----:B0-----:R-:W5:Y:S04]  /*23b60*/  LDL.LU R17, [R1+0x1764] ;  /* 0x0017640001117983 */ /* 0x001f680000300800 */
[----:B------:R-:W2:Y:S04]  /*23b70*/  LDL R4, [R1+0x7e8] ;  /* 0x0007e80001047983 */ /* 0x000ea80000100800 */
[----:B------:R-:W2:Y:S01]  /*23b80*/  LDL R5, [R1+0x7ec] ;  /* 0x0007ec0001057983 */ /* 0x000ea20000100800 */
[----:B---3--:R-:W-:-:S02]  /*23b90*/  PRMT R3, RZ, 0x7610, R3 ;  /* 0x00007610ff037816 */ /* 0x008fc40000000003 */
[----:B--2---:R-:W-:-:S04]  /*23ba0*/  @!P0 LOP3.LUT R5, R5, R4, RZ, 0x3c, !PT ;  /* 0x0000000405058212 */ /* 0x004fc800078e3cff */
[----:B------:R-:W-:-:S04]  /*23bb0*/  @!P0 LOP3.LUT R4, R5, R4, RZ, 0x3c, !PT ;  /* 0x0000000405048212 */ /* 0x000fc800078e3cff */
[----:B------:R-:W-:-:S05]  /*23bc0*/  @!P0 LOP3.LUT R5, R5, R4, RZ, 0x3c, !PT ;  /* 0x0000000405058212 */ /* 0x000fca00078e3cff */
[----:B------:R-:W2:Y:S04]  /*23bd0*/  @!P0 LDG.E.U8 R3, desc[UR8][R4.64] ;  /* 0x0000000804038981 */ /* 0x000ea8000c1e1100 */
[----:B--2---:R0:W-:Y:S04]  /*23be0*/  STL [R1+0x10], R3 ;  /* 0x0000100301007387 */ /* 0x0041e80000100800 */
[----:B0-----:R-:W2:Y:S04]  /*23bf0*/  LDL.LU R3, [R1+0x1760] ;  /* 0x0017600001037983 */ /* 0x001ea80000300800 */
[----:B------:R-:W3:Y:S04]  /*23c00*/  LDL R4, [R1+0x7a8] ;  /* 0x0007a80001047983 */ /* 0x000ee80000100800 */
[----:B------:R-:W3:Y:S01]  /*23c10*/  LDL R5, [R1+0x7ac] ;  /* 0x0007ac0001057983 */ /* 0x000ee20000100800 */
[----:B------:R-:W-:-:S02]  /*23c20*/  PRMT R20, RZ, 0x7610, R20 ;  /* 0x00007610ff147816 */ /* 0x000fc40000000014 */
[----:B------:R-:W-:-:S04]  /*23c30*/  PRMT R12, RZ, 0x7610, R12 ;  /* 0x00007610ff0c7816 */ /* 0x000fc8000000000c */
[----:B------:R-:W4:Y:S01]  /*23c40*/  @!P0 LDG.E.U8 R20, desc[UR8][R6.64] ;  /* 0x0000000806148981 */ /* 0x000f22000c1e1100 */
[----:B---3--:R-:W-:-:S04]  /*23c50*/  @!P0 LOP3.LUT R5, R5, R4, RZ, 0x3c, !PT ;  /* 0x0000000405058212 */ /* 0x008fc800078e3cff */
[----:B------:R-:W-:-:S04]  /*23c60*/  @!P0 LOP3.LUT R4, R5, R4, RZ, 0x3c, !PT ;  /* 0x0000000405048212 */ /* 0x000fc800078e3cff */
[----:B------:R-:W-:-:S05]  /*23c70*/  @!P0 LOP3.LUT R5, R5, R4, RZ, 0x3c, !PT ;  /* 0x0000000405058212 */ /* 0x000fca00078e3cff */
[----:B------:R0:W3:Y:S04]  /*23c80*/  @!P0 LDG.E.U8 R12, desc[UR8][R4.64] ;  /* 0x00000008040c8981 */ /* 0x0000e8000c1e1100 */
[----:B----4-:R-:W-:Y:S01]  /*23c90*/  STL [R1+0x1730], R20 ;  /* 0x0017301401007387 */ /* 0x010fe20000100800 */
[----:B0-----:R-:W-:-:S06]  /*23ca0*/  PRMT R4, RZ, 0x7610, R4 ;  /* 0x00007610ff047816 */ /* 0x001fcc0000000004 */
[----:B------:R-:W4:Y:S04]  /*23cb0*/  @!P0 LDG.E.U8 R4, desc[UR8][R8.64] ;  /* 0x0000000808048981 */ /* 0x000f28000c1e1100 */
[----:B---3--:R0:W-:Y:S04]  /*23cc0*/  STL [R1+0x4], R12 ;  /* 0x0000040c01007387 */ /* 0x0081e80000100800 */
[----:B------:R-:W3:Y:S04]  /*23cd0*/  LDL R8, [R1+0xed8] ;  /* 0x000ed80001087983 */ /* 0x000ee80000100800 */
[----:B------:R-:W3:Y:S01]  /*23ce0*/  LDL R9, [R1+0xf28] ;  /* 0x000f280001097983 */ /* 0x000ee20000100800 */
[----:B------:R-:W-:-:S03]  /*23cf0*/  PRMT R6, RZ, 0x7610, R6 ;  /* 0x00007610ff067816 */ /* 0x000fc60000000006 */
[----:B0-----:R-:W5:Y:S04]  /*23d00*/  LDL R12, [R1+0x80c] ;  /* 0x00080c00010c7983 */ /* 0x001f680000100800 */
[----:B----4-:R-:W-:Y:S01]  /*23d10*/  STL [R1+0x1734], R4 ;  /* 0x0017340401007387 */ /* 0x010fe20000100800 */
        /* <DEDUP_REMOVED lines=9> */
[----:B------:R-:W-:Y:S01]  /*23db0*/  @!P0 LOP3.LUT R9, R9, R8, RZ, 0x3c, !PT ;  /* 0x0000000809098212 */ /* 0x000fe200078e3cff */
[----:B---3--:R-:W-:Y:S04]  /*23dc0*/  STL [R1+0x1738], R6 ;  /* 0x0017380601007387 */ /* 0x008fe80000100800 */
[----:B------:R0:W3:Y:S04]  /*23dd0*/  @!P0 LDG.E.U8 R20, desc[UR8][R8.64] ;  /* 0x0000000808148981 */ /* 0x0000e8000c1e1100 */
[----:B------:R-:W0:Y:S04]  /*23de0*/  LDL R8, [R1+0x818] ;  /* 0x0008180001087983 */ /* 0x000e280000100800 */
[----:B------:R-:W0:Y:S01]  /*23df0*/  LDL R9, [R1+0x81c] ;  /* 0x00081c0001097983 */ /* 0x000e220000100800 */
[----:B------:R-:W-:-:S02]  /*23e00*/  PRMT R15, RZ, 0x7610, R15 ;  /* 0x00007610ff0f7816 */ /* 0x000fc4000000000f */
[----:B0-----:R-:W-:-:S04]  /*23e10*/  @!P0 LOP3.LUT R9, R9, R8, RZ, 0x3c, !PT ;  /* 0x0000000809098212 */ /* 0x001fc800078e3cff */
[----:B------:R-:W-:-:S04]  /*23e20*/  @!P0 LOP3.LUT R8, R9, R8, RZ, 0x3c, !PT ;  /* 0x0000000809088212 */ /* 0x000fc800078e3cff */
[----:B------:R-:W-:Y:S01]  /*23e30*/  @!P0 LOP3.LUT R9, R9, R8, RZ, 0x3c, !PT ;  /* 0x0000000809098212 */ /* 0x000fe200078e3cff */
[----:B---3--:R0:W-:Y:S04]  /*23e40*/  STL [R1+0x28], R20 ;  /* 0x0000281401007387 */ /* 0x0081e80000100800 */
[----:B------:R1:W3:Y:S01]  /*23e50*/  @!P0 LDG.E.U8 R15, desc[UR8][R8.64] ;  /* 0x00000008080f8981 */ /* 0x0002e2000c1e1100 */
[----:B--2---:R-:W-:-:S03]  /*23e60*/  PRMT R3, RZ, 0x7610, R3 ;  /* 0x00007610ff037816 */ /* 0x004fc60000000003 */
[----:B0-----:R-:W2:Y:S04]  /*23e70*/  LDL R20, [R1+0x7fc] ;  /* 0x0007fc0001147983 */ /* 0x001ea80000100800 */
[----:B------:R-:W1:Y:S04]  /*23e80*/  LDL R8, [R1+0x810] ;  /* 0x0008100001087983 */ /* 0x000e680000100800 */
[----:B------:R-:W1:Y:S02]  /*23e90*/  LDL R9, [R1+0x814] ;  /* 0x0008140001097983 */ /* 0x000e640000100800 */
[----:B-1----:R-:W-:-:S04]  /*23ea0*/  @!P0 LOP3.LUT R9, R9, R8, RZ, 0x3c, !PT ;  /* 0x0000000809098212 */ /* 0x002fc800078e3cff */
[----:B------:R-:W-:-:S04]  /*23eb0*/  @!P0 LOP3.LUT R8, R9, R8, RZ, 0x3c, !PT ;  /* 0x0000000809088212 */ /* 0x000fc800078e3cff */
[----:B------:R-:W-:-:S05]  /*23ec0*/  @!P0 LOP3.LUT R9, R9, R8, RZ, 0x3c, !PT ;  /* 0x0000000809098212 */ /* 0x000fca00078e3cff */
[----:B------:R-:W4:Y:S04]  /*23ed0*/  @!P0 LDG.E.U8 R3, desc[UR8][R8.64] ;  /* 0x0000000808038981 */ /* 0x000f28000c1e1100 */
[----:B---3--:R0:W-:Y:S04]  /*23ee0*/  STL [R1+0x3c], R15 ;  /* 0x00003c0f01007387 */ /* 0x0081e80000100800 */
[----:B0-----:R-:W3:Y:S04]  /*23ef0*/  LDL R15, [R1+0x7e4] ;  /* 0x0007e400010f7983 */ /* 0x001ee80000100800 */
[----:B----4-:R0:W-:Y:S04]  /*23f00*/  STL [R1+0x48], R3 ;  /* 0x0000480301007387 */ /* 0x0101e80000100800 */
[----:B0-----:R-:W4:Y:S04]  /*23f10*/  LDL.LU R3, [R1+0x175c] ;  /* 0x00175c0001037983 */ /* 0x001f280000300800 */
[----:B------:R-:W2:Y:S01]  /*23f20*/  LDL R9, [R1+0x808] ;  /* 0x0008080001097983 */ /* 0x000ea20000100800 */
[----:B------:R-:W-:Y:S01]  /*23f30*/  PRMT R10, RZ, 0x7610, R10 ;  /* 0x00007610ff0a7816 */ /* 0x000fe2000000000a */
[----:B-----5:R-:W-:Y:S01]  /*23f40*/  @!P0 IMAD.MOV.U32 R8, RZ, RZ, R12 ;  /* 0x000000ffff088224 */ /* 0x020fe200078e000c */
[----:B------:R-:W-:Y:S01]  /*23f50*/  PRMT R17, RZ, 0x7610, R17 ;  /* 0x00007610ff117816 */ /* 0x000fe20000000011 */
[----:B------:R-:W5:Y:S04]  /*23f60*/  LDL R12, [R1+0x764] ;  /* 0x00076400010c7983 */ /* 0x000f680000100800 */
[----:B--2---:R0:W2:Y:S04]  /*23f70*/  @!P0 LDG.E.U8 R10, desc[UR8][R8.64] ;  /* 0x00000008080a8981 */ /* 0x0040a8000c1e1100 */
[----:B------:R-:W0:Y:S04]  /*23f80*/  LDL R8, [R1+0x800] ;  /* 0x0008000001087983 */ /* 0x000e280000100800 */
[----:B------:R-:W0:Y:S02]  /*23f90*/  LDL R9, [R1+0x804] ;  /* 0x0008040001097983 */ /* 0x000e240000100800 */
[----:B0-----:R-:W-:-:S04]  /*23fa0*/  @!P0 LOP3.LUT R9, R9, R8, RZ, 0x3c, !PT ;  /* 0x0000000809098212 */ /* 0x001fc800078e3cff */
[----:B------:R-:W-:-:S04]  /*23fb0*/  @!P0 LOP3.LUT R8, R9, R8, RZ, 0x3c, !PT ;  /* 0x0000000809088212 */ /* 0x000fc800078e3cff */
[----:B------:R-:W-:-:S05]  /*23fc0*/  @!P0 LOP3.LUT R9, R9, R8, RZ, 0x3c, !PT ;  /* 0x0000000809098212 */ /* 0x000fca00078e3cff */
[----:B------:R-:W3:Y:S04]  /*23fd0*/  @!P0 LDG.E.U8 R17, desc[UR8][R8.64] ;  /* 0x0000000808118981 */ /* 0x000ee8000c1e1100 */
[----:B--2---:R0:W-:Y:S04]  /*23fe0*/  STL [R1+0x38], R10 ;  /* 0x0000380a01007387 */ /* 0x0041e80000100800 */
[----:B0-----:R-:W2:Y:S04]  /*23ff0*/  LDL R10, [R1+0xe9c] ;  /* 0x000e9c00010a7983 */ /* 0x001ea80000100800 */
[----:B---3--:R0:W-:Y:S04]  /*24000*/  STL [R1+0x34], R17 ;  /* 0x0000341101007387 */ /* 0x0081e80000100800 */
[----:B0-----:R-:W3:Y:S04]  /*24010*/  LDL.LU R17, [R1+0x1758] ;  /* 0x0017580001117983 */ /* 0x001ee80000300800 */
[----:B------:R-:W5:Y:S01]  /*24020*/  LDL R9, [R1+0x7f8] ;  /* 0x0007f80001097983 */ /* 0x000f620000100800 */
[----:B----4-:R-:W-:Y:S01]  /*24030*/  PRMT R3, RZ, 0x7610, R3 ;  /* 0x00007610ff037816 */ /* 0x010fe20000000003 */
[----:B------:R-:W-:-:S02]  /*24040*/  @!P0 IMAD.MOV.U32 R8, RZ, RZ, R20 ;  /* 0x000000ffff088224 */ /* 0x000fc400078e0014 */
[----:B------:R-:W4:Y:S04]  /*24050*/  LDL R20, [R1+0xedc] ;  /* 0x000edc0001147983 */ /* 0x000f280000100800 */
[----:B-----5:R-:W5:Y:S01]  /*24060*/  @!P0 LDG.E.U8 R3, desc[UR8][R8.64] ;  /* 0x0000000808038981 */ /* 0x020f62000c1e1100 */
[----:B------:R-:W-:-:S03]  /*24070*/  PRMT R14, RZ, 0x7610, R14 ;  /* 0x00007610ff0e7816 */ /* 0x000fc6000000000e */
[----:B-----5:R0:W-:Y:S04]  /*24080*/  STL [R1+0x30], R3 ;  /* 0x0000300301007387 */ /* 0x0201e80000100800 */
[----:B0-----:R-:W5:Y:S04]  /*24090*/  LDL.LU R3, [R1+0x1754] ;  /* 0x0017540001037983 */ /* 0x001f680000300800 */
[----:B------:R-:W2:Y:S01]  /*240a0*/  LDL R9, [R1+0x7e0] ;  /* 0x0007e00001097983 */ /* 0x000ea20000100800 */
[----:B------:R-:W-:Y:S01]  /*240b0*/  @!P0 IMAD.MOV.U32 R8, RZ, RZ, R15 ;  /* 0x000000ffff088224 */ /* 0x000fe200078e000f */
[----:B------:R-:W-:-:S02]  /*240c0*/  PRMT R18, RZ, 0x7610, R18 ;  /* 0x00007610ff127816 */ /* 0x000fc40000000012 */
[----:B------:R-:W3:Y:S04]  /*240d0*/  LDL R15, [R1+0xee0] ;  /* 0x000ee000010f7983 */ /* 0x000ee80000100800 */
[----:B--2---:R0:W2:Y:S04]  /*240e0*/  @!P0 LDG.E.U8 R14, desc[UR8][R8.64] ;  /* 0x00000008080e8981 */ /* 0x0040a8000c1e1100 */
[----:B------:R-:W0:Y:S04]  /*240f0*/  LDL R8, [R1+0x7a0] ;  /* 0x0007a00001087983 */ /* 0x000e280000100800 */
[----:B------:R-:W0:Y:S01]  /*24100*/  LDL R9, [R1+0x7a4] ;  /* 0x0007a40001097983 */ /* 0x000e220000100800 */
[----:B-----5:R-:W-:-:S02]  /*24110*/  PRMT R3, RZ, 0x7610, R3 ;  /* 0x00007610ff037816 */ /* 0x020fc40000000003 */
[----:B0-----:R-:W-:-:S04]  /*24120*/  @!P0 LOP3.LUT R9, R9, R8, RZ, 0x3c, !PT ;  /* 0x0000000809098212 */ /* 0x001fc800078e3cff */
[----:B------:R-:W-:-:S04]  /*24130*/  @!P0 LOP3.LUT R8, R9, R8, RZ, 0x3c, !PT ;  /* 0x0000000809088212 */ /* 0x000fc800078e3cff */
[----:B------:R-:W-:-:S05]  /*24140*/  @!P0 LOP3.LUT R9, R9, R8, RZ, 0x3c, !PT ;  /* 0x0000000809098212 */ /* 0x000fca00078e3cff */
[----:B------:R0:W5:Y:S04]  /*24150*/  @!P0 LDG.E.U8 R3, desc[UR8][R8.64] ;  /* 0x0000000808038981 */ /* 0x000168000c1e1100 */
[----:B--2---:R1:W-:Y:S01]  /*24160*/  STL [R1+0x24], R14 ;  /* 0x0000240e01007387 */ /* 0x0043e20000100800 */
[----:B0-----:R-:W-:Y:S02]  /*24170*/  @!P0 IMAD.MOV.U32 R8, RZ, RZ, R10 ;  /* 0x000000ffff088224 */ /* 0x001fe400078e000a */
[----:B------:R-:W-:Y:S01]  /*24180*/  @!P0 IMAD.MOV.U32 R9, RZ, RZ, R12 ;  /* 0x000000ffff098224 */ /* 0x000fe200078e000c */
[----:B-1----:R-:W2:Y:S04]  /*24190*/  LDL R14, [R1+0xf24] ;  /* 0x000f2400010e7983 */ /* 0x002ea80000100800 */
[----:B------:R4:W3:Y:S04]  /*241a0*/  @!P0 LDG.E.U8 R18, desc[UR8][R8.64] ;  /* 0x0000000808128981 */ /* 0x0008e8000c1e1100 */
[----:B-----5:R0:W-:Y:S04]  /*241b0*/  STL [R1+0x2c], R3 ;  /* 0x00002c0301007387 */ /* 0x0201e80000100800 */
[----:B0-----:R-:W5:Y:S04]  /*241c0*/  LDL.LU R3, [R1+0x1750] ;  /* 0x0017500001037983 */ /* 0x001f680000300800 */
[----:B------:R-:W2:Y:S01]  /*241d0*/  LDL R9, [R1+0xea0] ;  /* 0x000ea00001097983 */ /* 0x000ea20000100800 */
[----:B------:R-:W-:Y:S01]  /*241e0*/  PRMT R2, RZ, 0x7610, R2 ;  /* 0x00007610ff027816 */ /* 0x000fe20000000002 */
[----:B----4-:R-:W-:Y:S01]  /*241f0*/  @!P0 IMAD.MOV.U32 R8, RZ, RZ, R20 ;  /* 0x000000ffff088224 */ /* 0x010fe200078e0014 */
[----:B------:R-:W-:Y:S01]  /*24200*/  PRMT R5, RZ, 0x7610, R5 ;  /* 0x00007610ff057816 */ /* 0x000fe20000000005 */
[----:B------:R-:W4:Y:S04]  /*24210*/  LDL R12, [R1+0x7d8] ;  /* 0x0007d800010c7983 */ /* 0x000f280000100800 */
[----:B------:R-:W5:Y:S04]  /*24220*/  LDL R10, [R1+0x7dc] ;  /* 0x0007dc00010a7983 */ /* 0x000f680000100800 */
[----:B--2---:R0:W2:Y:S02]  /*24230*/  @!P0 LDG.E.U8 R2, desc[UR8][R8.64] ;  /* 0x0000000808028981 */ /* 0x0040a4000c1e1100 */
[----:B0-----:R-:W-:-:S02]  /*24240*/  @!P0 IMAD.MOV.U32 R8, RZ, RZ, R14 ;  /* 0x000000ffff088224 */ /* 0x001fc400078e000e */
[----:B---3--:R-:W-:-:S05]  /*24250*/  @!P0 IMAD.MOV.U32 R9, RZ, RZ, R15 ;  /* 0x000000ffff098224 */ /* 0x008fca00078e000f */
[----:B------:R5:W3:Y:S04]  /*24260*/  @!P0 LDG.E.U8 R5, desc[UR8][R8.64] ;  /* 0x0000000808058981 */ /* 0x000ae8000c1e1100 */
[----:B------:R0:W-:Y:S04]  /*24270*/  STL [R1+0x171c], R18 ;  /* 0x00171c1201007387 */ /* 0x0001e80000100800 */
[----:B------:R-:W3:Y:S01]  /*24280*/  LDL R20, [R1+0x7c8] ;  /* 0x0007c80001147983 */ /* 0x000ee20000100800 */
[----:B------:R-:W-:-:S03]  /*24290*/  PRMT R6, RZ, 0x7610, R6 ;  /* 0x00007610ff067816 */ /* 0x000fc60000000006 */
[----:B0-----:R-:W3:Y:S01]  /*242a0*/  LDL R18, [R1+0x7cc] ;  /* 0x0007cc0001127983 */ /* 0x001ee20000100800 */
[----:B-----5:R-:W-:Y:S02]  /*242b0*/  @!P0 IMAD.MOV.U32 R8, RZ, RZ, R10 ;  /* 0x000000ffff088224 */ /* 0x020fe400078e000a */
[----:B----4-:R-:W-:-:S05]  /*242c0*/  @!P0 IMAD.MOV.U32 R9, RZ, RZ, R12 ;  /* 0x000000ffff098224 */ /* 0x010fca00078e000c */
[----:B------:R-:W4:Y:S04]  /*242d0*/  @!P0 LDG.E.U8 R6, desc[UR8][R8.64] ;  /* 0x0000000808068981 */ /* 0x000f28000c1e1100 */
[----:B--2---:R0:W-:Y:S04]  /*242e0*/  STL [R1+0x1720], R2 ;  /* 0x0017200201007387 */ /* 0x0041e80000100800 */
[----:B------:R-:W2:Y:S04]  /*242f0*/  LDL R15, [R1+0x7c0] ;  /* 0x0007c000010f7983 */ /* 0x000ea80000100800 */
[----:B0-----:R-:W5:Y:S04]  /*24300*/  LDL R2, [R1+0x7c4] ;  /* 0x0007c40001027983 */ /* 0x001f680000100800 */
[----:B---3--:R0:W-:Y:S04]  /*24310*/  STL [R1+0x1724], R5 ;  /* 0x0017240501007387 */ /* 0x0081e80000100800 */
[----:B------:R-:W3:Y:S04]  /*24320*/  LDL R9, [R1+0x7d0] ;  /* 0x0007d00001097983 */ /* 0x000ee80000100800 */
[----:B------:R-:W2:Y:S04]  /*24330*/  LDL R14, [R1+0x7b8] ;  /* 0x0007b800010e7983 */ /* 0x000ea80000100800 */
[----:B------:R-:W2:Y:S01]  /*24340*/  LDL R12, [R1+0x7bc] ;  /* 0x0007bc00010c7983 */ /* 0x000ea20000100800 */
[----:B------:R-:W-:-:S02]  /*24350*/  PRMT R29, RZ, 0x7610, R29 ;  /* 0x00007610ff1d7816 */ /* 0x000fc4000000001d */
[----:B------:R-:W-:Y:S02]  /*24360*/  PRMT R4, RZ, 0x7610, R4 ;  /* 0x00007610ff047816 */ /* 0x000fe40000000004 */
[----:B------:R-:W-:Y:S02]  /*24370*/  PRMT R0, RZ, 0x7610, R0 ;  /* 0x00007610ff007816 */ /* 0x000fe40000000000 */
[----:B------:R-:W-:Y:S01]  /*24380*/  PRMT R11, RZ, 0x7610, R11 ;  /* 0x00007610ff0b7816 */ /* 0x000fe2000000000b */
[----:B------:R-:W2:Y:S04]  /*24390*/  LDL R10, [R1+0x798] ;  /* 0x00079800010a7983 */ /* 0x000ea80000100800 */
[----:B0-----:R-:W5:Y:S04]  /*243a0*/  LDL R5, [R1+0x7d4] ;  /* 0x0007d40001057983 */ /* 0x001f680000100800 */
[----:B----4-:R0:W-:Y:S04]  /*243b0*/  STL [R1+0x20], R6 ;  /* 0x0000200601007387 */ /* 0x0101e80000100800 */
[----:B0-----:R-:W4:Y:S01]  /*243c0*/  LDL R6, [R1+0x79c] ;  /* 0x00079c0001067983 */ /* 0x001f220000100800 */
[----:B-----5:R-:W-:-:S03]  /*243d0*/  @!P0 IMAD.MOV.U32 R8, RZ, RZ, R5 ;  /* 0x000000ffff088224 */ /* 0x020fc600078e0005 */
[----:B------:R-:W5:Y:S04]  /*243e0*/  LDL R5, [R1+0x790] ;  /* 0x0007900001057983 */ /* 0x000f680000100800 */
[----:B---3--:R0:W3:Y:S02]  /*243f0*/  @!P0 LDG.E.U8 R29, desc[UR8][R8.64] ;  /* 0x00000008081d8981 */ /* 0x0080e4000c1e1100 */
[----:B0-----:R-:W-:Y:S02]  /*24400*/  @!P0 IMAD.MOV.U32 R8, RZ, RZ, R18 ;  /* 0x000000ffff088224 */ /* 0x001fe400078e0012 */
[----:B------:R-:W-:-:S05]  /*24410*/  @!P0 IMAD.MOV.U32 R9, RZ, RZ, R20 ;  /* 0x000000ffff098224 */ /* 0x000fca00078e0014 */
[----:B------:R0:W5:Y:S02]  /*24420*/  @!P0 LDG.E.U8 R4, desc[UR8][R8.64] ;  /* 0x0000000808048981 */ /* 0x000164000c1e1100 */
[----:B0-----:R-:W-:Y:S02]  /*24430*/  @!P0 IMAD.MOV.U32 R8, RZ, RZ, R2 ;  /* 0x000000ffff088224 */ /* 0x001fe400078e0002 */
[----:B--2---:R-:W-:-:S05]  /*24440*/  @!P0 IMAD.MOV.U32 R9, RZ, RZ, R15 ;  /* 0x000000ffff098224 */ /* 0x004fca00078e000f */
[----:B------:R0:W2:Y:S02]  /*24450*/  @!P0 LDG.E.U8 R0, desc[UR8][R8.64] ;  /* 0x0000000808008981 */ /* 0x0000a4000c1e1100 */
[----:B0-----:R-:W-:Y:S02]  /*24460*/  @!P0 IMAD.MOV.U32 R8, RZ, RZ, R12 ;  /* 0x000000ffff088224 */ /* 0x001fe400078e000c */
[----:B------:R-:W-:-:S05]  /*24470*/  @!P0 IMAD.MOV.U32 R9, RZ, RZ, R14 ;  /* 0x000000ffff098224 */ /* 0x000fca00078e000e */
[----:B------:R0:W3:Y:S02]  /*24480*/  @!P0 LDG.E.U8 R11, desc[UR8][R8.64] ;  /* 0x00000008080b8981 */ /* 0x0000e4000c1e1100 */
[----:B0-----:R-:W-:Y:S02]  /*24490*/  @!P0 IMAD.MOV.U32 R9, RZ, RZ, R10 ;  /* 0x000000ffff098224 */ /* 0x001fe400078e000a */
[----:B----4-:R-:W-:Y:S01]  /*244a0*/  @!P0 IMAD.MOV.U32 R8, RZ, RZ, R6 ;  /* 0x000000ffff088224 */ /* 0x010fe200078e0006 */
[----:B-----5:R0:W-:Y:S04]  /*244b0*/  STL [R1+0x18], R4 ;  /* 0x0000180401007387 */ /* 0x0201e80000100800 */
[----:B------:R-:W4:Y:S04]  /*244c0*/  LDL R2, [R1+0x788] ;  /* 0x0007880001027983 */ /* 0x000f280000100800 */
[----:B0-----:R-:W5:Y:S04]  /*244d0*/  LDL R4, [R1+0x794] ;  /* 0x0007940001047983 */ /* 0x001f680000100800 */
[----:B--2---:R0:W-:Y:S04]  /*244e0*/  STL [R1+0xc], R0 ;  /* 0x00000c0001007387 */ /* 0x0041e80000100800 */
[----:B------:R-:W2:Y:S04]  /*244f0*/  LDL R12, [R1+0x760] ;  /* 0x00076000010c7983 */ /* 0x000ea80000100800 */
[----:B0-----:R-:W2:Y:S04]  /*24500*/  LDL R0, [R1+0x78c] ;  /* 0x00078c0001007983 */ /* 0x001ea80000100800 */
[----:B---3--:R0:W-:Y:S04]  /*24510*/  STL [R1+0x8], R11 ;  /* 0x0000080b01007387 */ /* 0x0081e80000100800 */
[----:B------:R-:W3:Y:S04]  /*24520*/  LDL R10, [R1+0xea8] ;  /* 0x000ea800010a7983 */ /* 0x000ee80000100800 */
[----:B------:R-:W3:Y:S04]  /*24530*/  LDL R6, [R1+0xee4] ;  /* 0x000ee40001067983 */ /* 0x000ee80000100800 */
[----:B0-----:R-:W3:Y:S01]  /*24540*/  LDL R11, [R1+0xea4] ;  /* 0x000ea400010b7983 */ /* 0x001ee20000100800 */
[----:B------:R-:W-:-:S02]  /*24550*/  PRMT R13, RZ, 0x7610, R13 ;  /* 0x00007610ff0d7816 */ /* 0x000fc4000000000d */
[----:B------:R-:W-:-:S04]  /*24560*/  PRMT R28, RZ, 0x7610, R28 ;  /* 0x00007610ff1c7816 */ /* 0x000fc8000000001c */
[----:B------:R0:W3:Y:S01]  /*24570*/  @!P0 LDG.E.U8 R13, desc[UR8][R8.64] ;  /* 0x00000008080d8981 */ /* 0x0000e2000c1e1100 */
[----:B------:R-:W-:Y:S01]  /*24580*/  PRMT R27, RZ, 0x7610, R27 ;  /* 0x00007610ff1b7816 */ /* 0x000fe2000000001b */
[----:B0-----:R-:W-:Y:S01]  /*24590*/  @!P0 IMAD.MOV.U32 R9, RZ, RZ, R5 ;  /* 0x000000ffff098224 */ /* 0x001fe200078e0005 */
[----:B------:R-:W-:Y:S02]  /*245a0*/  PRMT R16, RZ, 0x7610, R16 ;  /* 0x00007610ff107816 */ /* 0x000fe40000000010 */
[----:B------:R-:W-:Y:S01]  /*245b0*/  PRMT R7, RZ, 0x7610, R7 ;  /* 0x00007610ff077816 */ /* 0x000fe20000000007 */
[----:B------:R-:W3:Y:S01]  /*245c0*/  LDL R5, [R1+0xee8] ;  /* 0x000ee80001057983 */ /* 0x000ee20000100800 */
[----:B-----5:R-:W-:-:S03]  /*245d0*/  @!P0 IMAD.MOV.U32 R8, RZ, RZ, R4 ;  /* 0x000000ffff088224 */ /* 0x020fc600078e0004 */
[----:B------:R-:W5:Y:S04]  /*245e0*/  LDL R4, [R1+0xf20] ;  /* 0x000f200001047983 */ /* 0x000f680000100800 */
[----:B------:R4:W5:Y:S02]  /*245f0*/  @!P0 LDG.E.U8 R28, desc[UR8][R8.64] ;  /* 0x00000008081c8981 */ /* 0x000964000c1e1100 */
[----:B----4-:R-:W-:Y:S02]  /*24600*/  @!P0 IMAD.MOV.U32 R9, RZ, RZ, R2 ;  /* 0x000000ffff098224 */ /* 0x010fe400078e0002 */
[----:B--2---:R-:W-:-:S05]  /*24610*/  @!P0 IMAD.MOV.U32 R8, RZ, RZ, R0 ;  /* 0x000000ffff088224 */ /* 0x004fca00078e0000 */
[----:B------:R0:W2:Y:S02]  /*24620*/  @!P0 LDG.E.U8 R27, desc[UR8][R8.64] ;  /* 0x00000008081b8981 */ /* 0x0000a4000c1e1100 */
[----:B0-----:R-:W-:Y:S02]  /*24630*/  @!P0 IMAD.MOV.U32 R9, RZ, RZ, R12 ;  /* 0x000000ffff098224 */ /* 0x001fe400078e000c */
[----:B---3--:R-:W-:Y:S02]  /*24640*/  @!P0 IMAD.MOV.U32 R8, RZ, RZ, R11 ;  /* 0x000000ffff088224 */ /* 0x008fe400078e000b */
[----:B------:R-:W-:Y:S02]  /*24650*/  @!P0 IMAD.MOV.U32 R11, RZ, RZ, R10 ;  /* 0x000000ffff0b8224 */ /* 0x000fe400078e000a */
[----:B------:R-:W-:Y:S01]  /*24660*/  @!P0 IMAD.MOV.U32 R10, RZ, RZ, R6 ;  /* 0x000000ffff0a8224 */ /* 0x000fe200078e0006 */
[----:B------:R0:W3:Y:S04]  /*24670*/  @!P0 LDG.E.U8 R16, desc[UR8][R8.64] ;  /* 0x0000000808108981 */ /* 0x0000e8000c1e1100 */
[----:B------:R1:W4:Y:S01]  /*24680*/  @!P0 LDG.E.U8 R7, desc[UR8][R10.64] ;  /* 0x000000080a078981 */ /* 0x000322000c1e1100 */
[----:B0-----:R-:W-:Y:S01]  /*24690*/  PRMT R8, RZ, 0x7610, R8 ;  /* 0x00007610ff087816 */ /* 0x001fe20000000008 */
[----:B-1----:R-:W-:-:S02]  /*246a0*/  @!P0 IMAD.MOV.U32 R11, RZ, RZ, R5 ;  /* 0x000000ffff0b8224 */ /* 0x002fc400078e0005 */
[----:B-----5:R-:W-:Y:S04]  /*246b0*/  STL [R1+0x16f4], R28 ;  /* 0x0016f41c01007387 */ /* 0x020fe80000100800 */
[----:B------:R-:W-:Y:S04]  /*246c0*/  STL [R1+0x1c], R29 ;  /* 0x00001c1d01007387 */ /* 0x000fe80000100800 */
[----:B------:R-:W5:Y:S04]  /*246d0*/  LDL R2, [R1+0x780] ;  /* 0x0007800001027983 */ /* 0x000f680000100800 */
[----:B------:R-:W5:Y:S01]  /*246e0*/  LDL R0, [R1+0x784] ;  /* 0x0007840001007983 */ /* 0x000f620000100800 */
[----:B------:R-:W-:-:S05]  /*246f0*/  @!P0 IMAD.MOV.U32 R10, RZ, RZ, R4 ;  /* 0x000000ffff0a8224 */ /* 0x000fca00078e0004 */
[----:B------:R5:W5:Y:S04]  /*24700*/  @!P0 LDG.E.U8 R8, desc[UR8][R10.64] ;  /* 0x000000080a088981 */ /* 0x000b68000c1e1100 */
[----:B--2---:R-:W-:Y:S04]  /*24710*/  STL [R1+0x16e0], R27 ;  /* 0x0016e01b01007387 */ /* 0x004fe80000100800 */
[----:B---3--:R-:W-:Y:S04]  /*24720*/  STL [R1+0x1708], R16 ;  /* 0x0017081001007387 */ /* 0x008fe80000100800 */
[----:B------:R0:W-:Y:S04]  /*24730*/  STL [R1], R13 ;  /* 0x0000000d01007387 */ /* 0x0001e80000100800 */
[----:B------:R-:W2:Y:S04]  /*24740*/  LDL R6, [R1+0x77c] ;  /* 0x00077c0001067983 */ /* 0x000ea80000100800 */
[----:B0-----:R-:W3:Y:S04]  /*24750*/  LDL R13, [R1+0x778] ;  /* 0x00077800010d7983 */ /* 0x001ee80000100800 */
[----:B----4-:R-:W-:Y:S04]  /*24760*/  STL [R1+0x170c], R7 ;  /* 0x00170c0701007387 */ /* 0x010fe80000100800 */
[----:B------:R-:W4:Y:S04]  /*24770*/  LDL R12, [R1+0x75c] ;  /* 0x00075c00010c7983 */ /* 0x000f280000100800 */
[----:B------:R-:W4:Y:S01]  /*24780*/  LDL R4, [R1+0xeac] ;  /* 0x000eac0001047983 */ /* 0x000f220000100800 */
[----:B------:R-:W-:-:S02]  /*24790*/  PRMT R26, RZ, 0x7610, R26 ;  /* 0x00007610ff1a7816 */ /* 0x000fc4000000001a */
[----:B------:R-:W-:Y:S02]  /*247a0*/  PRMT R22, RZ, 0x7610, R22 ;  /* 0x00007610ff167816 */ /* 0x000fe40000000016 */
[----:B------:R-:W-:Y:S01]  /*247b0*/  PRMT R9, RZ, 0x7610, R9 ;  /* 0x00007610ff097816 */ /* 0x000fe20000000009 */
[----:B-----5:R-:W-:Y:S02]  /*247c0*/  @!P0 IMAD.MOV.U32 R11, RZ, RZ, R2 ;  /* 0x000000ffff0b8224 */ /* 0x020fe400078e0002 */
[----:B------:R-:W-:-:S05]  /*247d0*/  @!P0 IMAD.MOV.U32 R10, RZ, RZ, R0 ;  /* 0x000000ffff0a8224 */ /* 0x000fca00078e0000 */
[----:B------:R2:W5:Y:S04]  /*247e0*/  @!P0 LDG.E.U8 R26, desc[UR8][R10.64] ;  /* 0x000000080a1a8981 */ /* 0x000568000c1e1100 */
[----:B------:R0:W-:Y:S04]  /*247f0*/  STL [R1+0x1710], R8 ;  /* 0x0017100801007387 */ /* 0x0001e80000100800 */
[----:B------:R-:W5:Y:S04]  /*24800*/  LDL R5, [R1+0xeb4] ;  /* 0x000eb40001057983 */ /* 0x000f680000100800 */
[----:B------:R-:W5:Y:S04]  /*24810*/  LDL R2, [R1+0x754] ;  /* 0x0007540001027983 */ /* 0x000f680000100800 */
[----:B------:R-:W5:Y:S04]  /*24820*/  LDL R0, [R1+0xebc] ;  /* 0x000ebc0001007983 */ /* 0x000f680000100800 */
[----:B0-----:R-:W5:Y:S01]  /*24830*/  LDL R8, [R1+0x758] ;  /* 0x0007580001087983 */ /* 0x001f620000100800 */
[----:B--2---:R-:W-:-:S02]  /*24840*/  @!P0 IMAD.MOV.U32 R10, RZ, RZ, R6 ;  /* 0x000000ffff0a8224 */ /* 0x004fc400078e0006 */
[----:B---3--:R-:W-:Y:S02]  /*24850*/  @!P0 IMAD.MOV.U32 R11, RZ, RZ, R13 ;  /* 0x000000ffff0b8224 */ /* 0x008fe400078e000d */
[----:B----4-:R-:W-:Y:S02]  /*24860*/  @!P0 IMAD.MOV.U32 R13, RZ, RZ, R12 ;  /* 0x000000ffff0d8224 */ /* 0x010fe400078e000c */
[----:B------:R-:W-:Y:S01]  /*24870*/  @!P0 IMAD.MOV.U32 R12, RZ, RZ, R4 ;  /* 0x000000ffff0c8224 */ /* 0x000fe200078e0004 */
[----:B------:R0:W2:Y:S04]  /*24880*/  @!P0 LDG.E.U8 R22, desc[UR8][R10.64] ;  /* 0x000000080a168981 */ /* 0x0000a8000c1e1100 */
[----:B------:R1:W3:Y:S01]  /*24890*/  @!P0 LDG.E.U8 R9, desc[UR8][R12.64] ;  /* 0x000000080c098981 */ /* 0x0002e2000c1e1100 */
[----:B0-----:R-:W-:-:S03]  /*248a0*/  PRMT R10, RZ, 0x7610, R10 ;  /* 0x00007610ff0a7816 */ /* 0x001fc6000000000a */
[----:B-----5:R-:W-:Y:S04]  /*248b0*/  STL [R1+0x16c8], R26 ;  /* 0x0016c81a01007387 */ /* 0x020fe80000100800 */
[----:B------:R-:W4:Y:S04]  /*248c0*/  LDL R7, [R1+0x750] ;  /* 0x0007500001077983 */ /* 0x000f280000100800 */
[----:B------:R-:W5:Y:S01]  /*248d0*/  LDL R6, [R1+0xec4] ;  /* 0x000ec40001067983 */ /* 0x000f620000100800 */
[----:B-1----:R-:W-:Y:S02]  /*248e0*/  @!P0 IMAD.MOV.U32 R12, RZ, RZ, R5 ;  /* 0x000000ffff0c8224 */ /* 0x002fe400078e0005 */
[----:B------:R-:W-:-:S05]  /*248f0*/  @!P0 IMAD.MOV.U32 R13, RZ, RZ, R8 ;  /* 0x000000ffff0d8224 */ /* 0x000fca00078e0008 */
[----:B------:R0:W5:Y:S04]  /*24900*/  @!P0 LDG.E.U8 R10, desc[UR8][R12.64] ;  /* 0x000000080c0a8981 */ /* 0x000168000c1e1100 */
[----:B--2---:R-:W-:Y:S04]  /*24910*/  STL [R1+0x16c0], R22 ;  /* 0x0016c01601007387 */ /* 0x004fe80000100800 */
[----:B------:R-:W2:Y:S04]  /*24920*/  LDL R4, [R1+0xeec] ;  /* 0x000eec0001047983 */ /* 0x000ea80000100800 */
[----:B---3--:R-:W-:Y:S04]  /*24930*/  STL [R1+0x16f8], R9 ;  /* 0x0016f80901007387 */ /* 0x008fe80000100800 */
[----:B------:R-:W3:Y:S01]  /*24940*/  LDL R5, [R1+0xeb0] ;  /* 0x000eb00001057983 */ /* 0x000ee20000100800 */
[----:B------:R-:W-:Y:S01]  /*24950*/  PRMT R11, RZ, 0x7610, R11 ;  /* 0x00007610ff0b7816 */ /* 0x000fe2000000000b */
[----:B------:R-:W-:-:S02]  /*24960*/  @!P0 IMAD.MOV.U32 R14, RZ, RZ, R0 ;  /* 0x000000ffff0e8224 */ /* 0x000fc400078e0000 */
[----:B------:R-:W-:Y:S01]  /*24970*/  @!P0 IMAD.MOV.U32 R15, RZ, RZ, R2 ;  /* 0x000000ffff0f8224 */ /* 0x000fe200078e0002 */
[----:B0-----:R-:W-:-:S04]  /*24980*/  PRMT R12, RZ, 0x7610, R12 ;  /* 0x00007610ff0c7816 */ /* 0x001fc8000000000c */
[----:B------:R4:W3:Y:S01]  /*24990*/  @!P0 LDG.E.U8 R11, desc[UR8][R14.64] ;  /* 0x000000080e0b8981 */ /* 0x0008e2000c1e1100 */
[----:B------:R-:W-:Y:S01]  /*249a0*/  PRMT R13, RZ, 0x7610, R13 ;  /* 0x00007610ff0d7816 */ /* 0x000fe2000000000d */
[----:B----4-:R-:W-:Y:S02]  /*249b0*/  @!P0 IMAD.MOV.U32 R15, RZ, RZ, R7 ;  /* 0x000000ffff0f8224 */ /* 0x010fe400078e0007 */
[----:B-----5:R-:W-:-:S05]  /*249c0*/  @!P0 IMAD.MOV.U32 R14, RZ, RZ, R6 ;  /* 0x000000ffff0e8224 */ /* 0x020fca00078e0006 */
[----:B------:R2:W4:Y:S04]  /*249d0*/  @!P0 LDG.E.U8 R12, desc[UR8][R14.64] ;  /* 0x000000080e0c8981 */ /* 0x000528000c1e1100 */
[----:B------:R0:W-:Y:S04]  /*249e0*/  STL [R1+0x16e4], R10 ;  /* 0x0016e40a01007387 */ /* 0x0001e80000100800 */
[----:B------:R-:W5:Y:S04]  /*249f0*/  LDL R2, [R1+0xeb8] ;  /* 0x000eb80001027983 */ /* 0x000f680000100800 */
[----:B------:R-:W5:Y:S01]  /*24a00*/  LDL R0, [R1+0xef4] ;  /* 0x000ef40001007983 */ /* 0x000f620000100800 */
[----:B--2---:R-:W-:-:S02]  /*24a10*/  @!P0 IMAD.MOV.U32 R14, RZ, RZ, R4 ;  /* 0x000000ffff0e8224 */ /* 0x004fc400078e0004 */
[----:B---3--:R-:W-:-:S05]  /*24a20*/  @!P0 IMAD.MOV.U32 R15, RZ, RZ, R5 ;  /* 0x000000ffff0f8224 */ /* 0x008fca00078e0005 */
[----:B------:R5:W2:Y:S04]  /*24a30*/  @!P0 LDG.E.U8 R13, desc[UR8][R14.64] ;  /* 0x000000080e0d8981 */ /* 0x000aa8000c1e1100 */
[----:B------:R1:W-:Y:S04]  /*24a40*/  STL [R1+0x16cc], R11 ;  /* 0x0016cc0b01007387 */ /* 0x0003e80000100800 */
[----:B0-----:R-:W3:Y:S04]  /*24a50*/  LDL R10, [R1+0xefc] ;  /* 0x000efc00010a7983 */ /* 0x001ee80000100800 */
[----:B------:R-:W3:Y:S04]  /*24a60*/  LDL R8, [R1+0xf04] ;  /* 0x000f040001087983 */ /* 0x000ee80000100800 */
[----:B-1----:R-:W3:Y:S04]  /*24a70*/  LDL R11, [R1+0xec0] ;  /* 0x000ec000010b7983 */ /* 0x002ee80000100800 */
[----:B----4-:R-:W-:Y:S04]  /*24a80*/  STL [R1+0x16c4], R12 ;  /* 0x0016c40c01007387 */ /* 0x010fe80000100800 */
[----:B------:R-:W4:Y:S04]  /*24a90*/  LDL R9, [R1+0xec8] ;  /* 0x000ec80001097983 */ /* 0x000f280000100800 */
[----:B------:R-:W4:Y:S04]  /*24aa0*/  LDL R7, [R1+0xef0] ;  /* 0x000ef00001077983 */ /* 0x000f280000100800 */
[----:B------:R-:W4:Y:S04]  /*24ab0*/  LDL R6, [R1+0xf1c] ;  /* 0x000f1c0001067983 */ /* 0x000f280000100800 */
[----:B------:R-:W4:Y:S04]  /*24ac0*/  LDL R5, [R1+0xef8] ;  /* 0x000ef80001057983 */ /* 0x000f280000100800 */
[----:B------:R-:W4:Y:S01]  /*24ad0*/  LDL R4, [R1+0xf18] ;  /* 0x000f180001047983 */ /* 0x000f220000100800 */
[----:B-----5:R-:W-:-:S02]  /*24ae0*/  @!P0 IMAD.MOV.U32 R15, RZ, RZ, R2 ;  /* 0x000000ffff0f8224 */ /* 0x020fc400078e0002 */
[----:B------:R-:W-:Y:S01]  /*24af0*/  @!P0 IMAD.MOV.U32 R14, RZ, RZ, R0 ;  /* 0x000000ffff0e8224 */ /* 0x000fe200078e0000 */
[----:B--2---:R-:W-:Y:S04]  /*24b00*/  STL [R1+0x16fc], R13 ;  /* 0x0016fc0d01007387 */ /* 0x004fe80000100800 */
[----:B------:R-:W2:Y:S04]  /*24b10*/  LDL R2, [R1+0xf00] ;  /* 0x000f000001027983 */ /* 0x000ea80000100800 */
[----:B------:R-:W5:Y:S01]  /*24b20*/  LDL R0, [R1+0xf14] ;  /* 0x000f140001007983 */ /* 0x000f620000100800 */
[----:B------:R-:W-:-:S02]  /*24b30*/  PRMT R17, RZ, 0x7610, R17 ;  /* 0x00007610ff117816 */ /* 0x000fc40000000011 */
[----:B------:R-:W-:-:S04]  /*24b40*/  PRMT R19, RZ, 0x7610, R19 ;  /* 0x00007610ff137816 */ /* 0x000fc80000000013 */
[----:B------:R3:W2:Y:S01]  /*24b50*/  @!P0 LDG.E.U8 R17, desc[UR8][R14.64] ;  /* 0x000000080e118981 */ /* 0x0006a2000c1e1100 */
[----:B------:R-:W-:Y:S01]  /*24b60*/  PRMT R21, RZ, 0x7610, R21 ;  /* 0x00007610ff157816 */ /* 0x000fe20000000015 */
[----:B---3--:R-:W-:Y:S02]  /*24b70*/  @!P0 IMAD.MOV.U32 R14, RZ, RZ, R10 ;  /* 0x000000ffff0e8224 */ /* 0x008fe400078e000a */
[----:B------:R-:W-:-:S05]  /*24b80*/  @!P0 IMAD.MOV.U32 R15, RZ, RZ, R11 ;  /* 0x000000ffff0f8224 */ /* 0x000fca00078e000b */
[----:B------:R0:W3:Y:S01]  /*24b90*/  @!P0 LDG.E.U8 R19, desc[UR8][R14.64] ;  /* 0x000000080e138981 */ /* 0x0000e2000c1e1100 */
[----:B------:R-:W-:Y:S01]  /*24ba0*/  PRMT R23, RZ, 0x7610, R23 ;  /* 0x00007610ff177816 */ /* 0x000fe20000000017 */
[----:B0-----:R-:W-:Y:S01]  /*24bb0*/  @!P0 IMAD.MOV.U32 R14, RZ, RZ, R8 ;  /* 0x000000ffff0e8224 */ /* 0x001fe200078e0008 */
[----:B------:R-:W-:Y:S02]  /*24bc0*/  PRMT R24, RZ, 0x7610, R24 ;  /* 0x00007610ff187816 */ /* 0x000fe40000000018 */
[----:B------:R-:W-:Y:S01]  /*24bd0*/  PRMT R25, RZ, 0x7610, R25 ;  /* 0x00007610ff197816 */ /* 0x000fe20000000019 */
[----:B----4-:R-:W-:-:S05]  /*24be0*/  @!P0 IMAD.MOV.U32 R15, RZ, RZ, R9 ;  /* 0x000000ffff0f8224 */ /* 0x010fca00078e0009 */
[----:B------:R0:W4:Y:S02]  /*24bf0*/  @!P0 LDG.E.U8 R21, desc[UR8][R14.64] ;  /* 0x000000080e158981 */ /* 0x000124000c1e1100 */
[----:B0-----:R-:W-:Y:S02]  /*24c00*/  @!P0 IMAD.MOV.U32 R14, RZ, RZ, R6 ;  /* 0x000000ffff0e8224 */ /* 0x001fe400078e0006 */
[----:B------:R-:W-:-:S05]  /*24c10*/  @!P0 IMAD.MOV.U32 R15, RZ, RZ, R7 ;  /* 0x000000ffff0f8224 */ /* 0x000fca00078e0007 */
[----:B------:R0:W4:Y:S02]  /*24c20*/  @!P0 LDG.E.U8 R23, desc[UR8][R14.64] ;  /* 0x000000080e178981 */ /* 0x000124000c1e1100 */
[----:B0-----:R-:W-:Y:S02]  /*24c30*/  @!P0 IMAD.MOV.U32 R14, RZ, RZ, R4 ;  /* 0x000000ffff0e8224 */ /* 0x001fe400078e0004 */
[----:B------:R-:W-:Y:S01]  /*24c40*/  @!P0 IMAD.MOV.U32 R15, RZ, RZ, R5 ;  /* 0x000000ffff0f8224 */ /* 0x000fe200078e0005 */
[----:B------:R-:W0:Y:S04]  /*24c50*/  LDS.U8 R4, [R3+UR5] ;  /* 0x0000000503047984 */ /* 0x000e280008000000 */
[----:B------:R5:W4:Y:S02]  /*24c60*/  @!P0 LDG.E.U8 R24, desc[UR8][R14.64] ;  /* 0x000000080e188981 */ /* 0x000b24000c1e1100 */
[----:B-----5:R-:W-:-:S02]  /*24c70*/  @!P0 IMAD.MOV.U32 R14, RZ, RZ, R0 ;  /* 0x000000ffff0e8224 */ /* 0x020fc400078e0000 */
[----:B--2---:R-:W-:Y:S01]  /*24c80*/  @!P0 IMAD.MOV.U32 R15, RZ, RZ, R2 ;  /* 0x000000ffff0f8224 */ /* 0x004fe200078e0002 */
[----:B------:R-:W-:Y:S04]  /*24c90*/  LDS.U8 R0, [R3+UR5+0x40] ;  /* 0x0000400503007984 */ /* 0x000fe80008000000 */
[----:B------:R-:W1:Y:S04]  /*24ca0*/  LDS.U8 R2, [R3+UR5+0x20] ;  /* 0x0000200503027984 */ /* 0x000e680008000000 */
[----:B------:R-:W2:Y:S04]  /*24cb0*/  @!P0 LDG.E.U8 R25, desc[UR8][R14.64] ;  /* 0x000000080e198981 */ /* 0x000ea8000c1e1100 */
[----:B------:R-:W-:Y:S04]  /*24cc0*/  STL [R1+0x16e8], R17 ;  /* 0x0016e81101007387 */ /* 0x000fe80000100800 */
[----:B---3--:R-:W-:Y:S04]  /*24cd0*/  STL [R1+0x16d0], R19 ;  /* 0x0016d01301007387 */ /* 0x008fe80000100800 */
[----:B----4-:R-:W-:Y:S04]  /*24ce0*/  STL [R1+0x16d4], R21 ;  /* 0x0016d41501007387 */ /* 0x010fe80000100800 */
[----:B------:R-:W-:Y:S04]  /*24cf0*/  STL [R1+0x1700], R23 ;  /* 0x0017001701007387 */ /* 0x000fe80000100800 */
[----:B------:R-:W-:Y:S04]  /*24d00*/  STL [R1+0x16ec], R24 ;  /* 0x0016ec1801007387 */ /* 0x000fe80000100800 */
[----:B--2---:R-:W-:Y:S04]  /*24d10*/  STL [R1+0x16d8], R25 ;  /* 0x0016d81901007387 */ /* 0x004fe80000100800 */
[----:B0-----:R-:W-:Y:S04]  /*24d20*/  STL [R1+0x44], R4 ;  /* 0x0000440401007387 */ /* 0x001fe80000100800 */
[----:B------:R-:W0:Y:S04]  /*24d30*/  LDS.U8 R4, [R3+UR5+0x60] ;  /* 0x0000600503047984 */ /* 0x000e280008000000 */
[----:B-1----:R-:W-:Y:S04]  /*24d40*/  STL [R1+0x40], R2 ;  /* 0x0000400201007387 */ /* 0x002fe80000100800 */
[----:B------:R-:W1:Y:S04]  /*24d50*/  LDS.U8 R2, [R3+UR5+0x200] ;  /* 0x0002000503027984 */ /* 0x000e680008000000 */
[----:B------:R-:W-:Y:S04]  /*24d60*/  STL [R1+0x344], R0 ;  /* 0x0003440001007387 */ /* 0x000fe80000100800 */
[----:B------:R-:W2:Y:S04]  /*24d70*/  LDS.U8 R0, [R3+UR5+0x220] ;  /* 0x0002200503007984 */ /* 0x000ea80008000000 */
[----:B0-----:R-:W-:Y:S04]  /*24d80*/  STL [R1+0x340], R4 ;  /* 0x0003400401007387 */ /* 0x001fe80000100800 */
[----:B------:R-:W0:Y:S04]  /*24d90*/  LDS.U8 R4, [R3+UR5+0x240] ;  /* 0x0002400503047984 */ /* 0x000e280008000000 */
[----:B-1----:R-:W-:Y:S04]  /*24da0*/  STL [R1+0x58], R2 ;  /* 0x0000580201007387 */ /* 0x002fe80000100800 */
[----:B------:R-:W1:Y:S04]  /*24db0*/  LDS.U8 R2, [R3+UR5+0x260] ;  /* 0x0002600503027984 */ /* 0x000e680008000000 */
[----:B--2---:R-:W-:Y:S04]  /*24dc0*/  STL [R1+0x54], R0 ;  /* 0x0000540001007387 */ /* 0x004fe80000100800 */
        /* <DEDUP_REMOVED lines=46> */
[----:B------:R-:W1:Y:S01]  /*250b0*/  LDS.U8 R2, [R3+UR5+0xe60] ;  /* 0x000e600503027984 */ /* 0x000e620008000000 */
[----:B------:R-:W-:-:S03]  /*250c0*/  LOP3.LUT R14, R3, 0x8, RZ, 0x3c, !PT ;  /* 0x00000008030e7812 */ /* 0x000fc600078e3cff */
[----:B--2---:R-:W-:Y:S01]  /*250d0*/  STL [R1+0xf3c], R0 ;  /* 0x000f3c0001007387 */ /* 0x004fe20000100800 */
[C---:B------:R-:W-:Y:S02]  /*250e0*/  LOP3.LUT R15, R3.reuse, 0x10, RZ, 0x3c, !PT ;  /* 0x00000010030f7812 */ /* 0x040fe400078e3cff */
[----:B------:R-:W-:Y:S01]  /*250f0*/  LOP3.LUT R29, R3, 0x18, RZ, 0x3c, !PT ;  /* 0x00000018031d7812 */ /* 0x000fe200078e3cff */
[----:B------:R-:W2:Y:S04]  /*25100*/  LDS.U8 R0, [R14+UR5] ;  /* 0x000000050e007984 */ /* 0x000ea80008000000 */
[----:B------:R-:W3:Y:S04]  /*25110*/  LDS.U8 R3, [R14+UR5+0x20] ;  /* 0x000020050e037984 */ /* 0x000ee80008000000 */
[----:B0-----:R-:W-:Y:S04]  /*25120*/  STL [R1+0xf84], R4 ;  /* 0x000f840401007387 */ /* 0x001fe80000100800 */
[----:B-1----:R-:W-:Y:S04]  /*25130*/  STL [R1+0xf74], R2 ;  /* 0x000f740201007387 */ /* 0x002fe80000100800 */
[----:B------:R-:W0:Y:S04]  /*25140*/  LDS.U8 R2, [R14+UR5+0x40] ;  /* 0x000040050e027984 */ /* 0x000e280008000000 */
[----:B--2---:R-:W-:Y:S04]  /*25150*/  STL [R1+0x70], R0 ;  /* 0x0000700001007387 */ /* 0x004fe80000100800 */
[----:B------:R-:W1:Y:S04]  /*25160*/  LDS.U8 R0, [R14+UR5+0x60] ;  /* 0x000060050e007984 */ /* 0x000e680008000000 */
[----:B---3--:R-:W-:Y:S04]  /*25170*/  STL [R1+0x6c], R3 ;  /* 0x00006c0301007387 */ /* 0x008fe80000100800 */
        /* <DEDUP_REMOVED lines=56> */
[----:B------:R-:W0:Y:S04]  /*25500*/  LDS.U8 R2, [R15+UR5] ;  /* 0x000000050f027984 */ /* 0x000e280008000000 */
        /* <DEDUP_REMOVED lines=63> */
[----:B------:R-:W2:Y:S04]  /*25900*/  LDS.U8 R3, [R29+UR5] ;  /* 0x000000051d037984 */ /* 0x000ea80008000000 */
        /* <DEDUP_REMOVED lines=58> */
[----:B--2---:R-:W-:Y:S01]  /*25cb0*/  STL [R1+0xf9c], R3 ;  /* 0x000f9c0301007387 */ /* 0x004fe20000100800 */
[----:B------:R-:W2:Y:S03]  /*25cc0*/  S2R R4, SR_TID.X ;  /* 0x0000000000047919 */ /* 0x000ea60000002100 */
[----:B0-----:R-:W-:Y:S04]  /*25cd0*/  STL [R1+0xf68], R2 ;  /* 0x000f680201007387 */ /* 0x001fe80000100800 */
[----:B------:R-:W0:Y:S04]  /*25ce0*/  LDS.U8 R2, [R29+UR5+0xe40] ;  /* 0x000e40051d027984 */ /* 0x000e280008000000 */
[----:B--2---:R2:W-:Y:S01]  /*25cf0*/  STL [R1+0x1748], R4 ;  /* 0x0017480401007387 */ /* 0x0045e20000100800 */
[----:B------:R-:W-:-:S03]  /*25d00*/  LOP3.LUT R22, R4, 0x7f, RZ, 0xc0, !PT ;  /* 0x0000007f04167812 */ /* 0x000fc600078ec0ff */
[----:B-1----:R-:W-:Y:S04]  /*25d10*/  STL [R1+0xf64], R0 ;  /* 0x000f640001007387 */ /* 0x002fe80000100800 */
[----:B------:R-:W3:Y:S04]  /*25d20*/  LDL.LU R20, [R1+0x524] ;  /* 0x0005240001147983 */ /* 0x000ee80000300800 */
[----:B------:R-:W1:Y:S01]  /*25d30*/  LDS.U8 R0, [R29+UR5+0xe60] ;  /* 0x000e60051d007984 */ /* 0x000e620008000000 */
[----:B------:R-:W-:Y:S06]  /*25d40*/  BAR.SYNC.DEFER_BLOCKING 0x0 ;  /* 0x0000000000007b1d */ /* 0x000fec0000010000 */
[----:B0-----:R-:W-:Y:S04]  /*25d50*/  STL [R1+0xfa8], R2 ;  /* 0x000fa80201007387 */ /* 0x001fe80000100800 */
[----:B--2---:R-:W2:Y:S04]  /*25d60*/  LDL.LU R4, [R1+0x4e4] ;  /* 0x0004e40001047983 */ /* 0x004ea80000300800 */
[----:B-1----:R-:W-:Y:S04]  /*25d70*/  STL [R1+0xf98], R0 ;  /* 0x000f980001007387 */ /* 0x002fe80000100800 */
[----:B--2---:R0:W-:Y:S04]  /*25d80*/  STL [R1+0x174c], R4 ;  /* 0x00174c0401007387 */ /* 0x0041e80000100800 */
[----:B0-----:R-:W2:Y:S04]  /*25d90*/  LDL.LU R4, [R1+0x504] ;  /* 0x0005040001047983 */ /* 0x001ea80000300800 */
        /* <DEDUP_REMOVED lines=26> */
[----:B---3--:R0:W-:Y:S04]  /*25f40*/  STS.U8 [R22+UR5], R20 ;  /* 0x0000001416007988 */ /* 0x0081e80008000005 */
[----:B0-----:R-:W3:Y:S04]  /*25f50*/  LDL.LU R20, [R1+0x74] ;  /* 0x0000740001147983 */ /* 0x001ee80000300800 */
[----:B--2---:R0:W-:Y:S04]  /*25f60*/  STS.U8 [R22+UR5+0x400], R4 ;  /* 0x0004000416007988 */ /* 0x0041e80008000005 */
[----:B0-----:R-:W2:Y:S04]  /*25f70*/  LDL.LU R4, [R1+0x174c] ;  /* 0x00174c0001047983 */ /* 0x001ea80000300800 */
[----:B--2---:R0:W-:Y:S04]  /*25f80*/  STS.U8 [R22+UR5+0x800], R4 ;  /* 0x0008000416007988 */ /* 0x0041e80008000005 */
[----:B----4-:R1:W-:Y:S04]  /*25f90*/  STS.U8 [R22+UR5+0xc00], R0 ;  /* 0x000c000016007988 */ /* 0x0103e80008000005 */
[----:B-----5:R-:W-:Y:S04]  /*25fa0*/  STS.U8 [R22+UR5+0x1000], R29 ;  /* 0x0010001d16007988 */ /* 0x020fe80008000005 */
[----:B------:R-:W-:Y:S04]  /*25fb0*/  STS.U8 [R22+UR5+0x1400], R15 ;  /* 0x0014000f16007988 */ /* 0x000fe80008000005 */
        /* <DEDUP_REMOVED lines=20> */
[----:B0-----:R-:W2:Y:S04]  /*26100*/  LDL.LU R4, [R1+0x1748] ;  /* 0x0017480001047983 */ /* 0x001ea80000300800 */
[----:B------:R-:W-:Y:S04]  /*26110*/  STS.U8 [R22+UR5+0x6800], R2 ;  /* 0x0068000216007988 */ /* 0x000fe80008000005 */
[----:B-1----:R-:W4:Y:S04]  /*26120*/  LDL.LU R0, [R1+0x1744] ;  /* 0x0017440001007983 */ /* 0x002f280000300800 */
[----:B------:R0:W-:Y:S04]  /*26130*/  STS.U8 [R22+UR5+0x6c00], R18 ;  /* 0x006c001216007988 */ /* 0x0001e80008000005 */
[----:B------:R1:W-:Y:S04]  /*26140*/  STS.U8 [R22+UR5+0x7000], R6 ;  /* 0x0070000616007988 */ /* 0x0003e80008000005 */
[----:B0-----:R-:W5:Y:S04]  /*26150*/  LDL.LU R18, [R1+0x64] ;  /* 0x0000640001127983 */ /* 0x001f680000300800 */
[----:B-1----:R-:W3:Y:S04]  /*26160*/  LDL.LU R6, [R1+0x4e0] ;  /* 0x0004e00001067983 */ /* 0x002ee80000300800 */
[----:B---3--:R0:W-:Y:S04]  /*26170*/  STL [R1+0x173c], R6 ;  /* 0x00173c0601007387 */ /* 0x0081e80000100800 */
[----:B0-----:R-:W3:Y:S01]  /*26180*/  LDL.LU R6, [R1+0x500] ;  /* 0x0005000001067983 */ /* 0x001ee20000300800 */
[----:B--2---:R-:W-:-:S03]  /*26190*/  LOP3.LUT R4, R4, 0x7f, RZ, 0xc0, !PT ;  /* 0x0000007f04047812 */ /* 0x004fc600078ec0ff */
[----:B------:R-:W-:Y:S01]  /*261a0*/  STS.U8 [R22+UR5+0x7400], R20 ;  /* 0x0074001416007988 */ /* 0x000fe20008000005 */
[----:B------:R-:W-:-:S03]  /*261b0*/  LOP3.LUT R28, R4, 0x10, RZ, 0x3c, !PT ;  /* 0x00000010041c7812 */ /* 0x000fc600078e3cff */
[----:B---3--:R0:W-:Y:S04]  /*261c0*/  STL [R1+0x1740], R6 ;  /* 0x0017400601007387 */ /* 0x0081e80000100800 */
[----:B0-----:R-:W2:Y:S04]  /*261d0*/  LDL.LU R6, [R1+0x520] ;  /* 0x0005200001067983 */ /* 0x001ea80000300800 */
[----:B------:R-:W3:Y:S04]  /*261e0*/  LDL.LU R4, [R1+0x4bc] ;  /* 0x0004bc0001047983 */ /* 0x000ee80000300800 */
        /* <DEDUP_REMOVED lines=23> */
[----:B-----5:R0:W-:Y:S04]  /*26360*/  STS.U8 [R22+UR5+0x7800], R18 ;  /* 0x0078001216007988 */ /* 0x0201e80008000005 */
[----:B----4-:R1:W-:Y:S04]  /*26370*/  STS.U8 [R22+UR5+0x7c00], R0 ;  /* 0x007c000016007988 */ /* 0x0103e80008000005 */
[----:B0-----:R-:W4:Y:S04]  /*26380*/  LDL.LU R18, [R1+0x4] ;  /* 0x0000040001127983 */ /* 0x001f280000300800 */
[----:B-1----:R-:W5:Y:S04]  /*26390*/  LDL.LU R0, [R1+0x47c] ;  /* 0x00047c0001007983 */ /* 0x002f680000300800 */
[----:B--2---:R0:W-:Y:S04]  /*263a0*/  STS.U8 [R28+UR5+0x80], R6 ;  /* 0x000080061c007988 */ /* 0x0041e80008000005 */
[----:B0-----:R-:W2:Y:S04]  /*263b0*/  LDL.LU R6, [R1+0x1740] ;  /* 0x0017400001067983 */ /* 0x001ea80000300800 */
[----:B--2---:R0:W-:Y:S04]  /*263c0*/  STS.U8 [R28+UR5+0x480], R6 ;  /* 0x000480061c007988 */ /* 0x0041e80008000005 */
[----:B0-----:R-:W2:Y:S04]  /*263d0*/  LDL.LU R6, [R1+0x173c] ;  /* 0x00173c0001067983 */ /* 0x001ea80000300800 */
[----:B--2---:R0:W-:Y:S04]  /*263e0*/  STS.U8 [R28+UR5+0x880], R6 ;  /* 0x000880061c007988 */ /* 0x0041e80008000005 */
[----:B---3--:R1:W-:Y:S04]  /*263f0*/  STS.U8 [R28+UR5+0xc80], R4 ;  /* 0x000c80041c007988 */ /* 0x0083e80008000005 */
[----:B------:R2:W-:Y:S04]  /*26400*/  STS.U8 [R28+UR5+0x1080], R20 ;  /* 0x001080141c007988 */ /* 0x0005e80008000005 */
[----:B-----5:R3:W-:Y:S04]  /*26410*/  STS.U8 [R28+UR5+0x1480], R0 ;  /* 0x001480001c007988 */ /* 0x0207e80008000005 */
[----:B0-----:R-:W5:Y:S04]  /*26420*/  LDL.LU R6, [R1+0x1738] ;  /* 0x0017380001067983 */ /* 0x001f680000300800 */
[----:B-1----:R-:W5:Y:S04]  /*26430*/  LDL.LU R4, [R1+0x1734] ;  /* 0x0017340001047983 */ /* 0x002f680000300800 */
[----:B--2---:R-:W2:Y:S01]  /*26440*/  LDL.LU R20, [R1+0x1730] ;  /* 0x0017300001147983 */ /* 0x004ea20000300800 */
[----:B---3--:R-:W-:-:S03]  /*26450*/  LOP3.LUT R0, R22, 0x20, RZ, 0x3c, !PT ;  /* 0x0000002016007812 */ /* 0x008fc600078e3cff */
[----:B------:R0:W-:Y:S04]  /*26460*/  STL [R1+0x1728], R22 ;  /* 0x0017281601007387 */ /* 0x0001e80000100800 */
[----:B0-----:R-:W3:Y:S04]  /*26470*/  LDL.LU R22, [R1+0x4fc] ;  /* 0x0004fc0001167983 */ /* 0x001ee80000300800 */
        /* <DEDUP_REMOVED lines=22> */
[----:B----4-:R-:W-:Y:S04]  /*265e0*/  STS.U8 [R28+UR5+0x7080], R18 ;  /* 0x007080121c007988 */ /* 0x010fe80008000005 */
[----:B---3--:R0:W-:Y:S04]  /*265f0*/  STL [R1+0x172c], R22 ;  /* 0x00172c1601007387 */ /* 0x0081e80000100800 */
[----:B0-----:R-:W3:Y:S04]  /*26600*/  LDL.LU R22, [R1+0x51c] ;  /* 0x00051c0001167983 */ /* 0x001ee80000300800 */
        /* <DEDUP_REMOVED lines=23> */
[----:B--2---:R0:W-:Y:S04]  /*26780*/  STS.U8 [R28+UR5+0x7480], R20 ;  /* 0x007480141c007988 */ /* 0x0041e80008000005 */
[----:B-----5:R1:W-:Y:S04]  /*26790*/  STS.U8 [R28+UR5+0x7880], R4 ;  /* 0x007880041c007988 */ /* 0x0203e80008000005 */
[----:B------:R2:W-:Y:S04]  /*267a0*/  STS.U8 [R28+UR5+0x7c80], R6 ;  /* 0x007c80061c007988 */ /* 0x0005e80008000005 */
[----:B0-----:R-:W5:Y:S04]  /*267b0*/  LDL.LU R20, [R1+0x430] ;  /* 0x0004300001147983 */ /* 0x001f680000300800 */
[----:B-1----:R-:W5:Y:S04]  /*267c0*/  LDL.LU R4, [R1+0x458] ;  /* 0x0004580001047983 */ /* 0x002f680000300800 */
[----:B--2---:R-:W2:Y:S04]  /*267d0*/  LDL.LU R6, [R1+0x478] ;  /* 0x0004780001067983 */ /* 0x004ea80000300800 */
[----:B------:R-:W5:Y:S04]  /*267e0*/  LDL.LU R28, [R1+0x2c] ;  /* 0x00002c00011c7983 */ /* 0x000f680000300800 */
[----:B---3--:R0:W-:Y:S04]  /*267f0*/  STS.U8 [R0+UR5+0x100], R22 ;  /* 0x0001001600007988 */ /* 0x0081e80008000005 */
[----:B0-----:R-:W3:Y:S04]  /*26800*/  LDL.LU R22, [R1+0x172c] ;  /* 0x00172c0001167983 */ /* 0x001ee80000300800 */
[----:B----4-:R-:W-:Y:S04]  /*26810*/  STS.U8 [R0+UR5+0x900], R5 ;  /* 0x0009000500007988 */ /* 0x010fe80008000005 */
[----:B------:R-:W-:Y:S04]  /*26820*/  STS.U8 [R0+UR5+0xd00], R2 ;  /* 0x000d000200007988 */ /* 0x000fe80008000005 */
[----:B---3--:R0:W-:Y:S04]  /*26830*/  STS.U8 [R0+UR5+0x500], R22 ;  /* 0x0005001600007988 */ /* 0x0081e80008000005 */
[----:B0-----:R-:W3:Y:S04]  /*26840*/  LDL.LU R22, [R1+0x1728] ;  /* 0x0017280001167983 */ /* 0x001ee80000300800 */
[----:B------:R-:W4:Y:S04]  /*26850*/  LDL.LU R5, [R1+0x1724] ;  /* 0x0017240001057983 */ /* 0x000f280000300800 */
[----:B------:R-:W4:Y:S04]  /*26860*/  LDL.LU R2, [R1+0x1720] ;  /* 0x0017200001027983 */ /* 0x000f280000300800 */
[----:B------:R0:W-:Y:S04]  /*26870*/  STS.U8 [R0+UR5+0x1100], R18 ;  /* 0x0011001200007988 */ /* 0x0001e80008000005 */
[----:B------:R3:W-:Y:S04]  /*26880*/  STS.U8 [R0+UR5+0x2d00], R3 ;  /* 0x002d000300007988 */ /* 0x0007e80008000005 */
[----:B0-----:R-:W4:Y:S01]  /*26890*/  LDL.LU R18, [R1+0x171c] ;  /* 0x00171c0001127983 */ /* 0x001f220000300800 */
[----:B---3--:R-:W-:-:S03]  /*268a0*/  LOP3.LUT R3, R22, 0x30, RZ, 0x3c, !PT ;  /* 0x0000003016037812 */ /* 0x008fc600078e3cff */
[----:B------:R0:W-:Y:S04]  /*268b0*/  STL [R1+0x1714], R22 ;  /* 0x0017141601007387 */ /* 0x0001e80000100800 */
[----:B0-----:R-:W3:Y:S04]  /*268c0*/  LDL.LU R22, [R1+0x4f8] ;  /* 0x0004f80001167983 */ /* 0x001ee80000300800 */
[----:B------:R-:W-:Y:S04]  /*268d0*/  STS.U8 [R0+UR5+0x6100], R8 ;  /* 0x0061000800007988 */ /* 0x000fe80008000005 */
[----:B------:R-:W-:Y:S04]  /*268e0*/  STS.U8 [R0+UR5+0x6500], R7 ;  /* 0x0065000700007988 */ /* 0x000fe80008000005 */
[----:B------:R-:W-:Y:S04]  /*268f0*/  STS.U8 [R0+UR5+0x6900], R16 ;  /* 0x0069001000007988 */ /* 0x000fe80008000005 */
[----:B--2---:R-:W-:Y:S04]  /*26900*/  STS.U8 [R0+UR5+0x1500], R6 ;  /* 0x0015000600007988 */ /* 0x004fe80008000005 */
        /* <DEDUP_REMOVED lines=9> */
[----:B---3--:R0:W-:Y:S04]  /*269a0*/  STL [R1+0x1718], R22 ;  /* 0x0017181601007387 */ /* 0x0081e80000100800 */
[----:B0-----:R-:W2:Y:S04]  /*269b0*/  LDL.LU R22, [R1+0x518] ;  /* 0x0005180001167983 */ /* 0x001ea80000300800 */
[----:B------:R-:W3:Y:S04]  /*269c0*/  LDL.LU R8, [R1+0x4d8] ;  /* 0x0004d80001087983 */ /* 0x000ee80000300800 */
        /* <DEDUP_REMOVED lines=11> */
[----:B------:R0:W-:Y:S04]  /*26a80*/  STS.U8 [R0+UR5+0x4100], R19 ;  /* 0x0041001300007988 */ /* 0x0001e80008000005 */
[----:B------:R-:W5:Y:S04]  /*26a90*/  LDL.LU R21, [R1+0x290] ;  /* 0x0002900001157983 */ /* 0x000f680000300800 */
[----:B------:R1:W-:Y:S04]  /*26aa0*/  STS.U8 [R0+UR5+0x4500], R17 ;  /* 0x0045001100007988 */ /* 0x0003e80008000005 */
[----:B------:R4:W-:Y:S04]  /*26ab0*/  STS.U8 [R0+UR5+0x4900], R13 ;  /* 0x0049000d00007988 */ /* 0x0009e80008000005 */
[----:B------:R4:W-:Y:S04]  /*26ac0*/  STS.U8 [R0+UR5+0x4d00], R12 ;  /* 0x004d000c00007988 */ /* 0x0009e80008000005 */
[----:B------:R4:W-:Y:S04]  /*26ad0*/  STS.U8 [R0+UR5+0x5100], R11 ;  /* 0x0051000b00007988 */ /* 0x0009e80008000005 */
[----:B------:R4:W-:Y:S04]  /*26ae0*/  STS.U8 [R0+UR5+0x5500], R10 ;  /* 0x0055000a00007988 */ /* 0x0009e80008000005 */
[----:B0-----:R-:W5:Y:S04]  /*26af0*/  LDL.LU R19, [R1+0x1b0] ;  /* 0x0001b00001137983 */ /* 0x001f680000300800 */
[----:B-1----:R-:W5:Y:S04]  /*26b00*/  LDL.LU R17, [R1+0x190] ;  /* 0x0001900001117983 */ /* 0x002f680000300800 */
[----:B----4-:R-:W4:Y:S04]  /*26b10*/  LDL.LU R13, [R1+0x170] ;  /* 0x00017000010d7983 */ /* 0x010f280000300800 */
[----:B------:R-:W4:Y:S04]  /*26b20*/  LDL.LU R12, [R1+0x150] ;  /* 0x00015000010c7983 */ /* 0x000f280000300800 */
[----:B------:R-:W4:Y:S04]  /*26b30*/  LDL.LU R11, [R1+0xd8] ;  /* 0x0000d800010b7983 */ /* 0x000f280000300800 */
[----:B------:R0:W-:Y:S04]  /*26b40*/  STS.U8 [R0+UR5+0x5900], R9 ;  /* 0x0059000900007988 */ /* 0x0001e80008000005 */
[----:B------:R-:W4:Y:S04]  /*26b50*/  LDL.LU R10, [R1+0xb8] ;  /* 0x0000b800010a7983 */ /* 0x000f280000300800 */
[----:B------:R1:W-:Y:S04]  /*26b60*/  STS.U8 [R0+UR5+0x5d00], R26 ;  /* 0x005d001a00007988 */ /* 0x0003e80008000005 */
[----:B------:R1:W-:Y:S04]  /*26b70*/  STS.U8 [R0+UR5+0x6d00], R27 ;  /* 0x006d001b00007988 */ /* 0x0003e80008000005 */
[----:B------:R1:W-:Y:S04]  /*26b80*/  STS.U8 [R0+UR5+0x7100], R28 ;  /* 0x0071001c00007988 */ /* 0x0003e80008000005 */
[----:B------:R1:W-:Y:S04]  /*26b90*/  STS.U8 [R0+UR5+0x7500], R18 ;  /* 0x0075001200007988 */ /* 0x0003e80008000005 */
[----:B------:R1:W-:Y:S04]  /*26ba0*/  STS.U8 [R0+UR5+0x7900], R2 ;  /* 0x0079000200007988 */ /* 0x0003e80008000005 */
[----:B0-----:R-:W4:Y:S04]  /*26bb0*/  LDL.LU R9, [R1+0x68] ;  /* 0x0000680001097983 */ /* 0x001f280000300800 */
[----:B-1----:R-:W4:Y:S04]  /*26bc0*/  LDL.LU R26, [R1+0x3c] ;  /* 0x00003c00011a7983 */ /* 0x002f280000300800 */
[----:B------:R-:W4:Y:S04]  /*26bd0*/  LDL.LU R27, [R1+0x20] ;  /* 0x00002000011b7983 */ /* 0x000f280000300800 */
[----:B------:R-:W4:Y:S04]  /*26be0*/  LDL.LU R28, [R1] ;  /* 0x00000000011c7983 */ /* 0x000f280000300800 */
[----:B------:R-:W4:Y:S04]  /*26bf0*/  LDL.LU R18, [R1+0x3f4] ;  /* 0x0003f40001127983 */ /* 0x000f280000300800 */
[----:B------:R-:W4:Y:S04]  /*26c00*/  LDL.LU R2, [R1+0x42c] ;  /* 0x00042c0001027983 */ /* 0x000f280000300800 */
[----:B------:R0:W-:Y:S04]  /*26c10*/  STS.U8 [R0+UR5+0x7d00], R5 ;  /* 0x007d000500007988 */ /* 0x0001e80008000005 */
[----:B0-----:R-:W4:Y:S04]  /*26c20*/  LDL.LU R5, [R1+0x474] ;  /* 0x0004740001057983 */ /* 0x001f280000300800 */
[----:B------:R-:W4:Y:S04]  /*26c30*/  LDL.LU R0, [R1+0x454] ;  /* 0x0004540001007983 */ /* 0x000f280000300800 */
[----:B--2---:R0:W-:Y:S04]  /*26c40*/  STS.U8 [R3+UR5+0x180], R22 ;  /* 0x0001801603007988 */ /* 0x0041e80008000005 */
[----:B0-----:R-:W2:Y:S04]  /*26c50*/  LDL.LU R22, [R1+0x1718] ;  /* 0x0017180001167983 */ /* 0x001ea80000300800 */
[----:B---3--:R-:W-:Y:S04]  /*26c60*/  STS.U8 [R3+UR5+0x980], R8 ;  /* 0x0009800803007988 */ /* 0x008fe80008000005 */
[----:B-----5:R-:W-:Y:S04]  /*26c70*/  STS.U8 [R3+UR5+0xd80], R7 ;  /* 0x000d800703007988 */ /* 0x020fe80008000005 */
[----:B--2---:R0:W-:Y:S04]  /*26c80*/  STS.U8 [R3+UR5+0x580], R22 ;  /* 0x0005801603007988 */ /* 0x0041e80008000005 */
[----:B0-----:R-:W2:Y:S04]  /*26c90*/  LDL.LU R22, [R1+0x1714] ;  /* 0x0017140001167983 */ /* 0x001ea80000300800 */
[----:B------:R-:W3:Y:S04]  /*26ca0*/  LDL.LU R8, [R1+0x1710] ;  /* 0x0017100001087983 */ /* 0x000ee80000300800 */
[----:B------:R-:W5:Y:S04]  /*26cb0*/  LDL.LU R7, [R1+0x170c] ;  /* 0x00170c0001077983 */ /* 0x000f680000300800 */
[----:B------:R0:W-:Y:S04]  /*26cc0*/  STS.U8 [R3+UR5+0x1180], R16 ;  /* 0x0011801003007988 */ /* 0x0001e80008000005 */
[----:B----4-:R2:W-:Y:S04]  /*26cd0*/  STS.U8 [R3+UR5+0x1980], R0 ;  /* 0x0019800003007988 */ /* 0x0105e80008000005 */
[----:B------:R-:W-:Y:S04]  /*26ce0*/  STS.U8 [R3+UR5+0x4580], R23 ;  /* 0x0045801703007988 */ /* 0x000fe80008000005 */
[----:B------:R-:W-:Y:S04]  /*26cf0*/  STS.U8 [R3+UR5+0x5580], R13 ;  /* 0x0055800d03007988 */ /* 0x000fe80008000005 */
[----:B------:R-:W-:Y:S04]  /*26d00*/  STS.U8 [R3+UR5+0x6580], R9 ;  /* 0x0065800903007988 */ /* 0x000fe80008000005 */
[----:B------:R-:W-:Y:S04]  /*26d10*/  STS.U8 [R3+UR5+0x7180], R28 ;  /* 0x0071801c03007988 */ /* 0x000fe80008000005 */
[----:B0-----:R-:W4:Y:S04]  /*26d20*/  LDL.LU R16, [R1+0x1708] ;  /* 0x0017080001107983 */ /* 0x001f280000300800 */
        /* <DEDUP_REMOVED lines=10> */
[----:B------:R-:W-:Y:S01]  /*26dd0*/  STS.U8 [R3+UR5+0x4180], R24 ;  /* 0x0041801803007988 */ /* 0x000fe20008000005 */
[----:B--2---:R-:W-:-:S03]  /*26de0*/  LOP3.LUT R0, R22, 0x40, RZ, 0x3c, !PT ;  /* 0x0000004016007812 */ /* 0x004fc600078e3cff */
[----:B------:R0:W-:Y:S04]  /*26df0*/  STL [R1+0x1704], R22 ;  /* 0x0017041601007387 */ /* 0x0001e80000100800 */
[----:B0-----:R-:W2:Y:S04]  /*26e00*/  LDL.LU R22, [R1+0x514] ;  /* 0x0005140001167983 */ /* 0x001ea80000300800 */
[----:B------:R-:W2:Y:S04]  /*26e10*/  LDL.LU R23, [R1+0x4f4] ;  /* 0x0004f40001177983 */ /* 0x000ea80000300800 */
        /* <DEDUP_REMOVED lines=14> */
[----:B------:R0:W-:Y:S04]  /*26f00*/  STS.U8 [R3+UR5+0x4980], R21 ;  /* 0x0049801503007988 */ /* 0x0001e80008000005 */
[----:B------:R1:W-:Y:S04]  /*26f10*/  STS.U8 [R3+UR5+0x4d80], R19 ;  /* 0x004d801303007988 */ /* 0x0003e80008000005 */
[----:B------:R3:W-:Y:S04]  /*26f20*/  STS.U8 [R3+UR5+0x5180], R17 ;  /* 0x0051801103007988 */ /* 0x0007e80008000005 */
[----:B------:R5:W-:Y:S04]  /*26f30*/  STS.U8 [R3+UR5+0x5980], R12 ;  /* 0x0059800c03007988 */ /* 0x000be80008000005 */
[----:B------:R4:W-:Y:S04]  /*26f40*/  STS.U8 [R3+UR5+0x5d80], R11 ;  /* 0x005d800b03007988 */ /* 0x0009e80008000005 */
[----:B------:R4:W-:Y:S04]  /*26f50*/  STS.U8 [R3+UR5+0x6180], R10 ;  /* 0x0061800a03007988 */ /* 0x0009e80008000005 */
[----:B0-----:R-:W2:Y:S04]  /*26f60*/  LDL.LU R21, [R1+0x18c] ;  /* 0x00018c0001157983 */ /* 0x001ea80000300800 */
[----:B-1----:R-:W2:Y:S04]  /*26f70*/  LDL.LU R19, [R1+0x16c] ;  /* 0x00016c0001137983 */ /* 0x002ea80000300800 */
[----:B---3--:R-:W3:Y:S04]  /*26f80*/  LDL.LU R17, [R1+0x13c] ;  /* 0x00013c0001117983 */ /* 0x008ee80000300800 */
[----:B-----5:R-:W5:Y:S04]  /*26f90*/  LDL.LU R12, [R1+0xd4] ;  /* 0x0000d400010c7983 */ /* 0x020f680000300800 */
[----:B----4-:R-:W4:Y:S04]  /*26fa0*/  LDL.LU R11, [R1+0xb4] ;  /* 0x0000b400010b7983 */ /* 0x010f280000300800 */
[----:B------:R0:W-:Y:S04]  /*26fb0*/  STS.U8 [R3+UR5+0x6980], R26 ;  /* 0x0069801a03007988 */ /* 0x0001e80008000005 */
[----:B------:R-:W5:Y:S04]  /*26fc0*/  LDL.LU R10, [R1+0x60] ;  /* 0x00006000010a7983 */ /* 0x000f680000300800 */
[----:B------:R1:W-:Y:S04]  /*26fd0*/  STS.U8 [R3+UR5+0x6d80], R27 ;  /* 0x006d801b03007988 */ /* 0x0003e80008000005 */
[----:B------:R1:W-:Y:S04]  /*26fe0*/  STS.U8 [R3+UR5+0x7580], R16 ;  /* 0x0075801003007988 */ /* 0x0003e80008000005 */
[----:B------:R1:W-:Y:S04]  /*26ff0*/  STS.U8 [R3+UR5+0x7980], R7 ;  /* 0x0079800703007988 */ /* 0x0003e80008000005 */
[----:B------:R1:W-:Y:S04]  /*27000*/  STS.U8 [R3+UR5+0x7d80], R8 ;  /* 0x007d800803007988 */ /* 0x0003e80008000005 */
[----:B0-----:R-:W4:Y:S04]  /*27010*/  LDL.LU R26, [R1+0x48] ;  /* 0x00004800011a7983 */ /* 0x001f280000300800 */
[----:B-1----:R-:W4:Y:S04]  /*27020*/  LDL.LU R27, [R1+0x1c] ;  /* 0x00001c00011b7983 */ /* 0x002f280000300800 */
[----:B------:R-:W4:Y:S04]  /*27030*/  LDL.LU R16, [R1+0x3f0] ;  /* 0x0003f00001107983 */ /* 0x000f280000300800 */
[----:B------:R-:W4:Y:S04]  /*27040*/  LDL.LU R7, [R1+0x428] ;  /* 0x0004280001077983 */ /* 0x000f280000300800 */
[----:B------:R-:W4:Y:S04]  /*27050*/  LDL.LU R8, [R1+0x470] ;  /* 0x0004700001087983 */ /* 0x000f280000300800 */
[----:B------:R-:W4:Y:S04]  /*27060*/  LDL.LU R3, [R1+0x450] ;  /* 0x0004500001037983 */ /* 0x000f280000300800 */
[----:B--2---:R0:W-:Y:S04]  /*27070*/  STS.U8 [R0+UR5+0x200], R22 ;  /* 0x0002001600007988 */ /* 0x0041e80008000005 */
[----:B------:R1:W-:Y:S04]  /*27080*/  STS.U8 [R0+UR5+0x600], R23 ;  /* 0x0006001700007988 */ /* 0x0003e80008000005 */
[----:B------:R2:W-:Y:S04]  /*27090*/  STS.U8 [R0+UR5+0xa00], R13 ;  /* 0x000a000d00007988 */ /* 0x0005e80008000005 */
[----:B------:R2:W-:Y:S04]  /*270a0*/  STS.U8 [R0+UR5+0xe00], R9 ;  /* 0x000e000900007988 */ /* 0x0005e80008000005 */
[----:B------:R2:W-:Y:S04]  /*270b0*/  STS.U8 [R0+UR5+0x1200], R28 ;  /* 0x0012001c00007988 */ /* 0x0005e80008000005 */
[----:B0-----:R-:W4:Y:S04]  /*270c0*/  LDL.LU R22, [R1+0x1704] ;  /* 0x0017040001167983 */ /* 0x001f280000300800 */
[----:B-1----:R-:W4:Y:S04]  /*270d0*/  LDL.LU R23, [R1+0x1700] ;  /* 0x0017000001177983 */ /* 0x002f280000300800 */
[----:B--2---:R-:W2:Y:S04]  /*270e0*/  LDL.LU R13, [R1+0x16fc] ;  /* 0x0016fc00010d7983 */ /* 0x004ea80000300800 */
[----:B------:R-:W2:Y:S04]  /*270f0*/  LDL.LU R9, [R1+0x16f8] ;  /* 0x0016f80001097983 */ /* 0x000ea80000300800 */
[----:B------:R-:W2:Y:S04]  /*27100*/  LDL.LU R28, [R1+0x16f4] ;  /* 0x0016f400011c7983 */ /* 0x000ea80000300800 */
[----:B------:R0:W-:Y:S04]  /*27110*/  STS.U8 [R0+UR5+0x4e00], R24 ;  /* 0x004e001800007988 */ /* 0x0001e80008000005 */
[----:B0-----:R-:W2:Y:S04]  /*27120*/  LDL.LU R24, [R1+0x4f0] ;  /* 0x0004f00001187983 */ /* 0x001ea80000300800 */
[----:B---3--:R-:W-:Y:S04]  /*27130*/  STS.U8 [R0+UR5+0x5a00], R17 ;  /* 0x005a001100007988 */ /* 0x008fe80008000005 */
[----:B-----5:R-:W-:Y:S04]  /*27140*/  STS.U8 [R0+UR5+0x6600], R10 ;  /* 0x0066000a00007988 */ /* 0x020fe80008000005 */
[----:B------:R-:W-:Y:S04]  /*27150*/  STS.U8 [R0+UR5+0x2600], R5 ;  /* 0x0026000500007988 */ /* 0x000fe80008000005 */
[----:B------:R-:W-:Y:S04]  /*27160*/  STS.U8 [R0+UR5+0x2e00], R18 ;  /* 0x002e001200007988 */ /* 0x000fe80008000005 */
[----:B------:R-:W-:Y:S04]  /*27170*/  STS.U8 [R0+UR5+0x3200], R6 ;  /* 0x0032000600007988 */ /* 0x000fe80008000005 */
[----:B----4-:R-:W-:Y:S04]  /*27180*/  STS.U8 [R0+UR5+0x6e00], R27 ;  /* 0x006e001b00007988 */ /* 0x010fe80008000005 */
[----:B------:R-:W-:Y:S04]  /*27190*/  STS.U8 [R0+UR5+0x1e00], R7 ;  /* 0x001e000700007988 */ /* 0x000fe80008000005 */
[----:B------:R-:W-:Y:S04]  /*271a0*/  STS.U8 [R0+UR5+0x1600], R8 ;  /* 0x0016000800007988 */ /* 0x000fe80008000005 */
[----:B------:R-:W-:Y:S04]  /*271b0*/  STS.U8 [R0+UR5+0x1a00], R3 ;  /* 0x001a000300007988 */ /* 0x000fe80008000005 */
[----:B--2---:R0:W-:Y:S04]  /*271c0*/  STL [R1+0x16f0], R24 ;  /* 0x0016f01801007387 */ /* 0x0041e80000100800 */
[----:B0-----:R-:W2:Y:S04]  /*271d0*/  LDL.LU R24, [R1+0x510] ;  /* 0x0005100001187983 */ /* 0x001ea80000300800 */
[----:B------:R-:W3:Y:S04]  /*271e0*/  LDL.LU R17, [R1+0x4d0] ;  /* 0x0004d00001117983 */ /* 0x000ee80000300800 */
[----:B------:R-:W4:Y:S04]  /*271f0*/  LDL.LU R10, [R1+0x4ac] ;  /* 0x0004ac00010a7983 */ /* 0x000f280000300800 */
        /* <DEDUP_REMOVED lines=8> */
[----:B0-----:R-:W5:Y:S04]  /*27280*/  LDL.LU R16, [R1+0x328] ;  /* 0x0003280001107983 */ /* 0x001f680000300800 */
[----:B------:R-:W5:Y:S04]  /*27290*/  LDL.LU R5, [R1+0x308] ;  /* 0x0003080001057983 */ /* 0x000f680000300800 */
[----:B------:R-:W5:Y:S04]  /*272a0*/  LDL.LU R18, [R1+0x2e8] ;  /* 0x0002e80001127983 */ /* 0x000f680000300800 */
[----:B------:R-:W5:Y:S04]  /*272b0*/  LDL.LU R6, [R1+0x2c8] ;  /* 0x0002c80001067983 */ /* 0x000f680000300800 */
[----:B-1----:R-:W5:Y:S04]  /*272c0*/  LDL.LU R4, [R1+0x2a8] ;  /* 0x0002a80001047983 */ /* 0x002f680000300800 */
        /* <DEDUP_REMOVED lines=10> */
[----:B------:R-:W5:Y:S04]  /*27370*/  LDL.LU R25, [R1+0x138] ;  /* 0x0001380001197983 */ /* 0x000f680000300800 */
[----:B------:R-:W5:Y:S04]  /*27380*/  LDL.LU R21, [R1+0xd0] ;  /* 0x0000d00001157983 */ /* 0x000f680000300800 */
[----:B------:R-:W5:Y:S04]  /*27390*/  LDL.LU R19, [R1+0xb0] ;  /* 0x0000b00001137983 */ /* 0x000f680000300800 */
[----:B------:R0:W-:Y:S04]  /*273a0*/  STS.U8 [R0+UR5+0x6200], R11 ;  /* 0x0062000b00007988 */ /* 0x0001e80008000005 */
[----:B------:R-:W5:Y:S04]  /*273b0*/  LDL.LU R12, [R1+0x5c] ;  /* 0x00005c00010c7983 */ /* 0x000f680000300800 */
[----:B------:R-:W-:Y:S04]  /*273c0*/  STS.U8 [R0+UR5+0x2a00], R2 ;  /* 0x002a000200007988 */ /* 0x000fe80008000005 */
[----:B------:R1:W-:Y:S04]  /*273d0*/  STS.U8 [R0+UR5+0x6a00], R26 ;  /* 0x006a001a00007988 */ /* 0x0003e80008000005 */
[----:B------:R1:W-:Y:S04]  /*273e0*/  STS.U8 [R0+UR5+0x7200], R28 ;  /* 0x0072001c00007988 */ /* 0x0003e80008000005 */
[----:B------:R1:W-:Y:S04]  /*273f0*/  STS.U8 [R0+UR5+0x7600], R9 ;  /* 0x0076000900007988 */ /* 0x0003e80008000005 */
[----:B------:R1:W-:Y:S04]  /*27400*/  STS.U8 [R0+UR5+0x7a00], R13 ;  /* 0x007a000d00007988 */ /* 0x0003e80008000005 */
[----:B0-----:R-:W5:Y:S04]  /*27410*/  LDL.LU R11, [R1+0x38] ;  /* 0x00003800010b7983 */ /* 0x001f680000300800 */
[----:B-1----:R-:W5:Y:S01]  /*27420*/  LDL.LU R26, [R1+0x18] ;  /* 0x00001800011a7983 */ /* 0x002f620000300800 */
[----:B------:R-:W-:-:S03]  /*27430*/  LOP3.LUT R2, R22, 0x50, RZ, 0x3c, !PT ;  /* 0x0000005016027812 */ /* 0x000fc600078e3cff */
[----:B------:R-:W5:Y:S04]  /*27440*/  LDL.LU R28, [R1+0x3cc] ;  /* 0x0003cc00011c7983 */ /* 0x000f680000300800 */
[----:B------:R-:W5:Y:S04]  /*27450*/  LDL.LU R9, [R1+0x3ec] ;  /* 0x0003ec0001097983 */ /* 0x000f680000300800 */
[----:B------:R-:W5:Y:S04]  /*27460*/  LDL.LU R13, [R1+0x424] ;  /* 0x00042400010d7983 */ /* 0x000f680000300800 */
[----:B------:R0:W-:Y:S04]  /*27470*/  STS.U8 [R0+UR5+0x7e00], R23 ;  /* 0x007e001700007988 */ /* 0x0001e80008000005 */
[----:B0-----:R-:W5:Y:S04]  /*27480*/  LDL.LU R23, [R1+0x46c] ;  /* 0x00046c0001177983 */ /* 0x001f680000300800 */
[----:B------:R-:W5:Y:S04]  /*27490*/  LDL.LU R0, [R1+0x44c] ;  /* 0x00044c0001007983 */ /* 0x000f680000300800 */
[----:B--2---:R0:W-:Y:S04]  /*274a0*/  STS.U8 [R2+UR5+0x280], R24 ;  /* 0x0002801802007988 */ /* 0x0041e80008000005 */
[----:B0-----:R-:W2:Y:S04]  /*274b0*/  LDL.LU R24, [R1+0x16f0] ;  /* 0x0016f00001187983 */ /* 0x001ea80000300800 */
[----:B---3--:R-:W-:Y:S04]  /*274c0*/  STS.U8 [R2+UR5+0xa80], R17 ;  /* 0x000a801102007988 */ /* 0x008fe80008000005 */
[----:B----4-:R-:W-:Y:S04]  /*274d0*/  STS.U8 [R2+UR5+0xe80], R10 ;  /* 0x000e800a02007988 */ /* 0x010fe80008000005 */
[----:B-----5:R-:W-:Y:S04]  /*274e0*/  STS.U8 [R2+UR5+0x1280], R27 ;  /* 0x0012801b02007988 */ /* 0x020fe80008000005 */
[----:B------:R-:W-:Y:S04]  /*274f0*/  STS.U8 [R2+UR5+0x5a80], R25 ;  /* 0x005a801902007988 */ /* 0x000fe80008000005 */
[----:B--2---:R0:W-:Y:S04]  /*27500*/  STS.U8 [R2+UR5+0x680], R24 ;  /* 0x0006801802007988 */ /* 0x0041e80008000005 */
[----:B0-----:R-:W2:Y:S04]  /*27510*/  LDL.LU R24, [R1+0x16ec] ;  /* 0x0016ec0001187983 */ /* 0x001ea80000300800 */
[----:B------:R-:W3:Y:S04]  /*27520*/  LDL.LU R17, [R1+0x16e8] ;  /* 0x0016e80001117983 */ /* 0x000ee80000300800 */
[----:B------:R-:W4:Y:S04]  /*27530*/  LDL.LU R10, [R1+0x16e4] ;  /* 0x0016e400010a7983 */ /* 0x000f280000300800 */
[----:B------:R-:W5:Y:S04]  /*27540*/  LDL.LU R27, [R1+0x16e0] ;  /* 0x0016e000011b7983 */ /* 0x000f680000300800 */
[----:B------:R-:W2:Y:S04]  /*27550*/  LDL.LU R25, [R1+0x4ec] ;  /* 0x0004ec0001197983 */ /* 0x000ea80000300800 */
        /* <DEDUP_REMOVED lines=13> */
[----:B--2---:R0:W-:Y:S04]  /*27630*/  STL [R1+0x16dc], R25 ;  /* 0x0016dc1901007387 */ /* 0x0041e80000100800 */
        /* <DEDUP_REMOVED lines=14> */
[----:B------:R-:W2:Y:S04]  /*27720*/  LDL.LU R5, [R1+0x1a4] ;  /* 0x0001a40001057983 */ /* 0x000ea80000300800 */
        /* <DEDUP_REMOVED lines=8> */
[----:B----4-:R-:W4:Y:S04]  /*277b0*/  LDL.LU R20, [R1+0xcc] ;  /* 0x0000cc0001147983 */ /* 0x010f280000300800 */
[----:B-----5:R-:W5:Y:S04]  /*277c0*/  LDL.LU R29, [R1+0xac] ;  /* 0x0000ac00011d7983 */ /* 0x020f680000300800 */
[----:B------:R0:W-:Y:S04]  /*277d0*/  STS.U8 [R2+UR5+0x5680], R14 ;  /* 0x0056800e02007988 */ /* 0x0001e80008000005 */
[----:B------:R-:W5:Y:S04]  /*277e0*/  LDL.LU R15, [R1+0x50] ;  /* 0x00005000010f7983 */ /* 0x000f680000300800 */
[----:B------:R-:W-:Y:S04]  /*277f0*/  STS.U8 [R2+UR5+0x1a80], R0 ;  /* 0x001a800002007988 */ /* 0x000fe80008000005 */
[----:B------:R1:W-:Y:S04]  /*27800*/  STS.U8 [R2+UR5+0x6680], R12 ;  /* 0x0066800c02007988 */ /* 0x0003e80008000005 */
[----:B------:R1:W-:Y:S04]  /*27810*/  STS.U8 [R2+UR5+0x7280], R27 ;  /* 0x0072801b02007988 */ /* 0x0003e80008000005 */
[----:B------:R1:W-:Y:S04]  /*27820*/  STS.U8 [R2+UR5+0x7680], R10 ;  /* 0x0076800a02007988 */ /* 0x0003e80008000005 */
[----:B------:R1:W-:Y:S04]  /*27830*/  STS.U8 [R2+UR5+0x7a80], R17 ;  /* 0x007a801102007988 */ /* 0x0003e80008000005 */
[----:B0-----:R-:W3:Y:S04]  /*27840*/  LDL.LU R14, [R1+0x34] ;  /* 0x00003400010e7983 */ /* 0x001ee80000300800 */
[----:B-1----:R-:W5:Y:S01]  /*27850*/  LDL.LU R12, [R1+0xc] ;  /* 0x00000c00010c7983 */ /* 0x002f620000300800 */
[----:B------:R-:W-:-:S03]  /*27860*/  LOP3.LUT R0, R22, 0x60, RZ, 0x3c, !PT ;  /* 0x0000006016007812 */ /* 0x000fc600078e3cff */
[----:B------:R-:W3:Y:S04]  /*27870*/  LDL.LU R27, [R1+0x3a8] ;  /* 0x0003a800011b7983 */ /* 0x000ee80000300800 */
[----:B------:R-:W3:Y:S04]  /*27880*/  LDL.LU R10, [R1+0x3c8] ;  /* 0x0003c800010a7983 */ /* 0x000ee80000300800 */
[----:B------:R-:W3:Y:S04]  /*27890*/  LDL.LU R17, [R1+0x3e8] ;  /* 0x0003e80001117983 */ /* 0x000ee80000300800 */
[----:B------:R0:W-:Y:S04]  /*278a0*/  STS.U8 [R2+UR5+0x7e80], R24 ;  /* 0x007e801802007988 */ /* 0x0001e80008000005 */
[----:B0-----:R-:W3:Y:S04]  /*278b0*/  LDL.LU R24, [R1+0x448] ;  /* 0x0004480001187983 */ /* 0x001ee80000300800 */
[----:B------:R-:W3:Y:S04]  /*278c0*/  LDL.LU R2, [R1+0x420] ;  /* 0x0004200001027983 */ /* 0x000ee80000300800 */
[----:B--2---:R0:W-:Y:S04]  /*278d0*/  STS.U8 [R0+UR5+0x300], R25 ;  /* 0x0003001900007988 */ /* 0x0041e80008000005 */
[----:B0-----:R-:W2:Y:S04]  /*278e0*/  LDL.LU R25, [R1+0x16dc] ;  /* 0x0016dc0001197983 */ /* 0x001ea80000300800 */
[----:B------:R-:W-:Y:S04]  /*278f0*/  STS.U8 [R0+UR5+0xb00], R21 ;  /* 0x000b001500007988 */ /* 0x000fe80008000005 */
[----:B------:R-:W-:Y:S04]  /*27900*/  STS.U8 [R0+UR5+0xf00], R19 ;  /* 0x000f001300007988 */ /* 0x000fe80008000005 */
[----:B------:R-:W-:Y:S04]  /*27910*/  STS.U8 [R0+UR5+0x1300], R11 ;  /* 0x0013000b00007988 */ /* 0x000fe80008000005 */
[----:B------:R-:W-:Y:S04]  /*27920*/  STS.U8 [R0+UR5+0x1700], R26 ;  /* 0x0017001a00007988 */ /* 0x000fe80008000005 */
[----:B------:R-:W-:Y:S04]  /*27930*/  STS.U8 [R0+UR5+0x5700], R6 ;  /* 0x0057000600007988 */ /* 0x000fe80008000005 */
[----:B----4-:R-:W-:Y:S04]  /*27940*/  STS.U8 [R0+UR5+0x5f00], R20 ;  /* 0x005f001400007988 */ /* 0x010fe80008000005 */
[----:B-----5:R-:W-:Y:S04]  /*27950*/  STS.U8 [R0+UR5+0x6f00], R12 ;  /* 0x006f000c00007988 */ /* 0x020fe80008000005 */
[----:B---3--:R-:W-:Y:S04]  /*27960*/  STS.U8 [R0+UR5+0x6b00], R14 ;  /* 0x006b000e00007988 */ /* 0x008fe80008000005 */
[----:B------:R0:W-:Y:S04]  /*27970*/  STS.U8 [R0+UR5+0x1f00], R2 ;  /* 0x001f000200007988 */ /* 0x0001e80008000005 */
[----:B------:R-:W-:Y:S01]  /*27980*/  STS.U8 [R0+UR5+0x1b00], R24 ;  /* 0x001b001800007988 */ /* 0x000fe20008000005 */
[----:B0-----:R-:W-:-:S03]  /*27990*/  LOP3.LUT R2, R22, 0x70, RZ, 0x3c, !PT ;  /* 0x0000007016027812 */ /* 0x001fc600078e3cff */
        /* <DEDUP_REMOVED lines=13> */
[----:B--2---:R0:W-:Y:S04]  /*27a70*/  STS.U8 [R0+UR5+0x700], R25 ;  /* 0x0007001900007988 */ /* 0x0041e80008000005 */
[----:B0-----:R-:W2:Y:S04]  /*27a80*/  LDL.LU R25, [R1+0x16d8] ;  /* 0x0016d80001197983 */ /* 0x001ea80000300800 */
[----:B------:R-:W3:Y:S04]  /*27a90*/  LDL.LU R21, [R1+0x16d4] ;  /* 0x0016d40001157983 */ /* 0x000ee80000300800 */
[----:B------:R-:W4:Y:S04]  /*27aa0*/  LDL.LU R19, [R1+0x16d0] ;  /* 0x0016d00001137983 */ /* 0x000f280000300800 */
[----:B------:R-:W5:Y:S04]  /*27ab0*/  LDL.LU R11, [R1+0x16cc] ;  /* 0x0016cc00010b7983 */ /* 0x000f680000300800 */
[----:B------:R-:W3:Y:S04]  /*27ac0*/  LDL.LU R26, [R1+0x16c8] ;  /* 0x0016c800011a7983 */ /* 0x000ee80000300800 */
        /* <DEDUP_REMOVED lines=19> */
[----:B------:R0:W-:Y:S04]  /*27c00*/  STS.U8 [R0+UR5+0x5b00], R4 ;  /* 0x005b000400007988 */ /* 0x0001e80008000005 */
[----:B------:R1:W-:Y:S04]  /*27c10*/  STS.U8 [R0+UR5+0x6300], R29 ;  /* 0x0063001d00007988 */ /* 0x0003e80008000005 */
[----:B------:R1:W-:Y:S04]  /*27c20*/  STS.U8 [R0+UR5+0x6700], R15 ;  /* 0x0067000f00007988 */ /* 0x0003e80008000005 */
[----:B0-----:R-:W4:Y:S04]  /*27c30*/  LDL.LU R4, [R1+0xa8] ;  /* 0x0000a80001047983 */ /* 0x001f280000300800 */
[----:B-1----:R-:W4:Y:S04]  /*27c40*/  LDL.LU R29, [R1+0x4c] ;  /* 0x00004c00011d7983 */ /* 0x002f280000300800 */
[----:B------:R-:W4:Y:S04]  /*27c50*/  LDL.LU R15, [R1+0x30] ;  /* 0x00003000010f7983 */ /* 0x000f280000300800 */
[----:B--2---:R-:W-:Y:S04]  /*27c60*/  STS.U8 [R0+UR5+0x7f00], R25 ;  /* 0x007f001900007988 */ /* 0x004fe80008000005 */
[----:B-----5:R-:W-:Y:S04]  /*27c70*/  STS.U8 [R0+UR5+0x7700], R11 ;  /* 0x0077000b00007988 */ /* 0x020fe80008000005 */
[----:B---3--:R0:W-:Y:S04]  /*27c80*/  STS.U8 [R0+UR5+0x7300], R26 ;  /* 0x0073001a00007988 */ /* 0x0081e80008000005 */
[----:B----4-:R1:W-:Y:S04]  /*27c90*/  STS.U8 [R0+UR5+0x7b00], R19 ;  /* 0x007b001300007988 */ /* 0x0103e80008000005 */
[----:B------:R2:W-:Y:S04]  /*27ca0*/  STS.U8 [R2+UR5+0x380], R12 ;  /* 0x0003800c02007988 */ /* 0x0005e80008000005 */
[----:B------:R3:W-:Y:S04]  /*27cb0*/  STS.U8 [R2+UR5+0x780], R22 ;  /* 0x0007801602007988 */ /* 0x0007e80008000005 */
[----:B0-----:R-:W4:Y:S04]  /*27cc0*/  LDL.LU R26, [R1+0x3e4] ;  /* 0x0003e400011a7983 */ /* 0x001f280000300800 */
[----:B------:R-:W5:Y:S04]  /*27cd0*/  LDL.LU R11, [R1+0x41c] ;  /* 0x00041c00010b7983 */ /* 0x000f680000300800 */
[----:B-1----:R-:W5:Y:S04]  /*27ce0*/  LDL.LU R19, [R1+0x464] ;  /* 0x0004640001137983 */ /* 0x002f680000300800 */
[----:B------:R-:W5:Y:S04]  /*27cf0*/  LDL.LU R25, [R1+0x4c8] ;  /* 0x0004c80001197983 */ /* 0x000f680000300800 */
[----:B------:R-:W5:Y:S04]  /*27d00*/  LDL.LU R0, [R1+0x4a4] ;  /* 0x0004a40001007983 */ /* 0x000f680000300800 */
[----:B--2---:R-:W2:Y:S04]  /*27d10*/  LDL.LU R12, [R1+0x16c4] ;  /* 0x0016c400010c7983 */ /* 0x004ea80000300800 */
[----:B---3--:R-:W3:Y:S04]  /*27d20*/  LDL.LU R22, [R1+0x16c0] ;  /* 0x0016c00001167983 */ /* 0x008ee80000300800 */
[----:B------:R0:W-:Y:S04]  /*27d30*/  STS.U8 [R2+UR5+0x1380], R14 ;  /* 0x0013800e02007988 */ /* 0x0001e80008000005 */
[----:B------:R1:W-:Y:S04]  /*27d40*/  STS.U8 [R2+UR5+0x1b80], R20 ;  /* 0x001b801402007988 */ /* 0x0003e80008000005 */
[----:B------:R1:W-:Y:S04]  /*27d50*/  STS.U8 [R2+UR5+0x2b80], R6 ;  /* 0x002b800602007988 */ /* 0x0003e80008000005 */
[----:B0-----:R-:W2:Y:S04]  /*27d60*/  LDL.LU R14, [R1+0x8] ;  /* 0x00000800010e7983 */ /* 0x001ea80000300800 */
[----:B-1----:R-:W2:Y:S04]  /*27d70*/  LDL R20, [R1+0x1c0] ;  /* 0x0001c00001147983 */ /* 0x002ea80000100800 */
[----:B------:R-:W2:Y:S04]  /*27d80*/  LDL.LU R6, [R1+0x540] ;  /* 0x0005400001067983 */ /* 0x000ea80000300800 */
[----:B------:R0:W-:Y:S04]  /*27d90*/  STS.U8 [R2+UR5+0x3f80], R13 ;  /* 0x003f800d02007988 */ /* 0x0001e80008000005 */
[----:B------:R1:W-:Y:S04]  /*27da0*/  STS.U8 [R2+UR5+0x4f80], R3 ;  /* 0x004f800302007988 */ /* 0x0003e80008000005 */
[----:B------:R1:W-:Y:S04]  /*27db0*/  STS.U8 [R2+UR5+0x5780], R16 ;  /* 0x0057801002007988 */ /* 0x0003e80008000005 */
[----:B------:R1:W-:Y:S04]  /*27dc0*/  STS.U8 [R2+UR5+0x5f80], R18 ;  /* 0x005f801202007988 */ /* 0x0003e80008000005 */
[----:B0-----:R-:W2:Y:S04]  /*27dd0*/  LDL.LU R13, [R1+0x44] ;  /* 0x00004400010d7983 */ /* 0x001ea80000300800 */
[----:B-1----:R-:W2:Y:S04]  /*27de0*/  LDL.LU R3, [R1+0x40] ;  /* 0x0000400001037983 */ /* 0x002ea80000300800 */
[----:B------:R-:W2:Y:S04]  /*27df0*/  LDL.LU R16, [R1+0x58] ;  /* 0x0000580001107983 */ /* 0x000ea80000300800 */
        /* <DEDUP_REMOVED lines=11> */
[----:B------:R0:W-:Y:S04]  /*27eb0*/  STS.U8 [R2+UR5+0x6380], R4 ;  /* 0x0063800402007988 */ /* 0x0001e80008000005 */
[----:B------:R1:W-:Y:S04]  /*27ec0*/  STS.U8 [R2+UR5+0x6780], R29 ;  /* 0x0067801d02007988 */ /* 0x0003e80008000005 */
[----:B------:R1:W-:Y:S04]  /*27ed0*/  STS.U8 [R2+UR5+0x6b80], R15 ;  /* 0x006b800f02007988 */ /* 0x0003e80008000005 */
[----:B------:R-:W-:Y:S04]  /*27ee0*/  STS.U8 [R2+UR5+0x7b80], R21 ;  /* 0x007b801502007988 */ /* 0x000fe80008000005 */
[----:B----4-:R-:W-:Y:S04]  /*27ef0*/  STS.U8 [R2+UR5+0x2380], R26 ;  /* 0x0023801a02007988 */ /* 0x010fe80008000005 */
[----:B-----5:R-:W-:Y:S04]  /*27f00*/  STS.U8 [R2+UR5+0xb80], R25 ;  /* 0x000b801902007988 */ /* 0x020fe80008000005 */
[----:B------:R-:W-:Y:S04]  /*27f10*/  STS.U8 [R2+UR5+0xf80], R0 ;  /* 0x000f800002007988 */ /* 0x000fe80008000005 */
[----:B------:R-:W-:Y:S04]  /*27f20*/  STS.U8 [R2+UR5+0x1780], R19 ;  /* 0x0017801302007988 */ /* 0x000fe80008000005 */
[----:B------:R-:W-:Y:S04]  /*27f30*/  STS.U8 [R2+UR5+0x1f80], R11 ;  /* 0x001f800b02007988 */ /* 0x000fe80008000005 */
[----:B---3--:R-:W-:Y:S04]  /*27f40*/  STS.U8 [R2+UR5+0x7380], R22 ;  /* 0x0073801602007988 */ /* 0x008fe80008000005 */
[----:B--2---:R-:W-:Y:S04]  /*27f50*/  STS.U8 [R2+UR5+0x7780], R12 ;  /* 0x0077800c02007988 */ /* 0x004fe80008000005 */
[----:B------:R2:W-:Y:S04]  /*27f60*/  STS.U8 [R2+UR5+0x6f80], R14 ;  /* 0x006f800e02007988 */ /* 0x0005e80008000005 */
[----:B------:R-:W-:Y:S01]  /*27f70*/  STS.U8 [R2+UR5+0x7f80], R6 ;  /* 0x007f800602007988 */ /* 0x000fe20008000005 */
[----:B------:R-:W-:Y:S06]  /*27f80*/  BAR.SYNC.DEFER_BLOCKING 0x0 ;  /* 0x0000000000007b1d */ /* 0x000fec0000010000 */
[----:B------:R-:W3:Y:S04]  /*27f90*/  LDSM.16.M88.4 R8, [R20+UR5] ;  /* 0x000000051408783b */ /* 0x000ee80008000200 */
[----:B------:R-:W-:Y:S04]  /*27fa0*/  STL [R1+0x16bc], R18 ;  /* 0x0016bc1201007387 */ /* 0x000fe80000100800 */
[----:B------:R-:W-:Y:S04]  /*27fb0*/  STL [R1+0x16b8], R16 ;  /* 0x0016b81001007387 */ /* 0x000fe80000100800 */
[----:B0-----:R-:W4:Y:S04]  /*27fc0*/  LDL.LU R4, [R1+0x70] ;  /* 0x0000700001047983 */ /* 0x001f280000300800 */
[----:B-1----:R-:W4:Y:S04]  /*27fd0*/  LDL.LU R29, [R1+0x6c] ;  /* 0x00006c00011d7983 */ /* 0x002f280000300800 */
[----:B------:R-:W5:Y:S04]  /*27fe0*/  LDL.LU R15, [R1+0x90] ;  /* 0x00009000010f7983 */ /* 0x000f680000300800 */
[----:B--2---:R-:W5:Y:S04]  /*27ff0*/  LDL.LU R14, [R1+0x78] ;  /* 0x00007800010e7983 */ /* 0x004f680000300800 */
[----:B------:R-:W-:Y:S04]  /*28000*/  LDSM.16.M88.4 R16, [R20+UR5+0x2000] ;  /* 0x002000051410783b */ /* 0x000fe80008000200 */
[----:B---3--:R-:W-:Y:S01]  /*28010*/  STL.64 [R1+0x130], R8 ;  /* 0x0001300801007387 */ /* 0x008fe20000100a00 */
[----:B------:R-:W-:-:S03]  /*28020*/  IMAD.MOV.U32 R7, RZ, RZ, R8 ;  /* 0x000000ffff077224 */ /* 0x000fc600078e0008 */
[----:B------:R-:W-:Y:S01]  /*28030*/  STL.64 [R1+0x138], R10 ;  /* 0x0001380a01007387 */ /* 0x000fe20000100a00 */
[----:B------:R-:W-:-:S03]  /*28040*/  IMAD.MOV.U32 R6, RZ, RZ, R9 ;  /* 0x000000ffff067224 */ /* 0x000fc600078e0009 */
[----:B------:R-:W0:Y:S04]  /*28050*/  LDSM.16.M88.4 R8, [R20+UR5+0x1000] ;  /* 0x001000051408783b */ /* 0x000e280008000200 */
[----:B0-----:R-:W-:Y:S04]  /*28060*/  STL.64 [R1+0x150], R8 ;  /* 0x0001500801007387 */ /* 0x001fe80000100a00 */
[----:B------:R0:W-:Y:S04]  /*28070*/  STL.64 [R1+0x158], R10 ;  /* 0x0001580a01007387 */ /* 0x0001e80000100a00 */
[----:B------:R-:W-:Y:S04]  /*28080*/  STL.64 [R1+0x160], R16 ;  /* 0x0001601001007387 */ /* 0x000fe80000100a00 */
[----:B------:R-:W-:Y:S01]  /*28090*/  STL.64 [R1+0x168], R18 ;  /* 0x0001681201007387 */ /* 0x000fe20000100a00 */
[----:B0-----:R-:W-:-:S02]  /*280a0*/  IMAD.MOV.U32 R10, RZ, RZ, R16 ;  /* 0x000000ffff0a7224 */ /* 0x001fc400078e0010 */
[----:B------:R-:W-:Y:S02]  /*280b0*/  IMAD.MOV.U32 R11, RZ, RZ, R17 ;  /* 0x000000ffff0b7224 */ /* 0x000fe400078e0011 */
[----:B------:R-:W0:Y:S04]  /*280c0*/  LDSM.16.M88.4 R16, [R20+UR5+0x3000] ;  /* 0x003000051410783b */ /* 0x000e280008000200 */
[----:B0-----:R-:W-:Y:S01]  /*280d0*/  STL.64 [R1+0x170], R16 ;  /* 0x0001701001007387 */ /* 0x001fe20000100a00 */
[----:B------:R-:W-:-:S03]  /*280e0*/  IMAD.MOV.U32 R26, RZ, RZ, R16 ;  /* 0x000000ffff1a7224 */ /* 0x000fc600078e0010 */
[----:B------:R-:W-:Y:S01]  /*280f0*/  STL.64 [R1+0x178], R18 ;  /* 0x0001781201007387 */ /* 0x000fe20000100a00 */
[----:B------:R-:W-:-:S03]  /*28100*/  IMAD.MOV.U32 R27, RZ, RZ, R17 ;  /* 0x000000ffff1b7224 */ /* 0x000fc600078e0011 */
[----:B------:R-:W0:Y:S01]  /*28110*/  LDSM.16.M88.4 R16, [R20+UR5+0x4000] ;  /* 0x004000051410783b */ /* 0x000e220008000200 */
[----:B------:R-:W-:-:S03]  /*28120*/  IMAD.MOV.U32 R23, RZ, RZ, R9 ;  /* 0x000000ffff177224 */ /* 0x000fc600078e0009 */
        /* <DEDUP_REMOVED lines=10> */
[----:B------:R-:W0:Y:S04]  /*281d0*/  LDSM.16.M88.4 R16, [R20+UR5+0x6000] ;  /* 0x006000051410783b */ /* 0x000e280008000200 */
[----:B0-----:R-:W-:Y:S04]  /*281e0*/  STL.64 [R1+0x1a0], R16 ;  /* 0x0001a01001007387 */ /* 0x001fe80000100a00 */
[----:B------:R0:W-:Y:S04]  /*281f0*/  STL.64 [R1+0x1a8], R18 ;  /* 0x0001a81201007387 */ /* 0x0001e80000100a00 */
[----:B0-----:R-:W2:Y:S04]  /*28200*/  LDL.LU R18, [R1+0x16bc] ;  /* 0x0016bc0001127983 */ /* 0x001ea80000300800 */
[----:B------:R-:W2:Y:S01]  /*28210*/  LDL.LU R16, [R1+0x16b8] ;  /* 0x0016b80001107983 */ /* 0x000ea20000300800 */
[----:B------:R-:W-:Y:S01]  /*28220*/  IMAD R0, R3, 0x100, R13 ;  /* 0x0000010003007824 */ /* 0x000fe200078e020d */
[----:B------:R-:W-:-:S04]  /*28230*/  F2FP.F16.E4M3.UNPACK_B R24, R7 ;  /* 0x00000007ff18723e */ /* 0x000fc800020006ff */
[----:B------:R-:W-:Y:S01]  /*28240*/  F2FP.F16.E4M3.UNPACK_B R12, R0 ;  /* 0x00000000ff0c723e */ /* 0x000fe200020006ff */
[----:B----4-:R-:W-:Y:S02]  /*28250*/  IMAD R3, R29, 0x100, R4 ;  /* 0x000001001d037824 */ /* 0x010fe400078e0204 */
[----:B-----5:R-:W-:-:S03]  /*28260*/  IMAD R4, R14, 0x100, R15 ;  /* 0x000001000e047824 */ /* 0x020fc600078e020f */
[----:B------:R-:W-:Y:S02]  /*28270*/  F2FP.F16.E4M3.UNPACK_B R13, R3 ;  /* 0x00000003ff0d723e */ /* 0x000fe400020006ff */
[----:B------:R-:W-:Y:S02]  /*28280*/  F2FP.F16.E4M3.UNPACK_B R15, R4 ;  /* 0x00000004ff0f723e */ /* 0x000fe400020006ff */
[----:B------:R-:W-:Y:S01]  /*28290*/  F2FP.F16.E4M3.UNPACK_B R25, R6 ;  /* 0x00000006ff19723e */ /* 0x000fe200020006ff */
[----:B--2---:R-:W-:Y:S02]  /*282a0*/  IMAD R2, R18, 0x100, R16 ;  /* 0x0000010012027824 */ /* 0x004fe400078e0210 */
[----:B------:R-:W0:Y:S03]  /*282b0*/  LDSM.16.M88.4 R16, [R20+UR5+0x7000] ;  /* 0x007000051410783b */ /* 0x000e260008000200 */
[----:B------:R-:W-:Y:S01]  /*282c0*/  F2FP.F16.E4M3.UNPACK_B R14, R2 ;  /* 0x00000002ff0e723e */ /* 0x000fe200020006ff */
[----:B0-----:R0:W-:Y:S01]  /*282d0*/  STL.64 [R1+0x1b0], R16 ;  /* 0x0001b01001007387 */ /* 0x0011e20000100a00 */
[----:B------:R-:W-:-:S03]  /*282e0*/  IMAD.MOV.U32 R20, RZ, RZ, R16 ;  /* 0x000000ffff147224 */ /* 0x000fc600078e0010 */
[----:B------:R1:W-:Y:S01]  /*282f0*/  STL.64 [R1+0x1b8], R18 ;  /* 0x0001b81201007387 */ /* 0x0003e20000100a00 */
[----:B------:R-:W-:-:S03]  /*28300*/  IMAD.MOV.U32 R21, RZ, RZ, R17 ;  /* 0x000000ffff157224 */ /* 0x000fc600078e0011 */
[----:B0-----:R-:W2:Y:S04]  /*28310*/  LDL.LU.64 R16, [R1+0x240] ;  /* 0x0002400001107983 */ /* 0x001ea80000300a00 */
[----:B-1----:R-:W2:Y:S04]  /*28320*/  LDL.LU.64 R18, [R1+0x248] ;  /* 0x0002480001127983 */ /* 0x002ea80000300a00 */
[----:B------:R-:W3:Y:S04]  /*28330*/  LDL.LU R29, [R1+0x140] ;  /* 0x00014000011d7983 */ /* 0x000ee80000300800 */
[----:B------:R-:W4:Y:S04]  /*28340*/  LDL.LU R0, [R1+0xe8] ;  /* 0x0000e80001007983 */ /* 0x000f280000300800 */
[----:B------:R-:W5:Y:S04]  /*28350*/  LDL.LU R2, [R1+0x148] ;  /* 0x0001480001027983 */ /* 0x000f680000300800 */
[----:B------:R-:W3:Y:S04]  /*28360*/  LDL.LU R3, [R1+0x144] ;  /* 0x0001440001037983 */ /* 0x000ee80000300800 */
[----:B------:R-:W4:Y:S04]  /*28370*/  LDL.LU R4, [R1+0x14c] ;  /* 0x00014c0001047983 */ /* 0x000f280000300800 */
[----:B------:R-:W5:Y:S04]  /*28380*/  LDL.LU R7, [R1+0x1c8] ;  /* 0x0001c80001077983 */ /* 0x000f680000300800 */
[----:B------:R-:W5:Y:S01]  /*28390*/  LDL.LU R6, [R1+0x1c4] ;  /* 0x0001c40001067983 */ /* 0x000f620000300800 */
[----:B--2---:R-:W-:Y:S03]  /*283a0*/  HMMA.16816.F32 R16, R12, R24, R16 ;  /* 0x000000180c10723c */ /* 0x004fe60000001810 */
[----:B-----5:R-:W-:Y:S04]  /*283b0*/  STL.64 [R1+0x16a0], R6 ;  /* 0x0016a00601007387 */ /* 0x020fe80000100a00 */
[----:B----4-:R-:W-:Y:S04]  /*283c0*/  STL.64 [R1+0x1698], R4 ;  /* 0x0016980401007387 */ /* 0x010fe80000100a00 */
[----:B------:R-:W-:Y:S04]  /*283d0*/  STL.64 [R1+0x16b0], R26 ;  /* 0x0016b01a01007387 */ /* 0x000fe80000100a00 */
[----:B------:R0:W-:Y:S04]  /*283e0*/  STL.64 [R1+0x16a8], R24 ;  /* 0x0016a81801007387 */ /* 0x0001e80000100a00 */
[----:B0-----:R-:W2:Y:S04]  /*283f0*/  LDL.LU.64 R24, [R1+0x230] ;  /* 0x0002300001187983 */ /* 0x001ea80000300a00 */
[----:B------:R-:W2:Y:S01]  /*28400*/  LDL.LU.64 R26, [R1+0x238] ;  /* 0x00023800011a7983 */ /* 0x000ea20000300a00 */
[----:B------:R-:W-:-:S02]  /*28410*/  F2FP.F16.E4M3.UNPACK_B R22, R22 ;  /* 0x00000016ff16723e */ /* 0x000fc400020006ff */
[----:B------:R-:W-:Y:S01]  /*28420*/  F2FP.F16.E4M3.UNPACK_B R23, R23 ;  /* 0x00000017ff17723e */ /* 0x000fe200020006ff */
[----:B------:R-:W4:Y:S04]  /*28430*/  LDL.LU.64 R4, [R1+0x220] ;  /* 0x0002200001047983 */ /* 0x000f280000300a00 */
[----:B------:R-:W4:Y:S04]  /*28440*/  LDL.LU.64 R6, [R1+0x228] ;  /* 0x0002280001067983 */ /* 0x000f280000300a00 */
[----:B------:R-:W-:Y:S04]  /*28450*/  STL.64 [R1+0x1620], R18 ;  /* 0x0016201201007387 */ /* 0x000fe80000100a00 */
[----:B------:R0:W-:Y:S01]  /*28460*/  STL.64 [R1+0x1618], R16 ;  /* 0x0016181001007387 */ /* 0x0001e20000100a00 */
[----:B--2---:R-:W-:-:S15]  /*28470*/  HMMA.16816.F32 R24, R12, R22, R24 ;  /* 0x000000160c18723c */ /* 0x004fde0000001818 */
[----:B------:R-:W-:-:S09]  /*28480*/  NOP ;  /* 0x0000000000007918 */ /* 0x000fd20000000000 */
[----:B0-----:R-:W-:Y:S02]  /*28490*/  IMAD.MOV.U32 R17, RZ, RZ, R26 ;  /* 0x000000ffff117224 */ /* 0x001fe400078e001a */
[----:B------:R-:W-:Y:S02]  /*284a0*/  IMAD.MOV.U32 R16, RZ, RZ, R27 ;  /* 0x000000ffff107224 */ /* 0x000fe400078e001b */
[----:B------:R-:W-:Y:S02]  /*284b0*/  IMAD.MOV.U32 R19, RZ, RZ, R24 ;  /* 0x000000ffff137224 */ /* 0x000fe400078e0018 */
[----:B------:R-:W-:Y:S01]  /*284c0*/  IMAD.MOV.U32 R18, RZ, RZ, R25 ;  /* 0x000000ffff127224 */ /* 0x000fe200078e0019 */
[----:B------:R-:W2:Y:S04]  /*284d0*/  LDL.LU.64 R26, [R1+0x16b0] ;  /* 0x0016b000011a7983 */ /* 0x000ea80000300a00 */
[----:B------:R-:W5:Y:S04]  /*284e0*/  LDL.LU.64 R24, [R1+0x16a8] ;  /* 0x0016a80001187983 */ /* 0x000f680000300a00 */
[----:B------:R0:W-:Y:S04]  /*284f0*/  STL.64 [R1+0x1690], R22 ;  /* 0x0016901601007387 */ /* 0x0001e80000100a00 */
[----:B0-----:R-:W3:Y:S04]  /*28500*/  LDL.LU R23, [R1+0xec] ;  /* 0x0000ec0001177983 */ /* 0x001ee80000300800 */
[----:B------:R-:W-:Y:S04]  /*28510*/  STL.64 [R1+0x1688], R20 ;  /* 0x0016881401007387 */ /* 0x000fe80000100a00 */
[----:B------:R-:W-:Y:S04]  /*28520*/  STL.64 [R1+0x1630], R18 ;  /* 0x0016301201007387 */ /* 0x000fe80000100a00 */
[----:B------:R0:W-:Y:S04]  /*28530*/  STL.64 [R1+0x1628], R16 ;  /* 0x0016281001007387 */ /* 0x0001e80000100a00 */
[----:B0-----:R-:W5:Y:S04]  /*28540*/  LDL.LU.64 R16, [R1+0x270] ;  /* 0x0002700001107983 */ /* 0x001f680000300a00 */
[----:B------:R-:W5:Y:S01]  /*28550*/  LDL.LU.64 R18, [R1+0x278] ;  /* 0x0002780001127983 */ /* 0x000f620000300a00 */
[----:B------:R-:W-:-:S02]  /*28560*/  F2FP.F16.E4M3.UNPACK_B R10, R10 ;  /* 0x0000000aff0a723e */ /* 0x000fc400020006ff */
[----:B------:R-:W-:-:S07]  /*28570*/  F2FP.F16.E4M3.UNPACK_B R11, R11 ;  /* 0x0000000bff0b723e */ /* 0x000fce00020006ff */
[----:B----4-:R-:W-:-:S15]  /*28580*/  HMMA.16816.F32 R4, R12, R10, R4 ;  /* 0x0000000a0c04723c */ /* 0x010fde0000001804 */
[----:B------:R-:W-:-:S08]  /*28590*/  NOP ;  /* 0x0000000000007918 */ /* 0x000fd00000000000 */
[----:B------:R-:W-:Y:S04]  /*285a0*/  STL.64 [R1+0x50], R4 ;  /* 0x0000500401007387 */ /* 0x000fe80000100a00 */
[----:B------:R0:W-:Y:S04]  /*285b0*/  STL.64 [R1+0x58], R6 ;  /* 0x0000580601007387 */ /* 0x0001e80000100a00 */
[----:B0-----:R-:W4:Y:S04]  /*285c0*/  LDL.LU.64 R6, [R1+0x16a0] ;  /* 0x0016a00001067983 */ /* 0x001f280000300a00 */
[----:B------:R-:W4:Y:S04]  /*285d0*/  LDL.LU.64 R4, [R1+0x1698] ;  /* 0x0016980001047983 */ /* 0x000f280000300a00 */
[----:B------:R-:W4:Y:S01]  /*285e0*/  LDL.LU.64 R20, [R1+0x280] ;  /* 0x0002800001147983 */ /* 0x000f220000300a00 */
[----:B--2---:R-:W-:-:S02]  /*285f0*/  F2FP.F16.E4M3.UNPACK_B R26, R26 ;  /* 0x0000001aff1a723e */ /* 0x004fc400020006ff */
[----:B------:R-:W-:-:S07]  /*28600*/  F2FP.F16.E4M3.UNPACK_B R27, R27 ;  /* 0x0000001bff1b723e */ /* 0x000fce00020006ff */
[----:B-----5:R-:W-:Y:S01]  /*28610*/  HMMA.16816.F32 R16, R12, R26, R16 ;  /* 0x0000001a0c10723c */ /* 0x020fe20000001810 */
[----:B---3--:R-:W-:Y:S02]  /*28620*/  IMAD R0, R0, 0x100, R23 ;  /* 0x0000010000007824 */ /* 0x008fe400078e0217 */
[----:B------:R-:W2:Y:S04]  /*28630*/  LDL.LU.64 R22, [R1+0x288] ;  /* 0x0002880001167983 */ /* 0x000ea80000300a00 */
[----:B------:R-:W-:Y:S04]  /*28640*/  STL.64 [R1+0x1680], R26 ;  /* 0x0016801a01007387 */ /* 0x000fe80000100a00 */
[----:B------:R0:W-:-:S12]  /*28650*/  STL.64 [R1+0x1678], R24 ;  /* 0x0016781801007387 */ /* 0x0001d80000100a00 */
[----:B------:R1:W-:Y:S04]  /*28660*/  STL.64 [R1+0x70], R16 ;  /* 0x0000701001007387 */ /* 0x0003e80000100a00 */
[----:B------:R3:W-:Y:S04]  /*28670*/  STL.64 [R1+0x78], R18 ;  /* 0x0000781201007387 */ /* 0x0007e80000100a00 */
[----:B0-----:R-:W5:Y:S04]  /*28680*/  LDL.LU.64 R24, [R1+0x260] ;  /* 0x0002600001187983 */ /* 0x001f680000300a00 */
[----:B------:R-:W5:Y:S01]  /*28690*/  LDL.LU.64 R26, [R1+0x268] ;  /* 0x00026800011a7983 */ /* 0x000f620000300a00 */
[----:B------:R-:W-:Y:S01]  /*286a0*/  IMAD R3, R29, 0x100, R3 ;  /* 0x000001001d037824 */ /* 0x000fe200078e0203 */
[----:B------:R-:W-:-:S02]  /*286b0*/  F2FP.F16.E4M3.UNPACK_B R28, R28 ;  /* 0x0000001cff1c723e */ /* 0x000fc400020006ff */
[----:B------:R-:W-:Y:S02]  /*286c0*/  F2FP.F16.E4M3.UNPACK_B R29, R9 ;  /* 0x00000009ff1d723e */ /* 0x000fe400020006ff */
[----:B------:R-:W-:Y:S01]  /*286d0*/  F2FP.F16.E4M3.UNPACK_B R8, R8 ;  /* 0x00000008ff08723e */ /* 0x000fe200020006ff */
[----:B-1----:R-:W5:Y:S04]  /*286e0*/  LDL.LU.64 R16, [R1+0x210] ;  /* 0x0002100001107983 */ /* 0x002f680000300a00 */
[----:B---3--:R-:W3:Y:S01]  /*286f0*/  LDL.LU.64 R18, [R1+0x218] ;  /* 0x0002180001127983 */ /* 0x008ee20000300a00 */
[----:B----4-:R-:W-:Y:S01]  /*28700*/  F2FP.F16.E4M3.UNPACK_B R9, R5 ;  /* 0x00000005ff09723e */ /* 0x010fe200020006ff */
[----:B------:R-:W-:Y:S02]  /*28710*/  IMAD R2, R2, 0x100, R4 ;  /* 0x0000010002027824 */ /* 0x000fe400078e0204 */
[----:B------:R-:W-:-:S03]  /*28720*/  IMAD R7, R6, 0x100, R7 ;  /* 0x0000010006077824 */ /* 0x000fc600078e0207 */
[----:B------:R-:W-:Y:S02]  /*28730*/  F2FP.F16.E4M3.UNPACK_B R6, R2 ;  /* 0x00000002ff06723e */ /* 0x000fe400020006ff */
[----:B------:R-:W4:Y:S01]  /*28740*/  LDL R2, [R1+0x1a0] ;  /* 0x0001a00001027983 */ /* 0x000f220000100800 */
[----:B------:R-:W-:Y:S02]  /*28750*/  F2FP.F16.E4M3.UNPACK_B R4, R0 ;  /* 0x00000000ff04723e */ /* 0x000fe400020006ff */
[----:B------:R-:W-:Y:S01]  /*28760*/  F2FP.F16.E4M3.UNPACK_B R5, R3 ;  /* 0x00000003ff05723e */ /* 0x000fe200020006ff */
[C---:B--2---:R-:W-:Y:S06]  /*28770*/  HMMA.16816.F32 R20, R12.reuse, R28, R20 ;  /* 0x0000001c0c14723c */ /* 0x044fec0000001814 */
[----:B-----5:R-:W-:-:S15]  /*28780*/  HMMA.16816.F32 R24, R12, R8, R24 ;  /* 0x000000080c18723c */ /* 0x020fde0000001818 */
[----:B------:R-:W-:-:S02]  /*28790*/  NOP ;  /* 0x0000000000007918 */ /* 0x000fc40000000000 */
[----:B------:R-:W-:Y:S04]  /*287a0*/  STL.64 [R1+0xb0], R20 ;  /* 0x0000b01401007387 */ /* 0x000fe80000100a00 */
[----:B------:R0:W-:Y:S04]  /*287b0*/  STL.64 [R1+0xb8], R22 ;  /* 0x0000b81601007387 */ /* 0x0001e80000100a00 */
[----:B0-----:R-:W2:Y:S04]  /*287c0*/  LDL.LU.64 R22, [R1+0x1690] ;  /* 0x0016900001167983 */ /* 0x001ea80000300a00 */
[----:B------:R-:W5:Y:S04]  /*287d0*/  LDL.LU.64 R20, [R1+0x1688] ;  /* 0x0016880001147983 */ /* 0x000f680000300a00 */
[----:B------:R-:W2:Y:S04]  /*287e0*/  LDL.LU R0, [R1+0x370] ;  /* 0x0003700001007983 */ /* 0x000ea80000300800 */
[----:B------:R-:W3:Y:S04]  /*287f0*/  LDL R3, [R1+0x1a4] ;  /* 0x0001a40001037983 */ /* 0x000ee80000100800 */
[----:B------:R-:W-:Y:S04]  /*28800*/  STL.64 [R1+0xe0], R24 ;  /* 0x0000e01801007387 */ /* 0x000fe80000100a00 */
[----:B------:R0:W-:Y:S04]  /*28810*/  STL.64 [R1+0xe8], R26 ;  /* 0x0000e81a01007387 */ /* 0x0001e80000100a00 */
[----:B0-----:R-:W2:Y:S04]  /*28820*/  LDL.LU.64 R26, [R1+0x1680] ;  /* 0x00168000011a7983 */ /* 0x001ea80000300a00 */
[----:B------:R-:W2:Y:S04]  /*28830*/  LDL.LU.64 R24, [R1+0x1678] ;  /* 0x0016780001187983 */ /* 0x000ea80000300a00 */
[----:B------:R-:W-:Y:S04]  /*28840*/  STL.64 [R1+0x1660], R10 ;  /* 0x0016600a01007387 */ /* 0x000fe80000100a00 */
[----:B------:R0:W-:Y:S04]  /*28850*/  STL.64 [R1+0x1658], R8 ;  /* 0x0016580801007387 */ /* 0x0001e80000100a00 */
[----:B0-----:R-:W2:Y:S04]  /*28860*/  LDL.LU.64 R8, [R1+0x250] ;  /* 0x0002500001087983 */ /* 0x001ea80000300a00 */
[----:B------:R-:W2:Y:S01]  /*28870*/  LDL.LU.64 R10, [R1+0x258] ;  /* 0x00025800010a7983 */ /* 0x000ea20000300a00 */
[----:B----4-:R-:W-:-:S02]  /*28880*/  F2FP.F16.E4M3.UNPACK_B R2, R2 ;  /* 0x00000002ff02723e */ /* 0x010fc400020006ff */
[----:B---3--:R-:W-:Y:S02]  /*28890*/  F2FP.F16.E4M3.UNPACK_B R3, R3 ;  /* 0x00000003ff03723e */ /* 0x008fe400020006ff */
[----:B-----5:R-:W-:Y:S02]  /*288a0*/  F2FP.F16.E4M3.UNPACK_B R20, R20 ;  /* 0x00000014ff14723e */ /* 0x020fe400020006ff */
[----:B------:R-:W-:-:S03]  /*288b0*/  F2FP.F16.E4M3.UNPACK_B R21, R21 ;  /* 0x00000015ff15723e */ /* 0x000fc600020006ff */
[----:B--2---:R-:W-:-:S15]  /*288c0*/  HMMA.16816.F32 R8, R12, R2, R8 ;  /* 0x000000020c08723c */ /* 0x004fde0000001808 */
[----:B------:R-:W-:-:S08]  /*288d0*/  NOP ;  /* 0x0000000000007918 */ /* 0x000fd00000000000 */
[----:B------:R-:W-:Y:S04]  /*288e0*/  STL.64 [R1+0xd0], R8 ;  /* 0x0000d00801007387 */ /* 0x000fe80000100a00 */
[----:B------:R0:W-:Y:S02]  /*288f0*/  STL.64 [R1+0xd8], R10 ;  /* 0x0000d80a01007387 */ /* 0x0001e40000100a00 */
[----:B0-----:R-:W-:Y:S02]  /*28900*/  HMMA.16816.F32 R8, R12, R20, R16 ;  /* 0x000000140c08723c */ /* 0x001fe40000001810 */
[----:B------:R-:W-:Y:S04]  /*28910*/  STL.64 [R1+0x1670], R22 ;  /* 0x0016701601007387 */ /* 0x000fe80000100a00 */
[----:B------:R0:W-:-:S15]  /*28920*/  STL.64 [R1+0x1668], R20 ;  /* 0x0016681401007387 */ /* 0x0001de0000100a00 */
[----:B------:R-:W-:-:S02]  /*28930*/  NOP ;  /* 0x0000000000007918 */ /* 0x000fc40000000000 */
[----:B------:R1:W-:Y:S04]  /*28940*/  STL.64 [R1+0xc0], R8 ;  /* 0x0000c00801007387 */ /* 0x0003e80000100a00 */
[----:B------:R2:W-:Y:S04]  /*28950*/  STL.64 [R1+0xc8], R10 ;  /* 0x0000c80a01007387 */ /* 0x0005e80000100a00 */
[----:B0-----:R-:W3:Y:S04]  /*28960*/  LDL.LU.64 R20, [R1+0x200] ;  /* 0x0002000001147983 */ /* 0x001ee80000300a00 */
[----:B------:R-:W3:Y:S04]  /*28970*/  LDL.LU.64 R22, [R1+0x208] ;  /* 0x0002080001167983 */ /* 0x000ee80000300a00 */
[----:B-1----:R-:W4:Y:S04]  /*28980*/  LDL.LU.64 R8, [R1+0x1f0] ;  /* 0x0001f00001087983 */ /* 0x002f280000300a00 */
[----:B--2---:R-:W4:Y:S04]  /*28990*/  LDL.LU.64 R10, [R1+0x1f8] ;  /* 0x0001f800010a7983 */ /* 0x004f280000300a00 */
[----:B------:R-:W2:Y:S04]  /*289a0*/  LDL.LU.64 R16, [R1+0x110] ;  /* 0x0001100001107983 */ /* 0x000ea80000300a00 */
[----:B------:R-:W5:Y:S01]  /*289b0*/  LDL.LU.64 R18, [R1+0x118] ;  /* 0x0001180001127983 */ /* 0x000f620000300a00 */
[----:B------:R-:W-:-:S03]  /*289c0*/  F2FP.F16.E4M3.UNPACK_B R7, R7 ;  /* 0x00000007ff07723e */ /* 0x000fc600020006ff */
[----:B-----5:R-:W-:Y:S04]  /*289d0*/  STL.64 [R1+0x1640], R18 ;  /* 0x0016401201007387 */ /* 0x020fe80000100a00 */
[----:B--2---:R0:W-:Y:S04]  /*289e0*/  STL.64 [R1+0x1638], R16 ;  /* 0x0016381001007387 */ /* 0x0041e80000100a00 */
[----:B0-----:R-:W2:Y:S04]  /*289f0*/  LDL.LU.64 R16, [R1+0x120] ;  /* 0x0001200001107983 */ /* 0x001ea80000300a00 */
[----:B------:R-:W5:Y:S01]  /*28a00*/  LDL.LU.64 R18, [R1+0x128] ;  /* 0x0001280001127983 */ /* 0x000f620000300a00 */
[----:B---3--:R-:W-:-:S15]  /*28a10*/  HMMA.16816.F32 R20, R4, R24, R20 ;  /* 0x000000180414723c */ /* 0x008fde0000001814 */
[----:B------:R-:W-:-:S09]  /*28a20*/  NOP ;  /* 0x0000000000007918 */ /* 0x000fd20000000000 */
[----:B------:R-:W-:Y:S02]  /*28a30*/  IMAD.MOV.U32 R25, RZ, RZ, R22 ;  /* 0x000000ffff197224 */ /* 0x000fe400078e0016 */
[----:B------:R-:W-:Y:S01]  /*28a40*/  IMAD.MOV.U32 R24, RZ, RZ, R23 ;  /* 0x000000ffff187224 */ /* 0x000fe200078e0017 */
[----:B-----5:R-:W-:Y:S04]  /*28a50*/  STL.64 [R1+0x1650], R18 ;  /* 0x0016501201007387 */ /* 0x020fe80000100a00 */
[----:B--2---:R0:W-:Y:S04]  /*28a60*/  STL.64 [R1+0x1648], R16 ;  /* 0x0016481001007387 */ /* 0x0041e80000100a00 */
[----:B0-----:R-:W2:Y:S04]  /*28a70*/  LDL.LU.64 R16, [R1+0x1e0] ;  /* 0x0001e00001107983 */ /* 0x001ea80000300a00 */
[----:B------:R-:W2:Y:S04]  /*28a80*/  LDL.LU.64 R18, [R1+0x1e8] ;  /* 0x0001e80001127983 */ /* 0x000ea80000300a00 */
[----:B------:R-:W3:Y:S04]  /*28a90*/  LDL.LU R12, [R1+0x340] ;  /* 0x00034000010c7983 */ /* 0x000ee80000300800 */
[----:B------:R-:W5:Y:S04]  /*28aa0*/  LDL.LU R14, [R1+0x354] ;  /* 0x00035400010e7983 */ /* 0x000f680000300800 */
[----:B------:R-:W5:Y:S04]  /*28ab0*/  LDL.LU R13, [R1+0x348] ;  /* 0x00034800010d7983 */ /* 0x000f680000300800 */
[----:B------:R-:W5:Y:S04]  /*28ac0*/  LDL.LU R15, [R1+0x378] ;  /* 0x00037800010f7983 */ /* 0x000f680000300800 */
[----:B------:R0:W-:Y:S04]  /*28ad0*/  STL.64 [R1+0xa0], R20 ;  /* 0x0000a01401007387 */ /* 0x0001e80000100a00 */
[----:B------:R-:W4:Y:S04]  /*28ae0*/  LDL.LU.64 R22, [R1+0x1670] ;  /* 0x0016700001167983 */ /* 0x000f280000300a00 */
[----:B0-----:R-:W5:Y:S04]  /*28af0*/  LDL.LU.64 R20, [R1+0x1668] ;  /* 0x0016680001147983 */ /* 0x001f680000300a00 */
[----:B------:R-:W-:Y:S04]  /*28b00*/  STL [R1+0x15f0], R24 ;  /* 0x0015f01801007387 */ /* 0x000fe80000100800 */
[----:B------:R-:W-:Y:S01]  /*28b10*/  STL [R1+0x15ec], R25 ;  /* 0x0015ec1901007387 */ /* 0x000fe20000100800 */
[----:B----4-:R-:W-:-:S15]  /*28b20*/  HMMA.16816.F32 R8, R4, R22, R8 ;  /* 0x000000160408723c */ /* 0x010fde0000001808 */
[----:B------:R-:W-:-:S08]  /*28b30*/  NOP ;  /* 0x0000000000007918 */ /* 0x000fd00000000000 */
[----:B------:R-:W-:Y:S04]  /*28b40*/  STL.64 [R1+0x90], R8 ;  /* 0x0000900801007387 */ /* 0x000fe80000100a00 */
[----:B------:R0:W-:Y:S04]  /*28b50*/  STL.64 [R1+0x98], R10 ;  /* 0x0000980a01007387 */ /* 0x0001e80000100a00 */
[----:B0-----:R-:W2:Y:S04]  /*28b60*/  LDL.LU.64 R10, [R1+0x1660] ;  /* 0x00166000010a7983 */ /* 0x001ea80000300a00 */
[----:B------:R-:W4:Y:S04]  /*28b70*/  LDL.LU.64 R8, [R1+0x1658] ;  /* 0x0016580001087983 */ /* 0x000f280000300a00 */
[----:B------:R-:W5:Y:S04]  /*28b80*/  LDL.LU R22, [R1+0x35c] ;  /* 0x00035c0001167983 */ /* 0x000f680000300800 */
[----:B------:R-:W5:Y:S01]  /*28b90*/  LDL.LU R23, [R1+0x34c] ;  /* 0x00034c0001177983 */ /* 0x000f620000300800 */
[----:B--2---:R-:W-:-:S15]  /*28ba0*/  HMMA.16816.F32 R16, R4, R10, R16 ;  /* 0x0000000a0410723c */ /* 0x004fde0000001810 */
[----:B------:R-:W-:-:S08]  /*28bb0*/  NOP ;  /* 0x0000000000007918 */ /* 0x000fd00000000000 */
[----:B------:R-:W-:Y:S04]  /*28bc0*/  STL.64 [R1+0x60], R16 ;  /* 0x0000601001007387 */ /* 0x000fe80000100a00 */
[----:B------:R0:W-:Y:S04]  /*28bd0*/  STL.64 [R1+0x68], R18 ;  /* 0x0000681201007387 */ /* 0x0001e80000100a00 */
[----:B0-----:R-:W2:Y:S04]  /*28be0*/  LDL.LU.64 R18, [R1+0x1650] ;  /* 0x0016500001127983 */ /* 0x001ea80000300a00 */
[----:B------:R-:W2:Y:S04]  /*28bf0*/  LDL.LU.64 R16, [R1+0x1648] ;  /* 0x0016480001107983 */ /* 0x000ea80000300a00 */
[----:B------:R-:W3:Y:S01]  /*28c00*/  LDL.LU R11, [R1+0x344] ;  /* 0x00034400010b7983 */ /* 0x000ee20000300800 */
[----:B--2---:R-:W-:-:S15]  /*28c10*/  HMMA.16816.F32 R16, R4, R26, R16 ;  /* 0x0000001a0410723c */ /* 0x004fde0000001810 */
[----:B------:R-:W-:-:S08]  /*28c20*/  NOP ;  /* 0x0000000000007918 */ /* 0x000fd00000000000 */
[----:B------:R0:W-:Y:S01]  /*28c30*/  STL.64 [R1+0x40], R16 ;  /* 0x0000401001007387 */ /* 0x0001e20000100a00 */
[----:B------:R-:W-:Y:S02]  /*28c40*/  IMAD.MOV.U32 R27, RZ, RZ, R18 ;  /* 0x000000ffff1b7224 */ /* 0x000fe400078e0012 */
[----:B------:R-:W-:Y:S02]  /*28c50*/  IMAD.MOV.U32 R26, RZ, RZ, R19 ;  /* 0x000000ffff1a7224 */ /* 0x000fe400078e0013 */
[----:B------:R-:W2:Y:S04]  /*28c60*/  LDL.LU.64 R18, [R1+0x1640] ;  /* 0x0016400001127983 */ /* 0x000ea80000300a00 */
[----:B0-----:R-:W2:Y:S02]  /*28c70*/  LDL.LU.64 R16, [R1+0x1638] ;  /* 0x0016380001107983 */ /* 0x001ea40000300a00 */
[----:B--2---:R-:W-:-:S15]  /*28c80*/  HMMA.16816.F32 R16, R4, R28, R16 ;  /* 0x0000001c0410723c */ /* 0x004fde0000001810 */
[----:B------:R-:W-:-:S09]  /*28c90*/  NOP ;  /* 0x0000000000007918 */ /* 0x000fd20000000000 */
[----:B------:R-:W-:Y:S02]  /*28ca0*/  IMAD.MOV.U32 R24, RZ, RZ, R16 ;  /* 0x000000ffff187224 */ /* 0x000fe400078e0010 */
[----:B------:R-:W-:Y:S02]  /*28cb0*/  IMAD.MOV.U32 R25, RZ, RZ, R17 ;  /* 0x000000ffff197224 */ /* 0x000fe400078e0011 */
[----:B------:R-:W-:Y:S02]  /*28cc0*/  IMAD.MOV.U32 R29, RZ, RZ, R18 ;  /* 0x000000ffff1d7224 */ /* 0x000fe400078e0012 */
[----:B------:R-:W-:Y:S02]  /*28cd0*/  IMAD.MOV.U32 R28, RZ, RZ, R19 ;  /* 0x000000ffff1c7224 */ /* 0x000fe400078e0013 */
[----:B------:R-:W2:Y:S04]  /*28ce0*/  LDL.LU.64 R18, [R1+0x1630] ;  /* 0x0016300001127983 */ /* 0x000ea80000300a00 */
[----:B------:R-:W5:Y:S04]  /*28cf0*/  LDL.LU.64 R16, [R1+0x1628] ;  /* 0x0016280001107983 */ /* 0x000f680000300a00 */
[----:B------:R-:W-:Y:S04]  /*28d00*/  STL.64 [R1+0x1600], R26 ;  /* 0x0016001a01007387 */ /* 0x000fe80000100a00 */
[----:B------:R0:W-:Y:S04]  /*28d10*/  STL.64 [R1+0x15f8], R24 ;  /* 0x0015f81801007387 */ /* 0x0001e80000100a00 */
[----:B0-----:R-:W4:Y:S04]  /*28d20*/  LDL.LU.64 R24, [R1+0x100] ;  /* 0x0001000001187983 */ /* 0x001f280000300a00 */
[----:B------:R-:W4:Y:S01]  /*28d30*/  LDL.LU.64 R26, [R1+0x108] ;  /* 0x00010800011a7983 */ /* 0x000f220000300a00 */
[----:B---3--:R-:W-:Y:S01]  /*28d40*/  IMAD R12, R12, 0x100, R11 ;  /* 0x000001000c0c7824 */ /* 0x008fe200078e020b */
[----:B----4-:R-:W-:-:S15]  /*28d50*/  HMMA.16816.F32 R24, R4, R8, R24 ;  /* 0x000000080418723c */ /* 0x010fde0000001818 */
[----:B------:R-:W-:-:S08]  /*28d60*/  NOP ;  /* 0x0000000000007918 */ /* 0x000fd00000000000 */
[----:B------:R0:W-:Y:S04]  /*28d70*/  STL.64 [R1], R24 ;  /* 0x0000001801007387 */ /* 0x0001e80000100a00 */
[----:B------:R1:W-:Y:S04]  /*28d80*/  STL.64 [R1+0x8], R26 ;  /* 0x0000081a01007387 */ /* 0x0003e80000100a00 */
[----:B------:R-:W3:Y:S04]  /*28d90*/  LDL.LU.64 R8, [R1+0xf0] ;  /* 0x0000f00001087983 */ /* 0x000ee80000300a00 */
[----:B------:R-:W3:Y:S04]  /*28da0*/  LDL.LU.64 R10, [R1+0xf8] ;  /* 0x0000f800010a7983 */ /* 0x000ee80000300a00 */
[----:B0-----:R-:W4:Y:S04]  /*28db0*/  LDL.LU R24, [R1+0x50] ;  /* 0x0000500001187983 */ /* 0x001f280000300800 */
[----:B------:R-:W4:Y:S04]  /*28dc0*/  LDL.LU R25, [R1+0x54] ;  /* 0x0000540001197983 */ /* 0x000f280000300800 */
[----:B-1----:R-:W2:Y:S04]  /*28dd0*/  LDL.LU R26, [R1+0x58] ;  /* 0x00005800011a7983 */ /* 0x002ea80000300800 */
[----:B------:R-:W2:Y:S04]  /*28de0*/  LDL.LU R27, [R1+0x5c] ;  /* 0x00005c00011b7983 */ /* 0x000ea80000300800 */
[----:B--2---:R5:W-:Y:S04]  /*28df0*/  STL.64 [R1+0x1610], R26 ;  /* 0x0016101a01007387 */ /* 0x004be80000100a00 */
[----:B----4-:R0:W-:Y:S01]  /*28e00*/  STL.64 [R1+0x1608], R24 ;  /* 0x0016081801007387 */ /* 0x0101e20000100a00 */
[----:B-----5:R-:W-:-:S02]  /*28e10*/  IMAD.MOV.U32 R26, RZ, RZ, R17 ;  /* 0x000000ffff1a7224 */ /* 0x020fc400078e0011 */
[----:B------:R-:W-:Y:S02]  /*28e20*/  IMAD.MOV.U32 R27, RZ, RZ, R16 ;  /* 0x000000ffff1b7224 */ /* 0x000fe400078e0010 */
[----:B0-----:R-:W-:Y:S02]  /*28e30*/  IMAD.MOV.U32 R24, RZ, RZ, R19 ;  /* 0x000000ffff187224 */ /* 0x001fe400078e0013 */
[----:B------:R-:W-:Y:S01]  /*28e40*/  IMAD.MOV.U32 R25, RZ, RZ, R18 ;  /* 0x000000ffff197224 */ /* 0x000fe200078e0012 */
[----:B------:R-:W2:Y:S04]  /*28e50*/  LDL.LU.64 R16, [R1+0x80] ;  /* 0x0000800001107983 */ /* 0x000ea80000300a00 */
[----:B------:R-:W2:Y:S01]  /*28e60*/  LDL.LU.64 R18, [R1+0x88] ;  /* 0x0000880001127983 */ /* 0x000ea20000300a00 */
[----:B---3--:R-:W-:Y:S01]  /*28e70*/  HMMA.16816.F32 R8, R4, R2, R8 ;  /* 0x000000020408723c */ /* 0x008fe20000001808 */
[----:B------:R-:W-:-:S02]  /*28e80*/  IMAD R14, R14, 0x100, R22 ;  /* 0x000001000e0e7824 */ /* 0x000fc400078e0216 */
[----:B------:R-:W-:Y:S01]  /*28e90*/  IMAD R13, R13, 0x100, R23 ;  /* 0x000001000d0d7824 */ /* 0x000fe200078e0217 */
[----:B------:R-:W3:Y:S01]  /*28ea0*/  LDL.LU R22, [R1+0x40c] ;  /* 0x00040c0001167983 */ /* 0x000ee20000300800 */
[----:B------:R-:W-:-:S03]  /*28eb0*/  IMAD R15, R0, 0x100, R15 ;  /* 0x00000100000f7824 */ /* 0x000fc600078e020f */
[----:B------:R-:W4:Y:S04]  /*28ec0*/  LDL.LU R23, [R1+0x180] ;  /* 0x0001800001177983 */ /* 0x000f280000300800 */
[----:B------:R-:W5:Y:S04]  /*28ed0*/  LDL.LU R0, [R1+0x184] ;  /* 0x0001840001007983 */ /* 0x000f680000300800 */
[----:B------:R-:W3:Y:S04]  /*28ee0*/  LDL.LU R2, [R1+0x130] ;  /* 0x0001300001027983 */ /* 0x000ee80000300800 */
[----:B------:R-:W4:Y:S04]  /*28ef0*/  LDL.LU R3, [R1+0x134] ;  /* 0x0001340001037983 */ /* 0x000f280000300800 */
[----:B------:R-:W-:Y:S04]  /*28f00*/  STL.64 [R1+0x1560], R10 ;  /* 0x0015600a01007387 */ /* 0x000fe80000100a00 */
[----:B------:R0:W-:Y:S04]  /*28f10*/  STL.64 [R1+0x1558], R8 ;  /* 0x0015580801007387 */ /* 0x0001e80000100a00 */
[----:B0-----:R-:W5:Y:S04]  /*28f20*/  LDL.LU R8, [R1+0x70] ;  /* 0x0000700001087983 */ /* 0x001f680000300800 */
[----:B------:R-:W5:Y:S04]  /*28f30*/  LDL.LU R9, [R1+0x74] ;  /* 0x0000740001097983 */ /* 0x000f680000300800 */
[----:B------:R-:W5:Y:S04]  /*28f40*/  LDL.LU R10, [R1+0x78] ;  /* 0x00007800010a7983 */ /* 0x000f680000300800 */
[----:B------:R-:W5:Y:S01]  /*28f50*/  LDL.LU R11, [R1+0x7c] ;  /* 0x00007c00010b7983 */ /* 0x000f620000300800 */
[----:B--2---:R-:W-:Y:S03]  /*28f60*/  HMMA.16816.F32 R4, R4, R20, R16 ;  /* 0x000000140404723c */ /* 0x004fe60000001810 */
[----:B------:R-:W2:Y:S04]  /*28f70*/  LDL.LU.64 R18, [R1+0x1620] ;  /* 0x0016200001127983 */ /* 0x000ea80000300a00 */
[----:B------:R-:W2:-:S15]  /*28f80*/  LDL.LU.64 R16, [R1+0x1618] ;  /* 0x0016180001107983 */ /* 0x000e9e0000300a00 */
[----:B------:R-:W-:-:S01]  /*28f90*/  NOP ;  /* 0x0000000000007918 */ /* 0x000fc20000000000 */
[----:B------:R0:W-:Y:S04]  /*28fa0*/  STL.64 [R1+0x20], R4 ;  /* 0x0000200401007387 */ /* 0x0001e80000100a00 */
[----:B------:R1:W-:Y:S04]  /*28fb0*/  STL.64 [R1+0x28], R6 ;  /* 0x0000280601007387 */ /* 0x0003e80000100a00 */
[----:B0-----:R-:W5:Y:S04]  /*28fc0*/  LDL.LU R4, [R1+0x150] ;  /* 0x0001500001047983 */ /* 0x001f680000300800 */
[----:B------:R-:W5:Y:S01]  /*28fd0*/  LDL.LU R5, [R1+0x154] ;  /* 0x0001540001057983 */ /* 0x000f620000300800 */
[----:B------:R-:W-:-:S02]  /*28fe0*/  F2FP.F16.E4M3.UNPACK_B R12, R12 ;  /* 0x0000000cff0c723e */ /* 0x000fc400020006ff */
[----:B------:R-:W-:Y:S02]  /*28ff0*/  F2FP.F16.E4M3.UNPACK_B R14, R14 ;  /* 0x0000000eff0e723e */ /* 0x000fe400020006ff */
[----:B------:R-:W-:Y:S02]  /*29000*/  F2FP.F16.E4M3.UNPACK_B R13, R13 ;  /* 0x0000000dff0d723e */ /* 0x000fe400020006ff */
[----:B------:R-:W-:Y:S02]  /*29010*/  F2FP.F16.E4M3.UNPACK_B R15, R15 ;  /* 0x0000000fff0f723e */ /* 0x000fe400020006ff */
[----:B---3--:R-:W-:Y:S02]  /*29020*/  F2FP.F16.E4M3.UNPACK_B R2, R2.H1 ;  /* 0x00000002ff02723e */ /* 0x008fe400030006ff */
[----:B----4-:R-:W-:Y:S01]  /*29030*/  F2FP.F16.E4M3.UNPACK_B R3, R3.H1 ;  /* 0x00000003ff03723e */ /* 0x010fe200030006ff */
[----:B-1----:R-:W3:Y:S04]  /*29040*/  LDL.LU R6, [R1+0x160] ;  /* 0x0001600001067983 */ /* 0x002ee80000300800 */
[----:B------:R-:W4:Y:S04]  /*29050*/  LDL.LU R7, [R1+0x164] ;  /* 0x0001640001077983 */ /* 0x000f280000300800 */
[----:B------:R-:W4:Y:S04]  /*29060*/  LDL.LU R20, [R1+0x170] ;  /* 0x0001700001147983 */ /* 0x000f280000300800 */
[----:B------:R-:W4:Y:S01]  /*29070*/  LDL.LU R21, [R1+0x174] ;  /* 0x0001740001157983 */ /* 0x000f220000300800 */
[----:B--2---:R-:W-:Y:S01]  /*29080*/  HMMA.16816.F32 R16, R12, R2, R16 ;  /* 0x000000020c10723c */ /* 0x004fe20000001810 */
[----:B-----5:R-:W-:-:S02]  /*29090*/  F2FP.F16.E4M3.UNPACK_B R4, R4.H1 ;  /* 0x00000004ff04723e */ /* 0x020fc400030006ff */
[----:B------:R-:W-:-:S07]  /*290a0*/  F2FP.F16.E4M3.UNPACK_B R5, R5.H1 ;  /* 0x00000005ff05723e */ /* 0x000fce00030006ff */
[----:B------:R-:W-:-:S13]  /*290b0*/  HMMA.16816.F32 R24, R12, R4, R24 ;  /* 0x000000040c18723c */ /* 0x000fda0000001818 */
[----:B------:R0:W-:Y:S04]  /*290c0*/  STL.64 [R1+0x80], R16 ;  /* 0x0000801001007387 */ /* 0x0001e80000100a00 */
[----:B------:R1:W-:Y:S04]  /*290d0*/  STL.64 [R1+0x88], R18 ;  /* 0x0000881201007387 */ /* 0x0003e80000100a00 */
[----:B0-----:R-:W2:Y:S04]  /*290e0*/  LDL.LU R16, [R1+0x400] ;  /* 0x0004000001107983 */ /* 0x001ea80000300800 */
[----:B------:R-:W5:Y:S04]  /*290f0*/  LDL.LU R17, [R1+0x418] ;  /* 0x0004180001117983 */ /* 0x000f680000300800 */
[----:B-1----:R-:W5:Y:S04]  /*29100*/  LDL.LU R18, [R1+0x414] ;  /* 0x0004140001127983 */ /* 0x002f680000300800 */
[----:B------:R-:W2:Y:S04]  /*29110*/  LDL.LU R19, [R1+0x410] ;  /* 0x0004100001137983 */ /* 0x000ea80000300800 */
[----:B------:R0:W-:Y:S04]  /*29120*/  STL [R1+0x15e8], R3 ;  /* 0x0015e80301007387 */ /* 0x0001e80000100800 */
[----:B0-----:R-:W2:Y:S04]  /*29130*/  LDL.LU R3, [R1+0x408] ;  /* 0x0004080001037983 */ /* 0x001ea80000300800 */
[----:B------:R-:W-:Y:S04]  /*29140*/  STL.64 [R1+0xf0], R24 ;  /* 0x0000f01801007387 */ /* 0x000fe80000100a00 */
[----:B------:R0:W-:Y:S04]  /*29150*/  STL.64 [R1+0xf8], R26 ;  /* 0x0000f81a01007387 */ /* 0x0001e80000100a00 */
[----:B0-----:R-:W5:Y:S04]  /*29160*/  LDL.LU.64 R26, [R1+0x1610] ;  /* 0x00161000011a7983 */ /* 0x001f680000300a00 */
[----:B------:R-:W5:Y:S01]  /*29170*/  LDL.LU.64 R24, [R1+0x1608] ;  /* 0x0016080001187983 */ /* 0x000f620000300a00 */
[----:B---3--:R-:W-:-:S02]  /*29180*/  F2FP.F16.E4M3.UNPACK_B R6, R6.H1 ;  /* 0x00000006ff06723e */ /* 0x008fc400030006ff */
[----:B----4-:R-:W-:Y:S02]  /*29190*/  F2FP.F16.E4M3.UNPACK_B R7, R7.H1 ;  /* 0x00000007ff07723e */ /* 0x010fe400030006ff */
[----:B------:R-:W-:Y:S02]  /*291a0*/  F2FP.F16.E4M3.UNPACK_B R20, R20.H1 ;  /* 0x00000014ff14723e */ /* 0x000fe400030006ff */
[----:B------:R-:W-:-:S03]  /*291b0*/  F2FP.F16.E4M3.UNPACK_B R21, R21.H1 ;  /* 0x00000015ff15723e */ /* 0x000fc600030006ff */
[----:B-----5:R-:W-:-:S15]  /*291c0*/  HMMA.16816.F32 R24, R12, R6, R24 ;  /* 0x000000060c18723c */ /* 0x020fde0000001818 */
[----:B------:R-:W-:-:S08]  /*291d0*/  NOP ;  /* 0x0000000000007918 */ /* 0x000fd00000000000 */
[----:B------:R-:W-:Y:S04]  /*291e0*/  STL.64 [R1+0x100], R24 ;  /* 0x0001001801007387 */ /* 0x000fe80000100a00 */
[----:B------:R0:W-:Y:S04]  /*291f0*/  STL.64 [R1+0x108], R26 ;  /* 0x0001081a01007387 */ /* 0x0001e80000100a00 */
[----:B0-----:R-:W3:Y:S04]  /*29200*/  LDL.LU.64 R26, [R1+0x1600] ;  /* 0x00160000011a7983 */ /* 0x001ee80000300a00 */
[----:B------:R-:W4:Y:S04]  /*29210*/  LDL.LU.64 R24, [R1+0x15f8] ;  /* 0x0015f80001187983 */ /* 0x000f280000300a00 */
[----:B------:R-:W-:Y:S04]  /*29220*/  STL.64 [R1+0x15a0], R6 ;  /* 0x0015a00601007387 */ /* 0x000fe80000100a00 */
[----:B------:R0:W-:Y:S02]  /*29230*/  STL.64 [R1+0x1598], R4 ;  /* 0x0015980401007387 */ /* 0x0001e40000100a00 */
[----:B0-----:R-:W-:Y:S07]  /*29240*/  HMMA.16816.F32 R4, R12, R20, R8 ;  /* 0x000000140c04723c */ /* 0x001fee0000001808 */
[----:B------:R-:W-:-:S02]  /*29250*/  IMAD.MOV.U32 R10, RZ, RZ, R29 ;  /* 0x000000ffff0a7224 */ /* 0x000fc400078e001d */
[----:B------:R-:W-:-:S14]  /*29260*/  IMAD.MOV.U32 R11, RZ, RZ, R28 ;  /* 0x000000ffff0b7224 */ /* 0x000fdc00078e001c */
[----:B------:R-:W-:Y:S04]  /*29270*/  STL.64 [R1+0x110], R4 ;  /* 0x0001100401007387 */ /* 0x000fe80000100a00 */
[----:B------:R-:W-:Y:S01]  /*29280*/  STL [R1+0x118], R6 ;  /* 0x0001180601007387 */ /* 0x000fe20000100800 */
[----:B----4-:R-:W-:Y:S02]  /*29290*/  IMAD.MOV.U32 R8, RZ, RZ, R24 ;  /* 0x000000ffff087224 */ /* 0x010fe400078e0018 */
[----:B------:R-:W-:Y:S01]  /*292a0*/  IMAD.MOV.U32 R9, RZ, RZ, R25 ;  /* 0x000000ffff097224 */ /* 0x000fe200078e0019 */
[----:B------:R-:W4:Y:S04]  /*292b0*/  LDL.LU R24, [R1+0x15f0] ;  /* 0x0015f00001187983 */ /* 0x000f280000300800 */
[----:B------:R-:W5:Y:S04]  /*292c0*/  LDL.LU R25, [R1+0x15ec] ;  /* 0x0015ec0001197983 */ /* 0x000f680000300800 */
[----:B------:R-:W-:Y:S04]  /*292d0*/  STL.64 [R1+0x1570], R10 ;  /* 0x0015700a01007387 */ /* 0x000fe80000100a00 */
[----:B------:R0:W-:Y:S04]  /*292e0*/  STL.64 [R1+0x1568], R8 ;  /* 0x0015680801007387 */ /* 0x0001e80000100a00 */
[----:B0-----:R-:W3:Y:S04]  /*292f0*/  LDL.LU R8, [R1+0x40] ;  /* 0x0000400001087983 */ /* 0x001ee80000300800 */
[----:B------:R-:W3:Y:S04]  /*29300*/  LDL.LU R9, [R1+0x44] ;  /* 0x0000440001097983 */ /* 0x000ee80000300800 */
[----:B------:R-:W3:Y:S04]  /*29310*/  LDL.LU R4, [R1+0xa0] ;  /* 0x0000a00001047983 */ /* 0x000ee80000300800 */
[----:B------:R-:W3:Y:S01]  /*29320*/  LDL.LU R5, [R1+0xa4] ;  /* 0x0000a40001057983 */ /* 0x000ee20000300800 */
[----:B------:R-:W-:-:S02]  /*29330*/  IMAD R18, R18, 0x100, R17 ;  /* 0x0000010012127824 */ /* 0x000fc400078e0211 */
[----:B--2---:R-:W-:Y:S01]  /*29340*/  IMAD R17, R22, 0x100, R19 ;  /* 0x0000010016117824 */ /* 0x004fe200078e0213 */
[----:B------:R-:W-:Y:S02]  /*29350*/  F2FP.F16.E4M3.UNPACK_B R22, R23.H1 ;  /* 0x00000017ff16723e */ /* 0x000fe400030006ff */
[----:B------:R-:W-:Y:S01]  /*29360*/  F2FP.F16.E4M3.UNPACK_B R23, R0.H1 ;  /* 0x00000000ff17723e */ /* 0x000fe200030006ff */
[----:B------:R-:W-:Y:S02]  /*29370*/  IMAD.MOV.U32 R0, RZ, RZ, R7 ;  /* 0x000000ffff007224 */ /* 0x000fe400078e0007 */
[----:B----4-:R-:W-:Y:S02]  /*29380*/  IMAD.MOV.U32 R7, RZ, RZ, R24 ;  /* 0x000000ffff077224 */ /* 0x010fe400078e0018 */
[----:B-----5:R-:W-:-:S05]  /*29390*/  IMAD.MOV.U32 R6, RZ, RZ, R25 ;  /* 0x000000ffff067224 */ /* 0x020fca00078e0019 */
[----:B------:R-:W-:Y:S04]  /*293a0*/  STL.64 [R1+0x15b0], R6 ;  /* 0x0015b00601007387 */ /* 0x000fe80000100a00 */
[----:B---3--:R0:W-:Y:S04]  /*293b0*/  STL.64 [R1+0x15a8], R4 ;  /* 0x0015a80401007387 */ /* 0x0081e80000100a00 */
[----:B0-----:R-:W2:Y:S04]  /*293c0*/  LDL.LU R4, [R1+0xc0] ;  /* 0x0000c00001047983 */ /* 0x001ea80000300800 */
[----:B------:R-:W2:Y:S04]  /*293d0*/  LDL.LU R5, [R1+0xc4] ;  /* 0x0000c40001057983 */ /* 0x000ea80000300800 */
[----:B------:R-:W3:Y:S04]  /*293e0*/  LDL.LU R6, [R1+0xc8] ;  /* 0x0000c80001067983 */ /* 0x000ee80000300800 */
[----:B------:R-:W3:Y:S01]  /*293f0*/  LDL.LU R7, [R1+0xcc] ;  /* 0x0000cc0001077983 */ /* 0x000ee20000300800 */
[----:B------:R-:W-:-:S03]  /*29400*/  IMAD R16, R16, 0x100, R3 ;  /* 0x0000010010107824 */ /* 0x000fc600078e0203 */
[----:B------:R-:W4:Y:S04]  /*29410*/  LDL.LU R3, [R1+0x440] ;  /* 0x0004400001037983 */ /* 0x000f280000300800 */
[----:B------:R-:W4:Y:S04]  /*29420*/  LDL.LU R19, [R1+0x43c] ;  /* 0x00043c0001137983 */ /* 0x000f280000300800 */
[----:B------:R-:W5:Y:S01]  /*29430*/  LDL.LU R24, [R1+0x190] ;  /* 0x0001900001187983 */ /* 0x000f620000300800 */
[----:B------:R-:W-:-:S03]  /*29440*/  IMAD.MOV.U32 R11, RZ, RZ, R26 ;  /* 0x000000ffff0b7224 */ /* 0x000fc600078e001a */
[----:B------:R-:W5:Y:S01]  /*29450*/  LDL.LU R25, [R1+0x194] ;  /* 0x0001940001197983 */ /* 0x000f620000300800 */
[----:B------:R-:W-:-:S03]  /*29460*/  IMAD.MOV.U32 R10, RZ, RZ, R27 ;  /* 0x000000ffff0a7224 */ /* 0x000fc600078e001b */
[----:B------:R-:W5:Y:S04]  /*29470*/  LDL.LU R26, [R1+0x1a0] ;  /* 0x0001a000011a7983 */ /* 0x000f680000300800 */
[----:B------:R-:W5:Y:S04]  /*29480*/  LDL.LU R27, [R1+0x1a4] ;  /* 0x0001a400011b7983 */ /* 0x000f680000300800 */
[----:B------:R-:W5:Y:S04]  /*29490*/  LDL.LU R28, [R1+0x1b0] ;  /* 0x0001b000011c7983 */ /* 0x000f680000300800 */
[----:B------:R-:W5:Y:S04]  /*294a0*/  LDL.LU R29, [R1+0x1b4] ;  /* 0x0001b400011d7983 */ /* 0x000f680000300800 */
[----:B---3--:R-:W-:Y:S04]  /*294b0*/  STL.64 [R1+0x15c0], R6 ;  /* 0x0015c00601007387 */ /* 0x008fe80000100a00 */
[----:B--2---:R0:W-:Y:S04]  /*294c0*/  STL.64 [R1+0x15b8], R4 ;  /* 0x0015b80401007387 */ /* 0x0041e80000100a00 */
[----:B0-----:R-:W2:Y:S04]  /*294d0*/  LDL.LU R4, [R1+0xd0] ;  /* 0x0000d00001047983 */ /* 0x001ea80000300800 */
[----:B------:R-:W2:Y:S04]  /*294e0*/  LDL.LU R5, [R1+0xd4] ;  /* 0x0000d40001057983 */ /* 0x000ea80000300800 */
[----:B------:R-:W3:Y:S04]  /*294f0*/  LDL.LU R6, [R1+0xd8] ;  /* 0x0000d80001067983 */ /* 0x000ee80000300800 */
[----:B------:R-:W3:Y:S04]  /*29500*/  LDL.LU R7, [R1+0xdc] ;  /* 0x0000dc0001077983 */ /* 0x000ee80000300800 */
        /* <DEDUP_REMOVED lines=10> */
[----:B------:R-:W2:Y:S04]  /*295b0*/  LDL.LU R6, [R1+0xb8] ;  /* 0x0000b80001067983 */ /* 0x000ea80000300800 */
[----:B------:R-:W2:Y:S04]  /*295c0*/  LDL.LU R7, [R1+0xbc] ;  /* 0x0000bc0001077983 */ /* 0x000ea80000300800 */
[----:B------:R-:W-:Y:S04]  /*295d0*/  STL.64 [R1+0x1580], R10 ;  /* 0x0015800a01007387 */ /* 0x000fe80000100a00 */
[----:B------:R0:W-:Y:S04]  /*295e0*/  STL.64 [R1+0x1578], R8 ;  /* 0x0015780801007387 */ /* 0x0001e80000100a00 */
[----:B0-----:R-:W3:Y:S04]  /*295f0*/  LDL.LU R8, [R1+0x60] ;  /* 0x0000600001087983 */ /* 0x001ee80000300800 */
[----:B------:R-:W3:Y:S04]  /*29600*/  LDL.LU R9, [R1+0x64] ;  /* 0x0000640001097983 */ /* 0x000ee80000300800 */
[----:B------:R-:W5:Y:S04]  /*29610*/  LDL.LU R10, [R1+0x68] ;  /* 0x00006800010a7983 */ /* 0x000f680000300800 */
[----:B------:R-:W5:Y:S01]  /*29620*/  LDL.LU R11, [R1+0x6c] ;  /* 0x00006c00010b7983 */ /* 0x000f620000300800 */
[----:B----4-:R-:W-:Y:S01]  /*29630*/  IMAD R19, R19, 0x100, R3 ;  /* 0x0000010013137824 */ /* 0x010fe200078e0203 */
[----:B--2---:R-:W-:Y:S02]  /*29640*/  HMMA.16816.F32 R4, R12, R22, R4 ;  /* 0x000000160c04723c */ /* 0x004fe40000001804 */
[----:B-----5:R-:W-:Y:S04]  /*29650*/  STL.64 [R1+0x1590], R10 ;  /* 0x0015900a01007387 */ /* 0x020fe80000100a00 */
[----:B---3--:R0:W-:Y:S04]  /*29660*/  STL.64 [R1+0x1588], R8 ;  /* 0x0015880801007387 */ /* 0x0081e80000100a00 */
[----:B0-----:R-:W2:Y:S04]  /*29670*/  LDL.LU R8, [R1+0x90] ;  /* 0x0000900001087983 */ /* 0x001ea80000300800 */
[----:B------:R-:W2:Y:S04]  /*29680*/  LDL.LU R9, [R1+0x94] ;  /* 0x0000940001097983 */ /* 0x000ea80000300800 */
[----:B------:R-:W2:Y:S04]  /*29690*/  LDL.LU R10, [R1+0x98] ;  /* 0x00009800010a7983 */ /* 0x000ea80000300800 */
[----:B------:R-:W2:Y:S04]  /*296a0*/  LDL.LU R11, [R1+0x9c] ;  /* 0x00009c00010b7983 */ /* 0x000ea80000300800 */
[----:B------:R-:W3:Y:S04]  /*296b0*/  LDL.LU R3, [R1+0x15e8] ;  /* 0x0015e80001037983 */ /* 0x000ee80000300800 */
[----:B------:R-:W-:Y:S04]  /*296c0*/  STL.64 [R1+0x120], R4 ;  /* 0x0001200401007387 */ /* 0x000fe80000100a00 */
[----:B------:R0:W-:Y:S04]  /*296d0*/  STL.64 [R1+0x128], R6 ;  /* 0x0001280601007387 */ /* 0x0001e80000100a00 */
[----:B0-----:R-:W4:Y:S04]  /*296e0*/  LDL.LU.64 R6, [R1+0x15e0] ;  /* 0x0015e00001067983 */ /* 0x001f280000300a00 */
[----:B------:R-:W4:Y:S01]  /*296f0*/  LDL.LU.64 R4, [R1+0x15d8] ;  /* 0x0015d80001047983 */ /* 0x000f220000300a00 */
[----:B------:R-:W-:-:S02]  /*29700*/  F2FP.F16.E4M3.UNPACK_B R24, R24.H1 ;  /* 0x00000018ff18723e */ /* 0x000fc400030006ff */
[----:B------:R-:W-:-:S07]  /*29710*/  F2FP.F16.E4M3.UNPACK_B R25, R25.H1 ;  /* 0x00000019ff19723e */ /* 0x000fce00030006ff */
[----:B----4-:R-:W-:-:S15]  /*29720*/  HMMA.16816.F32 R4, R12, R24, R4 ;  /* 0x000000180c04723c */ /* 0x010fde0000001804 */
[----:B------:R-:W-:-:S08]  /*29730*/  NOP ;  /* 0x0000000000007918 */ /* 0x000fd00000000000 */
        /* <DEDUP_REMOVED lines=13> */
[----:B------:R-:W-:Y:S02]  /*29810*/  F2FP.F16.E4M3.UNPACK_B R29, R29.H1 ;  /* 0x0000001dff1d723e */ /* 0x000fe400030006ff */
[----:B------:R-:W-:Y:S02]  /*29820*/  F2FP.F16.E4M3.UNPACK_B R16, R16 ;  /* 0x00000010ff10723e */ /* 0x000fe400020006ff */
[----:B------:R-:W-:Y:S02]  /*29830*/  F2FP.F16.E4M3.UNPACK_B R18, R18 ;  /* 0x00000012ff12723e */ /* 0x000fe400020006ff */
[----:B------:R-:W-:Y:S01]  /*29840*/  F2FP.F16.E4M3.UNPACK_B R17, R17 ;  /* 0x00000011ff11723e */ /* 0x000fe200020006ff */
[----:B----4-:R-:W-:Y:S01]  /*29850*/  HMMA.16816.F32 R12, R12, R28, R4 ;  /* 0x0000001c0c0c723c */ /* 0x010fe20000001804 */
[----:B------:R-:W3:Y:S04]  /*29860*/  LDL.LU.64 R6, [R1+0x15b0] ;  /* 0x0015b00001067983 */ /* 0x000ee80000300a00 */
[----:B------:R-:W3:Y:S01]  /*29870*/  LDL.LU.64 R4, [R1+0x15a8] ;  /* 0x0015a80001047983 */ /* 0x000ee20000300a00 */
[----:B------:R-:W-:-:S15]  /*29880*/  F2FP.F16.E4M3.UNPACK_B R19, R19 ;  /* 0x00000013ff13723e */ /* 0x000fde00020006ff */
[----:B------:R-:W-:-:S02]  /*29890*/  NOP ;  /* 0x0000000000007918 */ /* 0x000fc40000000000 */
[----:B------:R0:W-:Y:S04]  /*298a0*/  STL.64 [R1+0xd0], R12 ;  /* 0x0000d00c01007387 */ /* 0x0001e80000100a00 */
[----:B------:R1:W-:Y:S04]  /*298b0*/  STL.64 [R1+0xd8], R14 ;  /* 0x0000d80e01007387 */ /* 0x0003e80000100a00 */
[----:B0-----:R-:W4:Y:S04]  /*298c0*/  LDL.LU R12, [R1+0x528] ;  /* 0x00052800010c7983 */ /* 0x001f280000300800 */
[----:B-1----:R-:W5:Y:S04]  /*298d0*/  LDL.LU R14, [R1+0x538] ;  /* 0x00053800010e7983 */ /* 0x002f680000300800 */
[----:B------:R-:W5:Y:S04]  /*298e0*/  LDL.LU R13, [R1+0x530] ;  /* 0x00053000010d7983 */ /* 0x000f680000300800 */
[----:B------:R-:W5:Y:S01]  /*298f0*/  LDL.LU R15, [R1+0x544] ;  /* 0x00054400010f7983 */ /* 0x000f620000300800 */
[----:B---3--:R-:W-:-:S15]  /*29900*/  HMMA.16816.F32 R4, R16, R2, R4 ;  /* 0x000000021004723c */ /* 0x008fde0000001804 */
[----:B------:R-:W-:-:S08]  /*29910*/  NOP ;  /* 0x0000000000007918 */ /* 0x000fd00000000000 */
[----:B------:R-:W-:Y:S04]  /*29920*/  STL.64 [R1+0xb0], R4 ;  /* 0x0000b00401007387 */ /* 0x000fe80000100a00 */
[----:B------:R0:W-:Y:S04]  /*29930*/  STL.64 [R1+0xb8], R6 ;  /* 0x0000b80601007387 */ /* 0x0001e80000100a00 */
[----:B0-----:R-:W3:Y:S04]  /*29940*/  LDL.LU.64 R6, [R1+0x15a0] ;  /* 0x0015a00001067983 */ /* 0x001ee80000300a00 */
[----:B------:R-:W2:Y:S02]  /*29950*/  LDL.LU.64 R4, [R1+0x1598] ;  /* 0x0015980001047983 */ /* 0x000ea40000300a00 */
[----:B--2---:R-:W-:-:S15]  /*29960*/  HMMA.16816.F32 R8, R16, R4, R8 ;  /* 0x000000041008723c */ /* 0x004fde0000001808 */
[----:B------:R-:W-:-:S08]  /*29970*/  NOP ;  /* 0x0000000000007918 */ /* 0x000fd00000000000 */
[----:B------:R0:W-:Y:S01]  /*29980*/  STL.64 [R1+0x90], R8 ;  /* 0x0000900801007387 */ /* 0x0001e20000100a00 */
[----:B------:R-:W-:Y:S02]  /*29990*/  IMAD.MOV.U32 R3, RZ, RZ, R10 ;  /* 0x000000ffff037224 */ /* 0x000fe400078e000a */
[----:B------:R-:W-:Y:S02]  /*299a0*/  IMAD.MOV.U32 R2, RZ, RZ, R11 ;  /* 0x000000ffff027224 */ /* 0x000fe400078e000b */
[----:B------:R-:W3:Y:S04]  /*299b0*/  LDL.LU.64 R10, [R1+0x1590] ;  /* 0x00159000010a7983 */ /* 0x000ee80000300a00 */
[----:B0-----:R-:W3:Y:S04]  /*299c0*/  LDL.LU.64 R8, [R1+0x1588] ;  /* 0x0015880001087983 */ /* 0x001ee80000300a00 */
[----:B------:R-:W2:Y:S04]  /*299d0*/  LDL.LU R4, [R1+0x534] ;  /* 0x0005340001047983 */ /* 0x000ea80000300800 */
[----:B------:R-:W2:Y:S04]  /*299e0*/  LDL.LU R5, [R1+0x548] ;  /* 0x0005480001057983 */ /* 0x000ea80000300800 */
[----:B------:R-:W-:Y:S01]  /*299f0*/  STL [R1+0x1500], R3 ;  /* 0x0015000301007387 */ /* 0x000fe20000100800 */
[----:B---3--:R-:W-:-:S15]  /*29a00*/  HMMA.16816.F32 R8, R16, R6, R8 ;  /* 0x000000061008723c */ /* 0x008fde0000001808 */
[----:B------:R-:W-:-:S08]  /*29a10*/  NOP ;  /* 0x0000000000007918 */ /* 0x000fd00000000000 */
[----:B------:R-:W-:Y:S04]  /*29a20*/  STL.64 [R1+0x70], R8 ;  /* 0x0000700801007387 */ /* 0x000fe80000100a00 */
[----:B------:R0:W-:Y:S04]  /*29a30*/  STL.64 [R1+0x78], R10 ;  /* 0x0000780a01007387 */ /* 0x0001e80000100a00 */
[----:B0-----:R-:W3:Y:S04]  /*29a40*/  LDL.LU.64 R10, [R1+0x1580] ;  /* 0x00158000010a7983 */ /* 0x001ee80000300a00 */
[----:B------:R-:W3:Y:S04]  /*29a50*/  LDL.LU.64 R8, [R1+0x1578] ;  /* 0x0015780001087983 */ /* 0x000ee80000300a00 */
[----:B------:R-:W4:Y:S04]  /*29a60*/  LDL.LU R6, [R1+0x52c] ;  /* 0x00052c0001067983 */ /* 0x000f280000300800 */
[----:B------:R-:W5:Y:S01]  /*29a70*/  LDL.LU R7, [R1+0x53c] ;  /* 0x00053c0001077983 */ /* 0x000f620000300800 */
[----:B---3--:R-:W-:-:S15]  /*29a80*/  HMMA.16816.F32 R8, R16, R20, R8 ;  /* 0x000000141008723c */ /* 0x008fde0000001808 */
[----:B------:R-:W-:-:S08]  /*29a90*/  NOP ;  /* 0x0000000000007918 */ /* 0x000fd00000000000 */
[----:B------:R-:W-:Y:S04]  /*29aa0*/  STL.64 [R1+0x50], R8 ;  /* 0x0000500801007387 */ /* 0x000fe80000100a00 */
[----:B------:R0:W-:Y:S04]  /*29ab0*/  STL.64 [R1+0x58], R10 ;  /* 0x0000580a01007387 */ /* 0x0001e80000100a00 */
[----:B0-----:R-:W3:Y:S04]  /*29ac0*/  LDL.LU.64 R10, [R1+0x1570] ;  /* 0x00157000010a7983 */ /* 0x001ee80000300a00 */
[----:B------:R-:W3:Y:S02]  /*29ad0*/  LDL.LU.64 R8, [R1+0x1568] ;  /* 0x0015680001087983 */ /* 0x000ee40000300a00 */
[----:B---3--:R-:W-:Y:S02]  /*29ae0*/  HMMA.16816.F32 R20, R16, R22, R8 ;  /* 0x000000161014723c */ /* 0x008fe40000001808 */
[----:B------:R-:W3:Y:S04]  /*29af0*/  LDL.LU.64 R10, [R1+0x1560] ;  /* 0x00156000010a7983 */ /* 0x000ee80000300a00 */
[----:B------:R-:W3:-:S15]  /*29b00*/  LDL.LU.64 R8, [R1+0x1558] ;  /* 0x0015580001087983 */ /* 0x000ede0000300a00 */
[----:B------:R-:W-:-:S02]  /*29b10*/  NOP ;  /* 0x0000000000007918 */ /* 0x000fc40000000000 */
[----:B------:R0:W-:Y:S04]  /*29b20*/  STL.64 [R1+0x40], R20 ;  /* 0x0000401401007387 */ /* 0x0001e80000100a00 */
[----:B------:R1:W-:Y:S04]  /*29b30*/  STL.64 [R1+0x48], R22 ;  /* 0x0000481601007387 */ /* 0x0003e80000100a00 */
[----:B0-----:R-:W2:Y:S04]  /*29b40*/  LDL.LU R20, [R1] ;  /* 0x0000000001147983 */ /* 0x001ea80000300800 */
[----:B------:R-:W2:Y:S04]  /*29b50*/  LDL.LU R21, [R1+0x4] ;  /* 0x0000040001157983 */ /* 0x000ea80000300800 */
[----:B-1----:R-:W2:Y:S04]  /*29b60*/  LDL.LU R22, [R1+0x8] ;  /* 0x0000080001167983 */ /* 0x002ea80000300800 */
[----:B------:R-:W2:Y:S02]  /*29b70*/  LDL.LU R23, [R1+0xc] ;  /* 0x00000c0001177983 */ /* 0x000ea40000300800 */
[C---:B--2---:R-:W-:Y:S06]  /*29b80*/  HMMA.16816.F32 R20, R16.reuse, R24, R20 ;  /* 0x000000181014723c */ /* 0x044fec0000001814 */
[----:B---3--:R-:W-:-:S15]  /*29b90*/  HMMA.16816.F32 R24, R16, R26, R8 ;  /* 0x0000001a1018723c */ /* 0x008fde0000001808 */
[----:B------:R-:W-:-:S02]  /*29ba0*/  NOP ;  /* 0x0000000000007918 */ /* 0x000fc40000000000 */
[----:B------:R-:W-:Y:S04]  /*29bb0*/  STL [R1+0x4], R21 ;  /* 0x0000041501007387 */ /* 0x000fe80000100800 */
[----:B------:R-:W-:Y:S04]  /*29bc0*/  STL.64 [R1+0x8], R22 ;  /* 0x0000081601007387 */ /* 0x000fe80000100a00 */
[----:B------:R-:W2:Y:S04]  /*29bd0*/  LDL.LU R11, [R1+0x564] ;  /* 0x00056400010b7983 */ /* 0x000ea80000300800 */
[----:B------:R0:W-:Y:S04]  /*29be0*/  STL [R1+0x1464], R27 ;  /* 0x0014641b01007387 */ /* 0x0001e80000100800 */
[----:B0-----:R-:W3:Y:S04]  /*29bf0*/  LDL.LU R27, [R1+0x568] ;  /* 0x00056800011b7983 */ /* 0x001ee80000300800 */
[----:B---3--:R-:W-:Y:S04]  /*29c00*/  STL.64 [R1+0x1510], R26 ;  /* 0x0015101a01007387 */ /* 0x008fe80000100a00 */
[----:B------:R0:W-:Y:S04]  /*29c10*/  STL.64 [R1+0x1508], R24 ;  /* 0x0015081801007387 */ /* 0x0001e80000100a00 */
[----:B0-----:R-:W3:Y:S04]  /*29c20*/  LDL.LU R24, [R1+0x110] ;  /* 0x0001100001187983 */ /* 0x001ee80000300800 */
[----:B------:R-:W3:Y:S04]  /*29c30*/  LDL.LU R25, [R1+0x114] ;  /* 0x0001140001197983 */ /* 0x000ee80000300800 */
[----:B------:R-:W4:Y:S01]  /*29c40*/  LDL.LU R26, [R1+0x118] ;  /* 0x00011800011a7983 */ /* 0x000f220000300800 */
[----:B------:R-:W-:-:S03]  /*29c50*/  IMAD.MOV.U32 R27, RZ, RZ, R0 ;  /* 0x000000ffff1b7224 */ /* 0x000fc600078e0000 */
[----:B------:R-:W2:Y:S04]  /*29c60*/  LDL R0, [R1+0x17c] ;  /* 0x00017c0001007983 */ /* 0x000ea80000100800 */
[----:B----4-:R-:W-:Y:S04]  /*29c70*/  STL.64 [R1+0x1520], R26 ;  /* 0x0015201a01007387 */ /* 0x010fe80000100a00 */
[----:B---3--:R0:W-:Y:S04]  /*29c80*/  STL.64 [R1+0x1518], R24 ;  /* 0x0015181801007387 */ /* 0x0081e80000100a00 */
[----:B0-----:R-:W3:Y:S04]  /*29c90*/  LDL.LU R24, [R1+0x100] ;  /* 0x0001000001187983 */ /* 0x001ee80000300800 */
[----:B------:R-:W3:Y:S04]  /*29ca0*/  LDL.LU R25, [R1+0x104] ;  /* 0x0001040001197983 */ /* 0x000ee80000300800 */
[----:B------:R-:W4:Y:S04]  /*29cb0*/  LDL.LU R26, [R1+0x108] ;  /* 0x00010800011a7983 */ /* 0x000f280000300800 */
[----:B------:R-:W4:Y:S01]  /*29cc0*/  LDL.LU R27, [R1+0x10c] ;  /* 0x00010c00011b7983 */ /* 0x000f220000300800 */
[----:B------:R-:W-:-:S02]  /*29cd0*/  IMAD R12, R12, 0x100, R6 ;  /* 0x000001000c0c7824 */ /* 0x000fc400078e0206 */
[----:B-----5:R-:W-:Y:S02]  /*29ce0*/  IMAD R14, R14, 0x100, R7 ;  /* 0x000001000e0e7824 */ /* 0x020fe400078e0207 */
[----:B------:R-:W-:Y:S02]  /*29cf0*/  IMAD R13, R13, 0x100, R4 ;  /* 0x000001000d0d7824 */ /* 0x000fe400078e0204 */
[----:B------:R-:W-:Y:S01]  /*29d00*/  IMAD R15, R15, 0x100, R5 ;  /* 0x000001000f0f7824 */ /* 0x000fe200078e0205 */
[----:B------:R-:W5:Y:S04]  /*29d10*/  LDL R4, [R1+0x138] ;  /* 0x0001380001047983 */ /* 0x000f680000100800 */
[----:B------:R-:W2:Y:S04]  /*29d20*/  LDL R5, [R1+0x13c] ;  /* 0x00013c0001057983 */ /* 0x000ea80000100800 */
[----:B------:R-:W2:Y:S04]  /*29d30*/  LDL R6, [R1+0x158] ;  /* 0x0001580001067983 */ /* 0x000ea80000100800 */
[----:B------:R-:W2:Y:S04]  /*29d40*/  LDL R7, [R1+0x15c] ;  /* 0x00015c0001077983 */ /* 0x000ea80000100800 */
[----:B----4-:R-:W-:Y:S04]  /*29d50*/  STL.64 [R1+0x1530], R26 ;  /* 0x0015301a01007387 */ /* 0x010fe80000100a00 */
[----:B---3--:R0:W-:Y:S04]  /*29d60*/  STL.64 [R1+0x1528], R24 ;  /* 0x0015281801007387 */ /* 0x0081e80000100a00 */
[----:B0-----:R-:W3:Y:S04]  /*29d70*/  LDL.LU R24, [R1+0xf0] ;  /* 0x0000f00001187983 */ /* 0x001ee80000300800 */
[----:B------:R-:W3:Y:S04]  /*29d80*/  LDL.LU R25, [R1+0xf4] ;  /* 0x0000f40001197983 */ /* 0x000ee80000300800 */
[----:B------:R-:W4:Y:S04]  /*29d90*/  LDL.LU R26, [R1+0xf8] ;  /* 0x0000f800011a7983 */ /* 0x000f280000300800 */
[----:B------:R-:W4:Y:S04]  /*29da0*/  LDL.LU R27, [R1+0xfc] ;  /* 0x0000fc00011b7983 */ /* 0x000f280000300800 */
        /* <DEDUP_REMOVED lines=10> */
[----:B------:R-:W3:Y:S04]  /*29e50*/  LDL.LU R26, [R1+0x28] ;  /* 0x00002800011a7983 */ /* 0x000ee80000300800 */
[----:B------:R-:W3:Y:S04]  /*29e60*/  LDL.LU R27, [R1+0x2c] ;  /* 0x00002c00011b7983 */ /* 0x000ee80000300800 */
[----:B------:R-:W4:Y:S04]  /*29e70*/  LDL.LU R8, [R1+0x54c] ;  /* 0x00054c0001087983 */ /* 0x000f280000300800 */
[----:B------:R-:W4:Y:S01]  /*29e80*/  LDL.LU R10, [R1+0x55c] ;  /* 0x00055c00010a7983 */ /* 0x000f220000300800 */
[----:B------:R-:W-:-:S03]  /*29e90*/  IMAD.MOV.U32 R3, RZ, RZ, R20 ;  /* 0x000000ffff037224 */ /* 0x000fc600078e0014 */
[----:B------:R-:W4:Y:S04]  /*29ea0*/  LDL.LU R9, [R1+0x554] ;  /* 0x0005540001097983 */ /* 0x000f280000300800 */
[----:B------:R-:W4:Y:S04]  /*29eb0*/  LDL R20, [R1+0x188] ;  /* 0x0001880001147983 */ /* 0x000f280000100800 */
[----:B------:R-:W4:Y:S04]  /*29ec0*/  LDL R21, [R1+0x18c] ;  /* 0x00018c0001157983 */ /* 0x000f280000100800 */
[----:B------:R-:W4:Y:S04]  /*29ed0*/  LDL R22, [R1+0x198] ;  /* 0x0001980001167983 */ /* 0x000f280000100800 */
[----:B------:R-:W4:Y:S01]  /*29ee0*/  LDL R23, [R1+0x19c] ;  /* 0x00019c0001177983 */ /* 0x000f220000100800 */
[----:B---3--:R-:W-:Y:S03]  /*29ef0*/  HMMA.16816.F32 R16, R16, R28, R24 ;  /* 0x0000001c1010723c */ /* 0x008fe60000001818 */
[----:B------:R-:W3:Y:S04]  /*29f00*/  LDL.LU.64 R26, [R1+0x1550] ;  /* 0x00155000011a7983 */ /* 0x000ee80000300a00 */
[----:B------:R-:W3:Y:S01]  /*29f10*/  LDL.LU.64 R24, [R1+0x1548] ;  /* 0x0015480001187983 */ /* 0x000ee20000300a00 */
[----:B------:R-:W-:-:S02]  /*29f20*/  F2FP.F16.E4M3.UNPACK_B R12, R12 ;  /* 0x0000000cff0c723e */ /* 0x000fc400020006ff */
[----:B------:R-:W-:Y:S02]  /*29f30*/  F2FP.F16.E4M3.UNPACK_B R14, R14 ;  /* 0x0000000eff0e723e */ /* 0x000fe400020006ff */
[----:B------:R-:W-:Y:S02]  /*29f40*/  F2FP.F16.E4M3.UNPACK_B R13, R13 ;  /* 0x0000000dff0d723e */ /* 0x000fe400020006ff */
[----:B------:R-:W-:Y:S02]  /*29f50*/  F2FP.F16.E4M3.UNPACK_B R15, R15 ;  /* 0x0000000fff0f723e */ /* 0x000fe400020006ff */
[----:B-----5:R-:W-:Y:S02]  /*29f60*/  F2FP.F16.E4M3.UNPACK_B R4, R4 ;  /* 0x00000004ff04723e */ /* 0x020fe400020006ff */
[----:B--2---:R-:W-:-:S05]  /*29f70*/  F2FP.F16.E4M3.UNPACK_B R5, R5 ;  /* 0x00000005ff05723e */ /* 0x004fca00020006ff */
[----:B------:R0:W-:Y:S04]  /*29f80*/  STL.64 [R1+0x10], R16 ;  /* 0x0000101001007387 */ /* 0x0001e80000100a00 */
[----:B------:R1:W-:Y:S04]  /*29f90*/  STL.64 [R1+0x18], R18 ;  /* 0x0000181201007387 */ /* 0x0003e80000100a00 */
[----:B0-----:R-:W2:Y:S04]  /*29fa0*/  LDL R17, [R1+0x168] ;  /* 0x0001680001117983 */ /* 0x001ea80000100800 */
[----:B-1----:R-:W5:Y:S04]  /*29fb0*/  LDL R18, [R1+0x16c] ;  /* 0x00016c0001127983 */ /* 0x002f680000100800 */
[----:B------:R-:W4:Y:S04]  /*29fc0*/  LDL R19, [R1+0x178] ;  /* 0x0001780001137983 */ /* 0x000f280000100800 */
[----:B------:R-:W4:Y:S04]  /*29fd0*/  LDL.LU R28, [R1+0x560] ;  /* 0x00056000011c7983 */ /* 0x000f280000300800 */
[----:B------:R-:W4:Y:S01]  /*29fe0*/  LDL.LU R29, [R1+0x558] ;  /* 0x00055800011d7983 */ /* 0x000f220000300800 */
[----:B---3--:R-:W-:-:S15]  /*29ff0*/  HMMA.16816.F32 R24, R12, R4, R24 ;  /* 0x000000040c18723c */ /* 0x008fde0000001818 */
[----:B------:R-:W-:-:S08]  /*2a000*/  NOP ;  /* 0x0000000000007918 */ /* 0x000fd00000000000 */
[----:B------:R-:W-:Y:S04]  /*2a010*/  STL.64 [R1+0x30], R24 ;  /* 0x0000301801007387 */ /* 0x000fe80000100a00 */
[----:B------:R0:W-:Y:S04]  /*2a020*/  STL.64 [R1+0x38], R26 ;  /* 0x0000381a01007387 */ /* 0x0001e80000100a00 */
[----:B0-----:R-:W3:Y:S04]  /*2a030*/  LDL.LU.64 R26, [R1+0x1540] ;  /* 0x00154000011a7983 */ /* 0x001ee80000300a00 */
[----:B------:R-:W3:Y:S01]  /*2a040*/  LDL.LU.64 R24, [R1+0x1538] ;  /* 0x0015380001187983 */ /* 0x000ee20000300a00 */
[----:B------:R-:W-:-:S02]  /*2a050*/  F2FP.F16.E4M3.UNPACK_B R6, R6 ;  /* 0x00000006ff06723e */ /* 0x000fc400020006ff */
[----:B------:R-:W-:-:S07]  /*2a060*/  F2FP.F16.E4M3.UNPACK_B R7, R7 ;  /* 0x00000007ff07723e */ /* 0x000fce00020006ff */
[----:B---3--:R-:W-:-:S15]  /*2a070*/  HMMA.16816.F32 R24, R12, R6, R24 ;  /* 0x000000060c18723c */ /* 0x008fde0000001818 */
[----:B------:R-:W-:-:S08]  /*2a080*/  NOP ;  /* 0x0000000000007918 */ /* 0x000fd00000000000 */
[----:B------:R-:W-:Y:S04]  /*2a090*/  STL.64 [R1+0x60], R24 ;  /* 0x0000601801007387 */ /* 0x000fe80000100a00 */
[----:B------:R0:W-:Y:S04]  /*2a0a0*/  STL.64 [R1+0x68], R26 ;  /* 0x0000681a01007387 */ /* 0x0001e80000100a00 */
[----:B0-----:R-:W3:Y:S04]  /*2a0b0*/  LDL.LU.64 R26, [R1+0x1530] ;  /* 0x00153000011a7983 */ /* 0x001ee80000300a00 */
[----:B------:R-:W3:Y:S01]  /*2a0c0*/  LDL.LU.64 R24, [R1+0x1528] ;  /* 0x0015280001187983 */ /* 0x000ee20000300a00 */
[----:B--2---:R-:W-:-:S02]  /*2a0d0*/  F2FP.F16.E4M3.UNPACK_B R16, R17 ;  /* 0x00000011ff10723e */ /* 0x004fc400020006ff */
[----:B-----5:R-:W-:Y:S01]  /*2a0e0*/  F2FP.F16.E4M3.UNPACK_B R17, R18 ;  /* 0x00000012ff11723e */ /* 0x020fe200020006ff */
[----:B------:R-:W-:Y:S04]  /*2a0f0*/  STL.64 [R1+0x14d8], R6 ;  /* 0x0014d80601007387 */ /* 0x000fe80000100a00 */
[----:B------:R0:W-:Y:S01]  /*2a100*/  STL.64 [R1+0x14d0], R4 ;  /* 0x0014d00401007387 */ /* 0x0001e20000100a00 */
[----:B----4-:R-:W-:Y:S02]  /*2a110*/  F2FP.F16.E4M3.UNPACK_B R18, R19 ;  /* 0x00000013ff12723e */ /* 0x010fe400020006ff */
[----:B------:R-:W-:Y:S01]  /*2a120*/  F2FP.F16.E4M3.UNPACK_B R19, R0 ;  /* 0x00000000ff13723e */ /* 0x000fe200020006ff */
[----:B0-----:R-:W2:Y:S04]  /*2a130*/  LDL.LU R4, [R1+0x120] ;  /* 0x0001200001047983 */ /* 0x001ea80000300800 */
[----:B------:R-:W2:Y:S04]  /*2a140*/  LDL.LU R5, [R1+0x124] ;  /* 0x0001240001057983 */ /* 0x000ea80000300800 */
[----:B------:R-:W2:Y:S04]  /*2a150*/  LDL.LU R6, [R1+0x128] ;  /* 0x0001280001067983 */ /* 0x000ea80000300800 */
[----:B------:R-:W2:Y:S01]  /*2a160*/  LDL.LU R7, [R1+0x12c] ;  /* 0x00012c0001077983 */ /* 0x000ea20000300800 */
[----:B---3--:R-:W-:-:S15]  /*2a170*/  HMMA.16816.F32 R24, R12, R16, R24 ;  /* 0x000000100c18723c */ /* 0x008fde0000001818 */
[----:B------:R-:W-:-:S08]  /*2a180*/  NOP ;  /* 0x0000000000007918 */ /* 0x000fd00000000000 */
[----:B------:R-:W-:Y:S04]  /*2a190*/  STL.64 [R1+0x80], R24 ;  /* 0x0000801801007387 */ /* 0x000fe80000100a00 */
[----:B------:R0:W-:Y:S01]  /*2a1a0*/  STL [R1+0x88], R26 ;  /* 0x0000881a01007387 */ /* 0x0001e20000100800 */
[----:B------:R-:W-:-:S03]  /*2a1b0*/  IMAD.MOV.U32 R0, RZ, RZ, R27 ;  /* 0x000000ffff007224 */ /* 0x000fc600078e001b */
[----:B0-----:R-:W3:Y:S04]  /*2a1c0*/  LDL.LU.64 R26, [R1+0x1520] ;  /* 0x00152000011a7983 */ /* 0x001ee80000300a00 */
[----:B------:R-:W3:Y:S04]  /*2a1d0*/  LDL.LU.64 R24, [R1+0x1518] ;  /* 0x0015180001187983 */ /* 0x000ee80000300a00 */
[----:B------:R0:W-:Y:S04]  /*2a1e0*/  STL [R1+0x1460], R0 ;  /* 0x0014600001007387 */ /* 0x0001e80000100800 */
[----:B0-----:R-:W4:Y:S01]  /*2a1f0*/  LDL.LU R0, [R1+0x550] ;  /* 0x0005500001007983 */ /* 0x001f220000300800 */
[----:B------:R-:W-:Y:S01]  /*2a200*/  F2FP.F16.E4M3.UNPACK_B R20, R20 ;  /* 0x00000014ff14723e */ /* 0x000fe200020006ff */
[----:B---3--:R-:W-:-:S15]  /*2a210*/  HMMA.16816.F32 R24, R12, R18, R24 ;  /* 0x000000120c18723c */ /* 0x008fde0000001818 */
[----:B------:R-:W-:-:S08]  /*2a220*/  NOP ;  /* 0x0000000000007918 */ /* 0x000fd00000000000 */
[----:B------:R-:W-:Y:S04]  /*2a230*/  STL.64 [R1+0xa0], R24 ;  /* 0x0000a01801007387 */ /* 0x000fe80000100a00 */
[----:B------:R0:W-:Y:S04]  /*2a240*/  STL.64 [R1+0xa8], R26 ;  /* 0x0000a81a01007387 */ /* 0x0001e80000100a00 */
[----:B0-----:R-:W3:Y:S01]  /*2a250*/  LDL.LU.64 R26, [R1+0x1510] ;  /* 0x00151000011a7983 */ /* 0x001ee20000300a00 */
[----:B------:R-:W-:Y:S01]  /*2a260*/  F2FP.F16.E4M3.UNPACK_B R21, R21 ;  /* 0x00000015ff15723e */ /* 0x000fe200020006ff */
[----:B----4-:R-:W-:-:S02]  /*2a270*/  IMAD R8, R8, 0x100, R0 ;  /* 0x0000010008087824 */ /* 0x010fc400078e0200 */
[----:B------:R-:W4:Y:S04]  /*2a280*/  LDL.LU.64 R24, [R1+0x1508] ;  /* 0x0015080001187983 */ /* 0x000f280000300a00 */
[----:B--2---:R-:W-:Y:S01]  /*2a290*/  HMMA.16816.F32 R4, R12, R20, R4 ;  /* 0x000000140c04723c */ /* 0x004fe20000001804 */
[----:B------:R-:W-:Y:S04]  /*2a2a0*/  STL.64 [R1+0x14b8], R18 ;  /* 0x0014b81201007387 */ /* 0x000fe80000100a00 */
[----:B------:R-:W-:-:S15]  /*2a2b0*/  STL.64 [R1+0x14b0], R16 ;  /* 0x0014b01001007387 */ /* 0x000fde0000100a00 */
[----:B------:R-:W-:-:S04]  /*2a2c0*/  NOP ;  /* 0x0000000000007918 */ /* 0x000fc80000000000 */
[----:B------:R-:W-:Y:S01]  /*2a2d0*/  IMAD.MOV.U32 R0, RZ, RZ, R7 ;  /* 0x000000ffff007224 */ /* 0x000fe200078e0007 */
[----:B------:R-:W-:Y:S04]  /*2a2e0*/  STL.64 [R1+0xc0], R4 ;  /* 0x0000c00401007387 */ /* 0x000fe80000100a00 */
[----:B------:R-:W-:Y:S04]  /*2a2f0*/  STL [R1+0xc8], R6 ;  /* 0x0000c80601007387 */ /* 0x000fe80000100800 */
[----:B------:R0:W-:Y:S04]  /*2a300*/  STL [R1+0x1478], R0 ;  /* 0x0014780001007387 */ /* 0x0001e80000100800 */
[----:B0-----:R-:W2:Y:S01]  /*2a310*/  LDL.LU R0, [R1+0x570] ;  /* 0x0005700001007983 */ /* 0x001ea20000300800 */
[----:B---3--:R-:W-:-:S03]  /*2a320*/  IMAD R11, R11, 0x100, R27 ;  /* 0x000001000b0b7824 */ /* 0x008fc600078e021b */
[----:B------:R-:W3:Y:S04]  /*2a330*/  LDL.LU R27, [R1+0x580] ;  /* 0x00058000011b7983 */ /* 0x000ee80000300800 */
[----:B---3--:R-:W-:Y:S04]  /*2a340*/  STL.64 [R1+0x1470], R26 ;  /* 0x0014701a01007387 */ /* 0x008fe80000100a00 */
[----:B----4-:R0:W-:Y:S02]  /*2a350*/  STL.64 [R1+0x1468], R24 ;  /* 0x0014681801007387 */ /* 0x0101e40000100a00 */
[----:B0-----:R-:W-:-:S02]  /*2a360*/  IMAD.MOV.U32 R24, RZ, RZ, R3 ;  /* 0x000000ffff187224 */ /* 0x001fc400078e0003 */
[----:B------:R-:W3:Y:S04]  /*2a370*/  LDL.LU R3, [R1+0x1500] ;  /* 0x0015000001037983 */ /* 0x000ee80000300800 */
[----:B------:R-:W4:Y:S04]  /*2a380*/  LDL.LU R25, [R1+0x4] ;  /* 0x0000040001197983 */ /* 0x000f280000300800 */
[----:B------:R-:W5:Y:S04]  /*2a390*/  LDL.LU R26, [R1+0x8] ;  /* 0x00000800011a7983 */ /* 0x000f680000300800 */
[----:B------:R-:W5:Y:S04]  /*2a3a0*/  LDL.LU R27, [R1+0xc] ;  /* 0x00000c00011b7983 */ /* 0x000f680000300800 */
[----:B------:R-:W2:Y:S04]  /*2a3b0*/  LDL.LU R16, [R1+0x90] ;  /* 0x0000900001107983 */ /* 0x000ea80000300800 */
[----:B------:R-:W2:Y:S04]  /*2a3c0*/  LDL.LU R17, [R1+0x94] ;  /* 0x0000940001117983 */ /* 0x000ea80000300800 */
[----:B------:R-:W3:Y:S04]  /*2a3d0*/  LDL.LU R4, [R1+0xd0] ;  /* 0x0000d00001047983 */ /* 0x000ee80000300800 */
        /* <DEDUP_REMOVED lines=8> */
[----:B------:R-:W4:Y:S01]  /*2a460*/  LDL.LU R7, [R1+0x14c] ;  /* 0x00014c0001077983 */ /* 0x000f220000300800 */
[----:B------:R-:W-:-:S02]  /*2a470*/  IMAD R10, R10, 0x100, R28 ;  /* 0x000001000a0a7824 */ /* 0x000fc400078e021c */
[----:B------:R-:W-:Y:S02]  /*2a480*/  IMAD R9, R9, 0x100, R29 ;  /* 0x0000010009097824 */ /* 0x000fe400078e021d */
[----:B------:R-:W-:Y:S02]  /*2a490*/  IMAD.MOV.U32 R18, RZ, RZ, R3 ;  /* 0x000000ffff127224 */ /* 0x000fe400078e0003 */
[----:B------:R-:W-:Y:S01]  /*2a4a0*/  IMAD.MOV.U32 R19, RZ, RZ, R2 ;  /* 0x000000ffff137224 */ /* 0x000fe200078e0002 */
[----:B------:R-:W5:Y:S04]  /*2a4b0*/  LDL R28, [R1+0x1a8] ;  /* 0x0001a800011c7983 */ /* 0x000f680000100800 */
[----:B------:R-:W5:Y:S04]  /*2a4c0*/  LDL R29, [R1+0x1ac] ;  /* 0x0001ac00011d7983 */ /* 0x000f680000100800 */
[----:B------:R-:W5:Y:S04]  /*2a4d0*/  LDL R2, [R1+0x1b8] ;  /* 0x0001b80001027983 */ /* 0x000f680000100800 */
[----:B------:R-:W5:Y:S04]  /*2a4e0*/  LDL R3, [R1+0x1bc] ;  /* 0x0001bc0001037983 */ /* 0x000f680000100800 */
[----:B----4-:R-:W-:Y:S04]  /*2a4f0*/  STL.64 [R1+0x14f8], R6 ;  /* 0x0014f80601007387 */ /* 0x010fe80000100a00 */
[----:B---3--:R0:W-:Y:S04]  /*2a500*/  STL.64 [R1+0x14f0], R4 ;  /* 0x0014f00401007387 */ /* 0x0081e80000100a00 */
[----:B0-----:R-:W3:Y:S04]  /*2a510*/  LDL.LU R4, [R1+0xe0] ;  /* 0x0000e00001047983 */ /* 0x001ee80000300800 */
[----:B------:R-:W3:Y:S04]  /*2a520*/  LDL.LU R5, [R1+0xe4] ;  /* 0x0000e40001057983 */ /* 0x000ee80000300800 */
[----:B------:R-:W3:Y:S04]  /*2a530*/  LDL.LU R6, [R1+0xe8] ;  /* 0x0000e80001067983 */ /* 0x000ee80000300800 */
[----:B------:R-:W3:Y:S04]  /*2a540*/  LDL.LU R7, [R1+0xec] ;  /* 0x0000ec0001077983 */ /* 0x000ee80000300800 */
[----:B------:R-:W-:Y:S04]  /*2a550*/  STL.64 [R1+0x14c8], R18 ;  /* 0x0014c81201007387 */ /* 0x000fe80000100a00 */
[----:B--2---:R0:W-:Y:S04]  /*2a560*/  STL.64 [R1+0x14c0], R16 ;  /* 0x0014c01001007387 */ /* 0x0041e80000100a00 */
[----:B0-----:R-:W2:Y:S04]  /*2a570*/  LDL.LU R16, [R1+0xb0] ;  /* 0x0000b00001107983 */ /* 0x001ea80000300800 */
[----:B------:R-:W2:Y:S04]  /*2a580*/  LDL.LU R17, [R1+0xb4] ;  /* 0x0000b40001117983 */ /* 0x000ea80000300800 */
[----:B------:R-:W2:Y:S04]  /*2a590*/  LDL.LU R18, [R1+0xb8] ;  /* 0x0000b80001127983 */ /* 0x000ea80000300800 */
[----:B------:R-:W2:Y:S04]  /*2a5a0*/  LDL.LU R19, [R1+0xbc] ;  /* 0x0000bc0001137983 */ /* 0x000ea80000300800 */
[----:B-----5:R-:W-:Y:S04]  /*2a5b0*/  STL.64 [R1+0x1488], R26 ;  /* 0x0014881a01007387 */ /* 0x020fe80000100a00 */
[----:B------:R0:W-:Y:S04]  /*2a5c0*/  STL.64 [R1+0x1480], R24 ;  /* 0x0014801801007387 */ /* 0x0001e80000100a00 */
[----:B0-----:R-:W4:Y:S04]  /*2a5d0*/  LDL.LU R24, [R1+0x40] ;  /* 0x0000400001187983 */ /* 0x001f280000300800 */
[----:B------:R-:W4:Y:S04]  /*2a5e0*/  LDL.LU R25, [R1+0x44] ;  /* 0x0000440001197983 */ /* 0x000f280000300800 */
[----:B------:R-:W5:Y:S04]  /*2a5f0*/  LDL.LU R26, [R1+0x48] ;  /* 0x00004800011a7983 */ /* 0x000f680000300800 */
[----:B------:R-:W5:Y:S01]  /*2a600*/  LDL.LU R27, [R1+0x4c] ;  /* 0x00004c00011b7983 */ /* 0x000f620000300800 */
[----:B------:R-:W-:-:S02]  /*2a610*/  F2FP.F16.E4M3.UNPACK_B R22, R22 ;  /* 0x00000016ff16723e */ /* 0x000fc400020006ff */
[----:B------:R-:W-:Y:S01]  /*2a620*/  F2FP.F16.E4M3.UNPACK_B R23, R23 ;  /* 0x00000017ff17723e */ /* 0x000fe200020006ff */
[----:B-----5:R-:W-:Y:S04]  /*2a630*/  STL.64 [R1+0x1498], R26 ;  /* 0x0014981a01007387 */ /* 0x020fe80000100a00 */
[----:B----4-:R0:W-:Y:S04]  /*2a640*/  STL.64 [R1+0x1490], R24 ;  /* 0x0014901801007387 */ /* 0x0101e80000100a00 */
[----:B0-----:R-:W4:Y:S04]  /*2a650*/  LDL.LU R24, [R1+0x50] ;  /* 0x0000500001187983 */ /* 0x001f280000300800 */
[----:B------:R-:W4:Y:S04]  /*2a660*/  LDL.LU R25, [R1+0x54] ;  /* 0x0000540001197983 */ /* 0x000f280000300800 */
[----:B------:R-:W5:Y:S04]  /*2a670*/  LDL.LU R26, [R1+0x58] ;  /* 0x00005800011a7983 */ /* 0x000f680000300800 */
[----:B------:R-:W5:Y:S01]  /*2a680*/  LDL.LU R27, [R1+0x5c] ;  /* 0x00005c00011b7983 */ /* 0x000f620000300800 */
[----:B---3--:R-:W-:Y:S03]  /*2a690*/  HMMA.16816.F32 R4, R12, R22, R4 ;  /* 0x000000160c04723c */ /* 0x008fe60000001804 */
[----:B-----5:R-:W-:Y:S04]  /*2a6a0*/  STL.64 [R1+0x14a8], R26 ;  /* 0x0014a81a01007387 */ /* 0x020fe80000100a00 */
[----:B----4-:R0:W-:Y:S04]  /*2a6b0*/  STL.64 [R1+0x14a0], R24 ;  /* 0x0014a01801007387 */ /* 0x0101e80000100a00 */
[----:B0-----:R-:W3:Y:S04]  /*2a6c0*/  LDL.LU R24, [R1+0x70] ;  /* 0x0000700001187983 */ /* 0x001ee80000300800 */
[----:B------:R-:W3:Y:S04]  /*2a6d0*/  LDL.LU R25, [R1+0x74] ;  /* 0x0000740001197983 */ /* 0x000ee80000300800 */
[----:B------:R-:W3:Y:S04]  /*2a6e0*/  LDL.LU R26, [R1+0x78] ;  /* 0x00007800011a7983 */ /* 0x000ee80000300800 */
[----:B------:R-:W3:Y:S04]  /*2a6f0*/  LDL.LU R27, [R1+0x7c] ;  /* 0x00007c00011b7983 */ /* 0x000ee80000300800 */
[----:B------:R-:W-:Y:S04]  /*2a700*/  STL.64 [R1+0xe0], R4 ;  /* 0x0000e00401007387 */ /* 0x000fe80000100a00 */
[----:B------:R0:W-:Y:S04]  /*2a710*/  STL.64 [R1+0xe8], R6 ;  /* 0x0000e80601007387 */ /* 0x0001e80000100a00 */
[----:B0-----:R-:W4:Y:S04]  /*2a720*/  LDL.LU.64 R6, [R1+0x14f8] ;  /* 0x0014f80001067983 */ /* 0x001f280000300a00 */
[----:B------:R-:W4:Y:S01]  /*2a730*/  LDL.LU.64 R4, [R1+0x14f0] ;  /* 0x0014f00001047983 */ /* 0x000f220000300a00 */
[----:B------:R-:W-:-:S02]  /*2a740*/  F2FP.F16.E4M3.UNPACK_B R28, R28 ;  /* 0x0000001cff1c723e */ /* 0x000fc400020006ff */
[----:B------:R-:W-:-:S07]  /*2a750*/  F2FP.F16.E4M3.UNPACK_B R29, R29 ;  /* 0x0000001dff1d723e */ /* 0x000fce00020006ff */
[----:B----4-:R-:W-:-:S15]  /*2a760*/  HMMA.16816.F32 R4, R12, R28, R4 ;  /* 0x0000001c0c04723c */ /* 0x010fde0000001804 */
[----:B------:R-:W-:-:S08]  /*2a770*/  NOP ;  /* 0x0000000000007918 */ /* 0x000fd00000000000 */
[----:B------:R-:W-:Y:S04]  /*2a780*/  STL.64 [R1+0xf0], R4 ;  /* 0x0000f00401007387 */ /* 0x000fe80000100a00 */
[----:B------:R0:W-:Y:S04]  /*2a790*/  STL.64 [R1+0xf8], R6 ;  /* 0x0000f80601007387 */ /* 0x0001e80000100a00 */
[----:B0-----:R-:W4:Y:S04]  /*2a7a0*/  LDL.LU.64 R6, [R1+0x14e8] ;  /* 0x0014e80001067983 */ /* 0x001f280000300a00 */
[----:B------:R-:W4:Y:S01]  /*2a7b0*/  LDL.LU.64 R4, [R1+0x14e0] ;  /* 0x0014e00001047983 */ /* 0x000f220000300a00 */
[----:B------:R-:W-:-:S02]  /*2a7c0*/  F2FP.F16.E4M3.UNPACK_B R2, R2 ;  /* 0x00000002ff02723e */ /* 0x000fc400020006ff */
[----:B------:R-:W-:Y:S02]  /*2a7d0*/  F2FP.F16.E4M3.UNPACK_B R3, R3 ;  /* 0x00000003ff03723e */ /* 0x000fe400020006ff */
[----:B------:R-:W-:Y:S02]  /*2a7e0*/  F2FP.F16.E4M3.UNPACK_B R8, R8 ;  /* 0x00000008ff08723e */ /* 0x000fe400020006ff */
[----:B------:R-:W-:Y:S02]  /*2a7f0*/  F2FP.F16.E4M3.UNPACK_B R10, R10 ;  /* 0x0000000aff0a723e */ /* 0x000fe400020006ff */
[----:B------:R-:W-:Y:S01]  /*2a800*/  F2FP.F16.E4M3.UNPACK_B R9, R9 ;  /* 0x00000009ff09723e */ /* 0x000fe200020006ff */
[----:B----4-:R-:W-:Y:S01]  /*2a810*/  HMMA.16816.F32 R12, R12, R2, R4 ;  /* 0x000000020c0c723c */ /* 0x010fe20000001804 */
[----:B------:R-:W4:Y:S04]  /*2a820*/  LDL.LU.64 R6, [R1+0x14d8] ;  /* 0x0014d80001067983 */ /* 0x000f280000300a00 */
[----:B------:R-:W2:Y:S01]  /*2a830*/  LDL.LU.64 R4, [R1+0x14d0] ;  /* 0x0014d00001047983 */ /* 0x000ea20000300a00 */
[----:B------:R-:W-:-:S15]  /*2a840*/  F2FP.F16.E4M3.UNPACK_B R11, R11 ;  /* 0x0000000bff0b723e */ /* 0x000fde00020006ff */
[----:B------:R-:W-:-:S02]  /*2a850*/  NOP ;  /* 0x0000000000007918 */ /* 0x000fc40000000000 */
[----:B------:R0:W-:Y:S04]  /*2a860*/  STL.64 [R1+0x110], R12 ;  /* 0x0001100c01007387 */ /* 0x0001e80000100a00 */
[----:B------:R1:W-:Y:S04]  /*2a870*/  STL.64 [R1+0x118], R14 ;  /* 0x0001180e01007387 */ /* 0x0003e80000100a00 */
[----:B0-----:R-:W5:Y:S04]  /*2a880*/  LDL.LU R12, [R1+0x56c] ;  /* 0x00056c00010c7983 */ /* 0x001f680000300800 */
[----:B-1----:R-:W5:Y:S04]  /*2a890*/  LDL.LU R14, [R1+0x57c] ;  /* 0x00057c00010e7983 */ /* 0x002f680000300800 */
[----:B------:R-:W5:Y:S04]  /*2a8a0*/  LDL.LU R13, [R1+0x574] ;  /* 0x00057400010d7983 */ /* 0x000f680000300800 */
[----:B------:R-:W5:Y:S01]  /*2a8b0*/  LDL.LU R15, [R1+0x584] ;  /* 0x00058400010f7983 */ /* 0x000f620000300800 */
[----:B--2---:R-:W-:-:S15]  /*2a8c0*/  HMMA.16816.F32 R16, R8, R4, R16 ;  /* 0x000000040810723c */ /* 0x004fde0000001810 */
[----:B------:R-:W-:-:S08]  /*2a8d0*/  NOP ;  /* 0x0000000000007918 */ /* 0x000fd00000000000 */
[----:B------:R-:W-:Y:S04]  /*2a8e0*/  STL.64 [R1+0xd0], R16 ;  /* 0x0000d01001007387 */ /* 0x000fe80000100a00 */
[----:B------:R0:W-:Y:S04]  /*2a8f0*/  STL.64 [R1+0xd8], R18 ;  /* 0x0000d81201007387 */ /* 0x0001e80000100a00 */
[----:B0-----:R-:W4:Y:S04]  /*2a900*/  LDL.LU.64 R18, [R1+0x14c8] ;  /* 0x0014c80001127983 */ /* 0x001f280000300a00 */
[----:B------:R-:W4:Y:S04]  /*2a910*/  LDL.LU.64 R16, [R1+0x14c0] ;  /* 0x0014c00001107983 */ /* 0x000f280000300a00 */
[----:B------:R-:W2:Y:S04]  /*2a920*/  LDL.LU R4, [R1+0x168] ;  /* 0x0001680001047983 */ /* 0x000ea80000300800 */
[----:B------:R-:W2:Y:S01]  /*2a930*/  LDL.LU R5, [R1+0x16c] ;  /* 0x00016c0001057983 */ /* 0x000ea20000300800 */
[----:B----4-:R-:W-:-:S15]  /*2a940*/  HMMA.16816.F32 R16, R8, R6, R16 ;  /* 0x000000060810723c */ /* 0x010fde0000001810 */
[----:B------:R-:W-:-:S08]  /*2a950*/  NOP ;  /* 0x0000000000007918 */ /* 0x000fd00000000000 */
[----:B------:R-:W-:Y:S04]  /*2a960*/  STL.64 [R1+0xb0], R16 ;  /* 0x0000b01001007387 */ /* 0x000fe80000100a00 */
[----:B------:R0:W-:Y:S04]  /*2a970*/  STL.64 [R1+0xb8], R18 ;  /* 0x0000b81201007387 */ /* 0x0001e80000100a00 */
[----:B0-----:R-:W4:Y:S04]  /*2a980*/  LDL.LU.64 R18, [R1+0x14b8] ;  /* 0x0014b80001127983 */ /* 0x001f280000300a00 */
[----:B------:R-:W3:Y:S04]  /*2a990*/  LDL.LU.64 R16, [R1+0x14b0] ;  /* 0x0014b00001107983 */ /* 0x000ee80000300a00 */
[----:B------:R-:W2:Y:S04]  /*2a9a0*/  LDL.LU R6, [R1+0x138] ;  /* 0x0001380001067983 */ /* 0x000ea80000300800 */
[----:B------:R-:W2:Y:S01]  /*2a9b0*/  LDL.LU R7, [R1+0x13c] ;  /* 0x00013c0001077983 */ /* 0x000ea20000300800 */
[----:B---3--:R-:W-:-:S15]  /*2a9c0*/  HMMA.16816.F32 R24, R8, R16, R24 ;  /* 0x000000100818723c */ /* 0x008fde0000001818 */
[----:B------:R-:W-:-:S08]  /*2a9d0*/  NOP ;  /* 0x0000000000007918 */ /* 0x000fd00000000000 */
[----:B------:R-:W-:Y:S04]  /*2a9e0*/  STL.64 [R1+0x90], R24 ;  /* 0x0000901801007387 */ /* 0x000fe80000100a00 */
[----:B------:R0:W-:Y:S04]  /*2a9f0*/  STL.64 [R1+0x98], R26 ;  /* 0x0000981a01007387 */ /* 0x0001e80000100a00 */
[----:B0-----:R-:W4:Y:S04]  /*2aa00*/  LDL.LU.64 R26, [R1+0x14a8] ;  /* 0x0014a800011a7983 */ /* 0x001f280000300a00 */
[----:B------:R-:W4:Y:S02]  /*2aa10*/  LDL.LU.64 R24, [R1+0x14a0] ;  /* 0x0014a00001187983 */ /* 0x000f240000300a00 */
[----:B----4-:R-:W-:Y:S02]  /*2aa20*/  HMMA.16816.F32 R16, R8, R18, R24 ;  /* 0x000000120810723c */ /* 0x010fe40000001818 */
[----:B------:R-:W3:Y:S04]  /*2aa30*/  LDL.LU.64 R26, [R1+0x1498] ;  /* 0x00149800011a7983 */ /* 0x000ee80000300a00 */
[----:B------:R-:W3:-:S15]  /*2aa40*/  LDL.LU.64 R24, [R1+0x1490] ;  /* 0x0014900001187983 */ /* 0x000ede0000300a00 */
[----:B------:R-:W-:-:S02]  /*2aa50*/  NOP ;  /* 0x0000000000007918 */ /* 0x000fc40000000000 */
[----:B------:R0:W-:Y:S04]  /*2aa60*/  STL.64 [R1+0x70], R16 ;  /* 0x0000701001007387 */ /* 0x0001e80000100a00 */
[----:B------:R1:W-:Y:S04]  /*2aa70*/  STL.64 [R1+0x78], R18 ;  /* 0x0000781201007387 */ /* 0x0003e80000100a00 */
[----:B0-----:R-:W4:Y:S04]  /*2aa80*/  LDL.LU R16, [R1+0x30] ;  /* 0x0000300001107983 */ /* 0x001f280000300800 */
[----:B------:R-:W4:Y:S04]  /*2aa90*/  LDL.LU R17, [R1+0x34] ;  /* 0x0000340001117983 */ /* 0x000f280000300800 */
[----:B-1----:R-:W4:Y:S04]  /*2aaa0*/  LDL.LU R18, [R1+0x38] ;  /* 0x0000380001127983 */ /* 0x002f280000300800 */
[----:B------:R-:W4:Y:S01]  /*2aab0*/  LDL.LU R19, [R1+0x3c] ;  /* 0x00003c0001137983 */ /* 0x000f220000300800 */
[----:B---3--:R-:W-:-:S15]  /*2aac0*/  HMMA.16816.F32 R24, R8, R20, R24 ;  /* 0x000000140818723c */ /* 0x008fde0000001818 */
[----:B------:R-:W-:-:S08]  /*2aad0*/  NOP ;  /* 0x0000000000007918 */ /* 0x000fd00000000000 */
[----:B------:R-:W-:Y:S04]  /*2aae0*/  STL.64 [R1+0x50], R24 ;  /* 0x0000501801007387 */ /* 0x000fe80000100a00 */
[----:B------:R0:W-:Y:S04]  /*2aaf0*/  STL.64 [R1+0x58], R26 ;  /* 0x0000581a01007387 */ /* 0x0001e80000100a00 */
[----:B0-----:R-:W3:Y:S04]  /*2ab00*/  LDL.LU.64 R26, [R1+0x1488] ;  /* 0x00148800011a7983 */ /* 0x001ee80000300a00 */
[----:B------:R-:W3:Y:S04]  /*2ab10*/  LDL.LU.64 R24, [R1+0x1480] ;  /* 0x0014800001187983 */ /* 0x000ee80000300a00 */
[----:B------:R-:W4:Y:S04]  /*2ab20*/  LDL.LU R20, [R1+0x158] ;  /* 0x0001580001147983 */ /* 0x000f280000300800 */
[----:B------:R-:W4:Y:S01]  /*2ab30*/  LDL.LU R21, [R1+0x15c] ;  /* 0x00015c0001157983 */ /* 0x000f220000300800 */
[----:B-----5:R-:W-:-:S03]  /*2ab40*/  IMAD R12, R12, 0x100, R0 ;  /* 0x000001000c0c7824 */ /* 0x020fc600078e0200 */
[----:B------:R-:W5:Y:S01]  /*2ab50*/  LDL.LU R0, [R1+0x1478] ;  /* 0x0014780001007983 */ /* 0x000f620000300800 */
[----:B---3--:R-:W-:-:S15]  /*2ab60*/  HMMA.16816.F32 R24, R8, R22, R24 ;  /* 0x000000160818723c */ /* 0x008fde0000001818 */
[----:B------:R-:W-:-:S08]  /*2ab70*/  NOP ;  /* 0x0000000000007918 */ /* 0x000fd00000000000 */
[----:B------:R-:W-:Y:S04]  /*2ab80*/  STL.64 [R1+0x20], R24 ;  /* 0x0000201801007387 */ /* 0x000fe80000100a00 */
[----:B------:R0:W-:Y:S04]  /*2ab90*/  STL.64 [R1+0x28], R26 ;  /* 0x0000281a01007387 */ /* 0x0001e80000100a00 */
[----:B0-----:R-:W3:Y:S04]  /*2aba0*/  LDL.LU.64 R26, [R1+0x1470] ;  /* 0x00147000011a7983 */ /* 0x001ee80000300a00 */
[----:B------:R-:W2:Y:S04]  /*2abb0*/  LDL.LU.64 R24, [R1+0x1468] ;  /* 0x0014680001187983 */ /* 0x000ea80000300a00 */
[----:B------:R-:W4:Y:S04]  /*2abc0*/  LDL.LU R22, [R1+0x578] ;  /* 0x0005780001167983 */ /* 0x000f280000300800 */
[----:B------:R-:W5:Y:S01]  /*2abd0*/  LDL.LU R23, [R1+0x588] ;  /* 0x0005880001177983 */ /* 0x000f620000300800 */
[----:B---3--:R-:W-:-:S03]  /*2abe0*/  IMAD R14, R14, 0x100, R27 ;  /* 0x000001000e0e7824 */ /* 0x008fc600078e021b */
[----:B------:R-:W2:Y:S02]  /*2abf0*/  LDL.LU R27, [R1+0x1464] ;  /* 0x00146400011b7983 */ /* 0x000ea40000300800 */
[----:B--2---:R-:W-:-:S15]  /*2ac00*/  HMMA.16816.F32 R24, R8, R28, R24 ;  /* 0x0000001c0818723c */ /* 0x004fde0000001818 */
[----:B------:R-:W-:-:S08]  /*2ac10*/  NOP ;  /* 0x0000000000007918 */ /* 0x000fd00000000000 */
[----:B------:R0:W-:Y:S04]  /*2ac20*/  STL.64 [R1], R24 ;  /* 0x0000001801007387 */ /* 0x0001e80000100a00 */
[----:B------:R1:W-:Y:S04]  /*2ac30*/  STL.64 [R1+0x8], R26 ;  /* 0x0000081a01007387 */ /* 0x0003e80000100a00 */
[----:B0-----:R-:W2:Y:S04]  /*2ac40*/  LDL.LU R24, [R1+0x10] ;  /* 0x0000100001187983 */ /* 0x001ea80000300800 */
[----:B------:R-:W2:Y:S04]  /*2ac50*/  LDL.LU R25, [R1+0x14] ;  /* 0x0000140001197983 */ /* 0x000ea80000300800 */
[----:B-1----:R-:W2:Y:S04]  /*2ac60*/  LDL.LU R26, [R1+0x18] ;  /* 0x00001800011a7983 */ /* 0x002ea80000300800 */
[----:B------:R-:W2:Y:S01]  /*2ac70*/  LDL.LU R27, [R1+0x1c] ;  /* 0x00001c00011b7983 */ /* 0x000ea20000300800 */
[----:B----4-:R-:W-:-:S02]  /*2ac80*/  IMAD R13, R13, 0x100, R22 ;  /* 0x000001000d0d7824 */ /* 0x010fc400078e0216 */
[----:B-----5:R-:W-:Y:S01]  /*2ac90*/  IMAD R15, R15, 0x100, R23 ;  /* 0x000001000f0f7824 */ /* 0x020fe200078e0217 */
[----:B------:R-:W-:Y:S02]  /*2aca0*/  F2FP.F16.E4M3.UNPACK_B R6, R6.H1 ;  /* 0x00000006ff06723e */ /* 0x000fe400030006ff */
[----:B------:R-:W-:Y:S02]  /*2acb0*/  F2FP.F16.E4M3.UNPACK_B R7, R7.H1 ;  /* 0x00000007ff07723e */ /* 0x000fe400030006ff */
[----:B------:R-:W-:Y:S02]  /*2acc0*/  F2FP.F16.E4M3.UNPACK_B R12, R12 ;  /* 0x0000000cff0c723e */ /* 0x000fe400020006ff */
[----:B------:R-:W-:Y:S02]  /*2acd0*/  F2FP.F16.E4M3.UNPACK_B R14, R14 ;  /* 0x0000000eff0e723e */ /* 0x000fe400020006ff */
[----:B------:R-:W-:Y:S02]  /*2ace0*/  F2FP.F16.E4M3.UNPACK_B R13, R13 ;  /* 0x0000000dff0d723e */ /* 0x000fe400020006ff */
[----:B------:R-:W-:Y:S01]  /*2acf0*/  F2FP.F16.E4M3.UNPACK_B R15, R15 ;  /* 0x0000000fff0f723e */ /* 0x000fe200020006ff */
[----:B--2---:R-:W-:-:S15]  /*2ad00*/  HMMA.16816.F32 R8, R8, R2, R24 ;  /* 0x000000020808723c */ /* 0x004fde0000001818 */
[----:B------:R-:W-:-:S08]  /*2ad10*/  NOP ;  /* 0x0000000000007918 */ /* 0x000fd00000000000 */
[----:B------:R-:W-:Y:S04]  /*2ad20*/  STL [R1+0x139c], R8 ;  /* 0x00139c0801007387 */ /* 0x000fe80000100800 */
[----:B------:R-:W-:Y:S04]  /*2ad30*/  STL [R1+0x1398], R9 ;  /* 0x0013980901007387 */ /* 0x000fe80000100800 */
[----:B------:R-:W-:Y:S04]  /*2ad40*/  STL [R1+0x1394], R10 ;  /* 0x0013940a01007387 */ /* 0x000fe80000100800 */
[----:B------:R0:W-:Y:S02]  /*2ad50*/  STL [R1+0x1390], R11 ;  /* 0x0013900b01007387 */ /* 0x0001e40000100800 */
[----:B0-----:R-:W-:-:S15]  /*2ad60*/  HMMA.16816.F32 R8, R12, R6, R16 ;  /* 0x000000060c08723c */ /* 0x001fde0000001810 */
[----:B------:R-:W-:-:S08]  /*2ad70*/  NOP ;  /* 0x0000000000007918 */ /* 0x000fd00000000000 */
[----:B------:R0:W-:Y:S04]  /*2ad80*/  STL.64 [R1+0x10], R8 ;  /* 0x0000100801007387 */ /* 0x0001e80000100a00 */
[----:B------:R1:W-:Y:S04]  /*2ad90*/  STL.64 [R1+0x18], R10 ;  /* 0x0000180a01007387 */ /* 0x0003e80000100a00 */
[----:B0-----:R-:W2:Y:S04]  /*2ada0*/  LDL.LU R8, [R1+0x60] ;  /* 0x0000600001087983 */ /* 0x001ea80000300800 */
[----:B------:R-:W2:Y:S04]  /*2adb0*/  LDL.LU R9, [R1+0x64] ;  /* 0x0000640001097983 */ /* 0x000ea80000300800 */
[----:B-1----:R-:W2:Y:S04]  /*2adc0*/  LDL.LU R10, [R1+0x68] ;  /* 0x00006800010a7983 */ /* 0x002ea80000300800 */
[----:B------:R-:W2:Y:S04]  /*2add0*/  LDL.LU R11, [R1+0x6c] ;  /* 0x00006c00010b7983 */ /* 0x000ea80000300800 */
[----:B------:R-:W3:Y:S04]  /*2ade0*/  LDL.LU R16, [R1+0x58c] ;  /* 0x00058c0001107983 */ /* 0x000ee80000300800 */
[----:B------:R-:W4:Y:S04]  /*2adf0*/  LDL.LU R24, [R1+0x1a8] ;  /* 0x0001a80001187983 */ /* 0x000f280000300800 */
[----:B------:R-:W5:Y:S04]  /*2ae00*/  LDL.LU R25, [R1+0x1ac] ;  /* 0x0001ac0001197983 */ /* 0x000f680000300800 */
[----:B------:R-:W2:Y:S04]  /*2ae10*/  LDL.LU R18, [R1+0x59c] ;  /* 0x00059c0001127983 */ /* 0x000ea80000300800 */
[----:B------:R-:W3:Y:S04]  /*2ae20*/  LDL.LU R17, [R1+0x594] ;  /* 0x0005940001117983 */ /* 0x000ee80000300800 */
[----:B------:R-:W2:Y:S01]  /*2ae30*/  LDL.LU R19, [R1+0x5a4] ;  /* 0x0005a40001137983 */ /* 0x000ea20000300800 */
[----:B------:R-:W-:-:S02]  /*2ae40*/  IMAD.MOV.U32 R29, RZ, RZ, R6 ;  /* 0x000000ffff1d7224 */ /* 0x000fc400078e0006 */
[----:B------:R-:W-:Y:S01]  /*2ae50*/  IMAD.MOV.U32 R28, RZ, RZ, R7 ;  /* 0x000000ffff1c7224 */ /* 0x000fe200078e0007 */
[----:B--2---:R-:W-:Y:S04]  /*2ae60*/  STL.64 [R1+0x1428], R18 ;  /* 0x0014281201007387 */ /* 0x004fe80000100a00 */
[----:B---3--:R0:W-:Y:S04]  /*2ae70*/  STL.64 [R1+0x1420], R16 ;  /* 0x0014201001007387 */ /* 0x0081e80000100a00 */
[----:B0-----:R-:W2:Y:S04]  /*2ae80*/  LDL.LU R16, [R1+0xc0] ;  /* 0x0000c00001107983 */ /* 0x001ea80000300800 */
[----:B------:R-:W2:Y:S04]  /*2ae90*/  LDL.LU R17, [R1+0xc4] ;  /* 0x0000c40001117983 */ /* 0x000ea80000300800 */
[----:B------:R-:W3:Y:S01]  /*2aea0*/  LDL.LU R18, [R1+0xc8] ;  /* 0x0000c80001127983 */ /* 0x000ee20000300800 */
[----:B------:R-:W-:-:S03]  /*2aeb0*/  IMAD.MOV.U32 R19, RZ, RZ, R0 ;  /* 0x000000ffff137224 */ /* 0x000fc600078e0000 */
[----:B------:R-:W4:Y:S04]  /*2aec0*/  LDL.LU R0, [R1+0x1460] ;  /* 0x0014600001007983 */ /* 0x000f280000300800 */
[----:B------:R-:W5:Y:S04]  /*2aed0*/  LDL.LU R6, [R1+0x178] ;  /* 0x0001780001067983 */ /* 0x000f680000300800 */
[----:B------:R-:W5:Y:S01]  /*2aee0*/  LDL.LU R7, [R1+0x17c] ;  /* 0x00017c0001077983 */ /* 0x000f620000300800 */
[----:B------:R-:W-:Y:S02]  /*2aef0*/  F2FP.F16.E4M3.UNPACK_B R4, R4.H1 ;  /* 0x00000004ff04723e */ /* 0x000fe400030006ff */
[----:B------:R-:W-:-:S02]  /*2af00*/  F2FP.F16.E4M3.UNPACK_B R5, R5.H1 ;  /* 0x00000005ff05723e */ /* 0x000fc400030006ff */
[----:B------:R-:W-:Y:S02]  /*2af10*/  F2FP.F16.E4M3.UNPACK_B R2, R20.H1 ;  /* 0x00000014ff02723e */ /* 0x000fe400030006ff */
[----:B------:R-:W-:Y:S01]  /*2af20*/  F2FP.F16.E4M3.UNPACK_B R3, R21.H1 ;  /* 0x00000015ff03723e */ /* 0x000fe200030006ff */
[----:B-----5:R-:W-:Y:S04]  /*2af30*/  STL.64 [R1+0x1458], R6 ;  /* 0x0014580601007387 */ /* 0x020fe80000100a00 */
[----:B------:R-:W-:Y:S04]  /*2af40*/  STL.64 [R1+0x1450], R4 ;  /* 0x0014500401007387 */ /* 0x000fe80000100a00 */
[----:B------:R-:W5:Y:S04]  /*2af50*/  LDL.LU R20, [R1+0x188] ;  /* 0x0001880001147983 */ /* 0x000f680000300800 */
[----:B------:R-:W5:Y:S04]  /*2af60*/  LDL.LU R21, [R1+0x18c] ;  /* 0x00018c0001157983 */ /* 0x000f680000300800 */
[----:B---3--:R-:W-:Y:S04]  /*2af70*/  STL.64 [R1+0x1438], R18 ;  /* 0x0014381201007387 */ /* 0x008fe80000100a00 */
[----:B--2---:R0:W-:Y:S04]  /*2af80*/  STL.64 [R1+0x1430], R16 ;  /* 0x0014301001007387 */ /* 0x0041e80000100a00 */
[----:B0-----:R-:W2:Y:S04]  /*2af90*/  LDL.LU R16, [R1+0xa0] ;  /* 0x0000a00001107983 */ /* 0x001ea80000300800 */
[----:B------:R-:W2:Y:S04]  /*2afa0*/  LDL.LU R17, [R1+0xa4] ;  /* 0x0000a40001117983 */ /* 0x000ea80000300800 */
[----:B------:R-:W3:Y:S04]  /*2afb0*/  LDL.LU R18, [R1+0xa8] ;  /* 0x0000a80001127983 */ /* 0x000ee80000300800 */
[----:B------:R-:W3:Y:S01]  /*2afc0*/  LDL.LU R19, [R1+0xac] ;  /* 0x0000ac0001137983 */ /* 0x000ee20000300800 */
[----:B------:R-:W-:-:S15]  /*2afd0*/  HMMA.16816.F32 R4, R12, R2, R8 ;  /* 0x000000020c04723c */ /* 0x000fde0000001808 */
[----:B------:R-:W-:-:S09]  /*2afe0*/  NOP ;  /* 0x0000000000007918 */ /* 0x000fd20000000000 */
[----:B------:R-:W-:Y:S02]  /*2aff0*/  IMAD.MOV.U32 R10, RZ, RZ, R6 ;  /* 0x000000ffff0a7224 */ /* 0x000fe400078e0006 */
[----:B------:R-:W-:Y:S02]  /*2b000*/  IMAD.MOV.U32 R11, RZ, RZ, R7 ;  /* 0x000000ffff0b7224 */ /* 0x000fe400078e0007 */
[----:B------:R-:W-:Y:S02]  /*2b010*/  IMAD.MOV.U32 R8, RZ, RZ, R4 ;  /* 0x000000ffff087224 */ /* 0x000fe400078e0004 */
[----:B------:R-:W-:Y:S01]  /*2b020*/  IMAD.MOV.U32 R9, RZ, RZ, R5 ;  /* 0x000000ffff097224 */ /* 0x000fe200078e0005 */
[----:B---3--:R-:W-:Y:S04]  /*2b030*/  STL.64 [R1+0x1448], R18 ;  /* 0x0014481201007387 */ /* 0x008fe80000100a00 */
[----:B--2---:R0:W-:Y:S04]  /*2b040*/  STL.64 [R1+0x1440], R16 ;  /* 0x0014401001007387 */ /* 0x0041e80000100a00 */
[----:B0-----:R-:W2:Y:S04]  /*2b050*/  LDL.LU R16, [R1+0x80] ;  /* 0x0000800001107983 */ /* 0x001ea80000300800 */
[----:B------:R-:W2:Y:S04]  /*2b060*/  LDL.LU R17, [R1+0x84] ;  /* 0x0000840001117983 */ /* 0x000ea80000300800 */
[----:B------:R-:W2:Y:S04]  /*2b070*/  LDL.LU R18, [R1+0x88] ;  /* 0x0000880001127983 */ /* 0x000ea80000300800 */
[----:B------:R-:W3:Y:S04]  /*2b080*/  LDL.LU R22, [R1+0x198] ;  /* 0x0001980001167983 */ /* 0x000ee80000300800 */
[----:B------:R-:W3:Y:S04]  /*2b090*/  LDL.LU R23, [R1+0x19c] ;  /* 0x00019c0001177983 */ /* 0x000ee80000300800 */
[----:B------:R-:W3:Y:S01]  /*2b0a0*/  LDL.LU R26, [R1+0x1b8] ;  /* 0x0001b800011a7983 */ /* 0x000ee20000300800 */
[----:B----4-:R-:W-:-:S03]  /*2b0b0*/  IMAD.MOV.U32 R19, RZ, RZ, R0 ;  /* 0x000000ffff137224 */ /* 0x010fc600078e0000 */
[----:B------:R-:W4:Y:S04]  /*2b0c0*/  LDL.LU R27, [R1+0x1bc] ;  /* 0x0001bc00011b7983 */ /* 0x000f280000300800 */
[----:B------:R-:W4:Y:S04]  /*2b0d0*/  LDL.LU R0, [R1+0x1c0] ;  /* 0x0001c00001007983 */ /* 0x000f280000300800 */
[----:B------:R-:W5:Y:S04]  /*2b0e0*/  LDL.LU.64 R6, [R1+0x1458] ;  /* 0x0014580001067983 */ /* 0x000f680000300a00 */
[----:B------:R-:W2:Y:S04]  /*2b0f0*/  LDL.LU.64 R4, [R1+0x1450] ;  /* 0x0014500001047983 */ /* 0x000ea80000300a00 */
[----:B------:R-:W-:Y:S04]  /*2b100*/  STL.64 [R1+0x13a8], R10 ;  /* 0x0013a80a01007387 */ /* 0x000fe80000100a00 */
[----:B------:R0:W-:Y:S04]  /*2b110*/  STL.64 [R1+0x13a0], R8 ;  /* 0x0013a00801007387 */ /* 0x0001e80000100a00 */
[----:B0-----:R-:W3:Y:S04]  /*2b120*/  LDL.LU R8, [R1+0xf0] ;  /* 0x0000f00001087983 */ /* 0x001ee80000300800 */
[----:B------:R-:W3:Y:S04]  /*2b130*/  LDL.LU R9, [R1+0xf4] ;  /* 0x0000f40001097983 */ /* 0x000ee80000300800 */
[----:B------:R-:W4:Y:S04]  /*2b140*/  LDL.LU R10, [R1+0xf8] ;  /* 0x0000f800010a7983 */ /* 0x000f280000300800 */
[----:B------:R-:W4:Y:S01]  /*2b150*/  LDL.LU R11, [R1+0xfc] ;  /* 0x0000fc00010b7983 */ /* 0x000f220000300800 */
[----:B--2---:R-:W-:Y:S03]  /*2b160*/  HMMA.16816.F32 R16, R12, R4, R16 ;  /* 0x000000040c10723c */ /* 0x004fe60000001810 */
[----:B----4-:R-:W-:Y:S04]  /*2b170*/  STL.64 [R1+0x1418], R10 ;  /* 0x0014180a01007387 */ /* 0x010fe80000100a00 */
[----:B---3--:R0:W-:Y:S04]  /*2b180*/  STL.64 [R1+0x1410], R8 ;  /* 0x0014100801007387 */ /* 0x0081e80000100a00 */
[----:B0-----:R-:W2:Y:S04]  /*2b190*/  LDL.LU R8, [R1+0xe0] ;  /* 0x0000e00001087983 */ /* 0x001ea80000300800 */
[----:B------:R-:W2:Y:S04]  /*2b1a0*/  LDL.LU R9, [R1+0xe4] ;  /* 0x0000e40001097983 */ /* 0x000ea80000300800 */
[----:B------:R-:W2:Y:S04]  /*2b1b0*/  LDL.LU R10, [R1+0xe8] ;  /* 0x0000e800010a7983 */ /* 0x000ea80000300800 */
[----:B------:R-:W2:Y:S04]  /*2b1c0*/  LDL.LU R11, [R1+0xec] ;  /* 0x0000ec00010b7983 */ /* 0x000ea80000300800 */
[----:B------:R-:W-:Y:S04]  /*2b1d0*/  STL.64 [R1+0x80], R16 ;  /* 0x0000801001007387 */ /* 0x000fe80000100a00 */
[----:B------:R0:W-:Y:S04]  /*2b1e0*/  STL.64 [R1+0x88], R18 ;  /* 0x0000881201007387 */ /* 0x0001e80000100a00 */
[----:B0-----:R-:W3:Y:S04]  /*2b1f0*/  LDL.LU.64 R18, [R1+0x1448] ;  /* 0x0014480001127983 */ /* 0x001ee80000300a00 */
[----:B------:R-:W3:Y:S01]  /*2b200*/  LDL.LU.64 R16, [R1+0x1440] ;  /* 0x0014400001107983 */ /* 0x000ee20000300a00 */
[----:B-----5:R-:W-:-:S02]  /*2b210*/  F2FP.F16.E4M3.UNPACK_B R6, R6.H1 ;  /* 0x00000006ff06723e */ /* 0x020fc400030006ff */
[----:B------:R-:W-:-:S07]  /*2b220*/  F2FP.F16.E4M3.UNPACK_B R7, R7.H1 ;  /* 0x00000007ff07723e */ /* 0x000fce00030006ff */
[----:B---3--:R-:W-:-:S15]  /*2b230*/  HMMA.16816.F32 R16, R12, R6, R16 ;  /* 0x000000060c10723c */ /* 0x008fde0000001810 */
[----:B------:R-:W-:-:S08]  /*2b240*/  NOP ;  /* 0x0000000000007918 */ /* 0x000fd00000000000 */
[----:B------:R-:W-:Y:S04]  /*2b250*/  STL.64 [R1+0xa0], R16 ;  /* 0x0000a01001007387 */ /* 0x000fe80000100a00 */
[----:B------:R0:W-:Y:S04]  /*2b260*/  STL.64 [R1+0xa8], R18 ;  /* 0x0000a81201007387 */ /* 0x0001e80000100a00 */
[----:B0-----:R-:W3:Y:S04]  /*2b270*/  LDL.LU.64 R18, [R1+0x1438] ;  /* 0x0014380001127983 */ /* 0x001ee80000300a00 */
[----:B------:R-:W3:Y:S01]  /*2b280*/  LDL.LU.64 R16, [R1+0x1430] ;  /* 0x0014300001107983 */ /* 0x000ee20000300a00 */
[----:B------:R-:W-:-:S02]  /*2b290*/  F2FP.F16.E4M3.UNPACK_B R20, R20.H1 ;  /* 0x00000014ff14723e */ /* 0x000fc400030006ff */
[----:B------:R-:W-:Y:S02]  /*2b2a0*/  F2FP.F16.E4M3.UNPACK_B R21, R21.H1 ;  /* 0x00000015ff15723e */ /* 0x000fe400030006ff */
[----:B------:R-:W-:Y:S02]  /*2b2b0*/  F2FP.F16.E4M3.UNPACK_B R22, R22.H1 ;  /* 0x00000016ff16723e */ /* 0x000fe400030006ff */
[----:B------:R-:W-:-:S07]  /*2b2c0*/  F2FP.F16.E4M3.UNPACK_B R23, R23.H1 ;  /* 0x00000017ff17723e */ /* 0x000fce00030006ff */
[C---:B--2---:R-:W-:Y:S01]  /*2b2d0*/  HMMA.16816.F32 R8, R12.reuse, R22, R8 ;  /* 0x000000160c08723c */ /* 0x044fe20000001808 */
[----:B------:R0:W-:Y:S04]  /*2b2e0*/  STL.64 [R1+0x13f0], R6 ;  /* 0x0013f00601007387 */ /* 0x0001e80000100a00 */
[----:B0-----:R-:W2:Y:S04]  /*2b2f0*/  LDL.LU R6, [R1+0x598] ;  /* 0x0005980001067983 */ /* 0x001ea80000300800 */
[----:B------:R-:W4:Y:S04]  /*2b300*/  LDL.LU R7, [R1+0x5a8] ;  /* 0x0005a80001077983 */ /* 0x000f280000300800 */
[----:B------:R0:W-:Y:S04]  /*2b310*/  STL.64 [R1+0x13e8], R4 ;  /* 0x0013e80401007387 */ /* 0x0001e80000100a00 */
[----:B0-----:R-:W5:Y:S04]  /*2b320*/  LDL.LU R4, [R1+0x590] ;  /* 0x0005900001047983 */ /* 0x001f680000300800 */
[----:B------:R-:W2:Y:S01]  /*2b330*/  LDL.LU R5, [R1+0x5a0] ;  /* 0x0005a00001057983 */ /* 0x000ea20000300800 */
[----:B---3--:R-:W-:-:S15]  /*2b340*/  HMMA.16816.F32 R16, R12, R20, R16 ;  /* 0x000000140c10723c */ /* 0x008fde0000001810 */
[----:B------:R-:W-:-:S08]  /*2b350*/  NOP ;  /* 0x0000000000007918 */ /* 0x000fd00000000000 */
[----:B------:R-:W-:Y:S04]  /*2b360*/  STL.64 [R1+0xc0], R16 ;  /* 0x0000c01001007387 */ /* 0x000fe80000100a00 */
[----:B------:R0:W-:Y:S04]  /*2b370*/  STL.64 [R1+0xc8], R18 ;  /* 0x0000c81201007387 */ /* 0x0001e80000100a00 */
[----:B0-----:R-:W2:Y:S04]  /*2b380*/  LDL.LU.64 R18, [R1+0x1428] ;  /* 0x0014280001127983 */ /* 0x001ea80000300a00 */
[----:B------:R-:W5:Y:S04]  /*2b390*/  LDL.LU.64 R16, [R1+0x1420] ;  /* 0x0014200001107983 */ /* 0x000f680000300a00 */
[----:B------:R-:W-:Y:S04]  /*2b3a0*/  STL.64 [R1+0x100], R8 ;  /* 0x0001000801007387 */ /* 0x000fe80000100a00 */
[----:B------:R0:W-:Y:S04]  /*2b3b0*/  STL.64 [R1+0x108], R10 ;  /* 0x0001080a01007387 */ /* 0x0001e80000100a00 */
[----:B0-----:R-:W3:Y:S04]  /*2b3c0*/  LDL.LU.64 R10, [R1+0x1418] ;  /* 0x00141800010a7983 */ /* 0x001ee80000300a00 */
[----:B------:R-:W3:Y:S01]  /*2b3d0*/  LDL.LU.64 R8, [R1+0x1410] ;  /* 0x0014100001087983 */ /* 0x000ee20000300a00 */
[----:B------:R-:W-:-:S02]  /*2b3e0*/  F2FP.F16.E4M3.UNPACK_B R24, R24.H1 ;  /* 0x00000018ff18723e */ /* 0x000fc400030006ff */
[----:B------:R-:W-:Y:S01]  /*2b3f0*/  F2FP.F16.E4M3.UNPACK_B R25, R25.H1 ;  /* 0x00000019ff19723e */ /* 0x000fe200030006ff */
[----:B------:R-:W-:Y:S04]  /*2b400*/  STL.64 [R1+0x13d0], R22 ;  /* 0x0013d01601007387 */ /* 0x000fe80000100a00 */
[----:B------:R0:W-:Y:S04]  /*2b410*/  STL.64 [R1+0x13c8], R20 ;  /* 0x0013c81401007387 */ /* 0x0001e80000100a00 */
[----:B0-----:R-:W3:Y:S01]  /*2b420*/  LDL.LU R20, [R1+0x70] ;  /* 0x0000700001147983 */ /* 0x001ee20000300800 */
[----:B--2---:R-:W-:-:S02]  /*2b430*/  IMAD R18, R18, 0x100, R5 ;  /* 0x0000010012127824 */ /* 0x004fc400078e0205 */
[----:B-----5:R-:W-:Y:S02]  /*2b440*/  IMAD R16, R16, 0x100, R4 ;  /* 0x0000010010107824 */ /* 0x020fe400078e0204 */
[----:B------:R-:W-:Y:S02]  /*2b450*/  IMAD R17, R17, 0x100, R6 ;  /* 0x0000010011117824 */ /* 0x000fe400078e0206 */
[----:B----4-:R-:W-:Y:S02]  /*2b460*/  IMAD R19, R19, 0x100, R7 ;  /* 0x0000010013137824 */ /* 0x010fe400078e0207 */
[----:B---3--:R-:W-:-:S15]  /*2b470*/  HMMA.16816.F32 R4, R12, R24, R8 ;  /* 0x000000180c04723c */ /* 0x008fde0000001808 */
[----:B------:R-:W-:-:S08]  /*2b480*/  NOP ;  /* 0x0000000000007918 */ /* 0x000fd00000000000 */
[----:B------:R0:W-:Y:S04]  /*2b490*/  STL.64 [R1+0xf0], R4 ;  /* 0x0000f00401007387 */ /* 0x0001e80000100a00 */
[----:B------:R1:W-:Y:S04]  /*2b4a0*/  STL.64 [R1+0xf8], R6 ;  /* 0x0000f80601007387 */ /* 0x0003e80000100a00 */
[----:B------:R-:W2:Y:S04]  /*2b4b0*/  LDL.LU R21, [R1+0x74] ;  /* 0x0000740001157983 */ /* 0x000ea80000300800 */
[----:B------:R-:W3:Y:S04]  /*2b4c0*/  LDL.LU R22, [R1+0x78] ;  /* 0x0000780001167983 */ /* 0x000ee80000300800 */
[----:B------:R-:W3:Y:S04]  /*2b4d0*/  LDL.LU R23, [R1+0x7c] ;  /* 0x00007c0001177983 */ /* 0x000ee80000300800 */
[----:B0-----:R-:W4:Y:S04]  /*2b4e0*/  LDL.LU R4, [R1+0xb0] ;  /* 0x0000b00001047983 */ /* 0x001f280000300800 */
[----:B------:R-:W4:Y:S04]  /*2b4f0*/  LDL.LU R5, [R1+0xb4] ;  /* 0x0000b40001057983 */ /* 0x000f280000300800 */
[----:B-1----:R-:W5:Y:S04]  /*2b500*/  LDL.LU R6, [R1+0xb8] ;  /* 0x0000b80001067983 */ /* 0x002f680000300800 */
[----:B------:R-:W5:Y:S04]  /*2b510*/  LDL.LU R7, [R1+0xbc] ;  /* 0x0000bc0001077983 */ /* 0x000f680000300800 */
[----:B-----5:R0:W-:Y:S04]  /*2b520*/  STL.64 [R1+0x1400], R6 ;  /* 0x0014000601007387 */ /* 0x0201e80000100a00 */
[----:B----4-:R1:W-:Y:S01]  /*2b530*/  STL.64 [R1+0x13f8], R4 ;  /* 0x0013f80401007387 */ /* 0x0103e20000100a00 */
[----:B0-----:R-:W-:-:S02]  /*2b540*/  IMAD.MOV.U32 R6, RZ, RZ, R29 ;  /* 0x000000ffff067224 */ /* 0x001fc400078e001d */
[----:B------:R-:W-:-:S05]  /*2b550*/  IMAD.MOV.U32 R7, RZ, RZ, R28 ;  /* 0x000000ffff077224 */ /* 0x000fca00078e001c */
[----:B------:R0:W-:Y:S04]  /*2b560*/  STL.64 [R1+0x1408], R6 ;  /* 0x0014080601007387 */ /* 0x0001e80000100a00 */
[----:B-1----:R-:W4:Y:S04]  /*2b570*/  LDL.LU R4, [R1+0x110] ;  /* 0x0001100001047983 */ /* 0x002f280000300800 */
[----:B------:R-:W4:Y:S04]  /*2b580*/  LDL.LU R5, [R1+0x114] ;  /* 0x0001140001057983 */ /* 0x000f280000300800 */
[----:B0-----:R-:W4:Y:S04]  /*2b590*/  LDL.LU R6, [R1+0x118] ;  /* 0x0001180001067983 */ /* 0x001f280000300800 */
[----:B------:R-:W4:Y:S04]  /*2b5a0*/  LDL.LU R7, [R1+0x11c] ;  /* 0x00011c0001077983 */ /* 0x000f280000300800 */
[----:B---3--:R-:W-:Y:S04]  /*2b5b0*/  STL.64 [R1+0x13e0], R22 ;  /* 0x0013e01601007387 */ /* 0x008fe80000100a00 */
[----:B--2---:R0:W-:Y:S04]  /*2b5c0*/  STL.64 [R1+0x13d8], R20 ;  /* 0x0013d81401007387 */ /* 0x0041e80000100a00 */
[----:B0-----:R-:W2:Y:S04]  /*2b5d0*/  LDL.LU R20, [R1+0x90] ;  /* 0x0000900001147983 */ /* 0x001ea80000300800 */
[----:B------:R-:W2:Y:S04]  /*2b5e0*/  LDL.LU R21, [R1+0x94] ;  /* 0x0000940001157983 */ /* 0x000ea80000300800 */
[----:B------:R-:W2:Y:S04]  /*2b5f0*/  LDL.LU R22, [R1+0x98] ;  /* 0x0000980001167983 */ /* 0x000ea80000300800 */
[----:B------:R-:W2:Y:S04]  /*2b600*/  LDL.LU R23, [R1+0x9c] ;  /* 0x00009c0001177983 */ /* 0x000ea80000300800 */
[----:B------:R-:W3:Y:S04]  /*2b610*/  LDL.LU R28, [R1+0x5b8] ;  /* 0x0005b800011c7983 */ /* 0x000ee80000300800 */
[----:B------:R-:W3:Y:S04]  /*2b620*/  LDL.LU R29, [R1+0x5b4] ;  /* 0x0005b400011d7983 */ /* 0x000ee80000300800 */
[----:B------:R-:W5:Y:S04]  /*2b630*/  LDL.LU R10, [R1+0x5c0] ;  /* 0x0005c000010a7983 */ /* 0x000f680000300800 */
[----:B------:R-:W5:Y:S01]  /*2b640*/  LDL.LU R11, [R1+0x5bc] ;  /* 0x0005bc00010b7983 */ /* 0x000f620000300800 */
[----:B------:R-:W-:-:S02]  /*2b650*/  F2FP.F16.E4M3.UNPACK_B R26, R26.H1 ;  /* 0x0000001aff1a723e */ /* 0x000fc400030006ff */
[----:B------:R-:W-:Y:S01]  /*2b660*/  F2FP.F16.E4M3.UNPACK_B R27, R27.H1 ;  /* 0x0000001bff1b723e */ /* 0x000fe200030006ff */
[----:B-----5:R0:W-:Y:S04]  /*2b670*/  STL.64 [R1+0x13b0], R10 ;  /* 0x0013b00a01007387 */ /* 0x0201e80000100a00 */
[----:B------:R-:W5:Y:S04]  /*2b680*/  LDL.LU R8, [R1+0x20] ;  /* 0x0000200001087983 */ /* 0x000f680000300800 */
[----:B------:R-:W5:Y:S04]  /*2b690*/  LDL.LU R9, [R1+0x24] ;  /* 0x0000240001097983 */ /* 0x000f680000300800 */
[----:B0-----:R-:W2:Y:S04]  /*2b6a0*/  LDL.LU R10, [R1+0x28] ;  /* 0x00002800010a7983 */ /* 0x001ea80000300800 */
[----:B------:R-:W2:Y:S01]  /*2b6b0*/  LDL.LU R11, [R1+0x2c] ;  /* 0x00002c00010b7983 */ /* 0x000ea20000300800 */
[----:B----4-:R-:W-:Y:S01]  /*2b6c0*/  HMMA.16816.F32 R4, R12, R26, R4 ;  /* 0x0000001a0c04723c */ /* 0x010fe20000001804 */
[----:B------:R-:W-:-:S02]  /*2b6d0*/  LOP3.LUT R0, R0, 0x40, RZ, 0x3c, !PT ;  /* 0x0000004000007812 */ /* 0x000fc400078e3cff */
[----:B--2---:R-:W-:Y:S04]  /*2b6e0*/  STL.64 [R1+0x13c0], R10 ;  /* 0x0013c00a01007387 */ /* 0x004fe80000100a00 */
[----:B-----5:R0:W-:Y:S04]  /*2b6f0*/  STL.64 [R1+0x13b8], R8 ;  /* 0x0013b80801007387 */ /* 0x0201e80000100a00 */
[----:B0-----:R-:W2:Y:S04]  /*2b700*/  LDL.LU R8, [R1+0x50] ;  /* 0x0000500001087983 */ /* 0x001ea80000300800 */
[----:B------:R-:W2:Y:S04]  /*2b710*/  LDL.LU R9, [R1+0x54] ;  /* 0x0000540001097983 */ /* 0x000ea80000300800 */
[----:B------:R-:W2:Y:S04]  /*2b720*/  LDL.LU R10, [R1+0x58] ;  /* 0x00005800010a7983 */ /* 0x000ea80000300800 */
[----:B------:R-:W2:Y:S04]  /*2b730*/  LDL.LU R11, [R1+0x5c] ;  /* 0x00005c00010b7983 */ /* 0x000ea80000300800 */
[----:B------:R-:W4:Y:S04]  /*2b740*/  LDL.LU R12, [R1+0xd0] ;  /* 0x0000d000010c7983 */ /* 0x000f280000300800 */
[----:B------:R-:W-:Y:S04]  /*2b750*/  STL.64 [R1+0xe0], R4 ;  /* 0x0000e00401007387 */ /* 0x000fe80000100a00 */
[----:B------:R-:W-:Y:S04]  /*2b760*/  STL.64 [R1+0xe8], R6 ;  /* 0x0000e80601007387 */ /* 0x000fe80000100a00 */
[----:B------:R-:W0:Y:S04]  /*2b770*/  LDSM.16.M88.4 R4, [R0+UR5] ;  /* 0x000000050004783b */ /* 0x000e280008000200 */
[----:B------:R-:W4:Y:S04]  /*2b780*/  LDL.LU R13, [R1+0xd4] ;  /* 0x0000d400010d7983 */ /* 0x000f280000300800 */
[----:B------:R-:W4:Y:S04]  /*2b790*/  LDL.LU R14, [R1+0xd8] ;  /* 0x0000d800010e7983 */ /* 0x000f280000300800 */
[----:B------:R-:W4:Y:S04]  /*2b7a0*/  LDL.LU R15, [R1+0xdc] ;  /* 0x0000dc00010f7983 */ /* 0x000f280000300800 */
[----:B0-----:R-:W-:Y:S04]  /*2b7b0*/  STL.64 [R1+0x1a0], R4 ;  /* 0x0001a00401007387 */ /* 0x001fe80000100a00 */
[----:B------:R0:W-:Y:S04]  /*2b7c0*/  STL.64 [R1+0x1a8], R6 ;  /* 0x0001a80601007387 */ /* 0x0001e80000100a00 */
[----:B0-----:R-:W4:Y:S01]  /*2b7d0*/  LDL.LU.64 R6, [R1+0x1408] ;  /* 0x0014080001067983 */ /* 0x001f220000300a00 */
[----:B------:R-:W-:-:S02]  /*2b7e0*/  F2FP.F16.E4M3.UNPACK_B R16, R16 ;  /* 0x00000010ff10723e */ /* 0x000fc400020006ff */
[----:B------:R-:W-:Y:S02]  /*2b7f0*/  F2FP.F16.E4M3.UNPACK_B R18, R18 ;  /* 0x00000012ff12723e */ /* 0x000fe400020006ff */
[----:B------:R-:W-:Y:S02]  /*2b800*/  F2FP.F16.E4M3.UNPACK_B R17, R17 ;  /* 0x00000011ff11723e */ /* 0x000fe400020006ff */
[----:B------:R-:W-:-:S07]  /*2b810*/  F2FP.F16.E4M3.UNPACK_B R19, R19 ;  /* 0x00000013ff13723e */ /* 0x000fce00020006ff */
[----:B----4-:R-:W-:Y:S01]  /*2b820*/  HMMA.16816.F32 R12, R16, R6, R12 ;  /* 0x00000006100c723c */ /* 0x010fe2000000180c */
[----:B------:R-:W0:-:S15]  /*2b830*/  LDSM.16.M88.4 R4, [R0+UR5+0x1000] ;  /* 0x001000050004783b */ /* 0x000e1e0008000200 */
[----:B------:R-:W-:-:S07]  /*2b840*/  NOP ;  /* 0x0000000000007918 */ /* 0x000fce0000000000 */
[----:B------:R1:W-:Y:S04]  /*2b850*/  STL.64 [R1+0xd0], R12 ;  /* 0x0000d00c01007387 */ /* 0x0003e80000100a00 */
[----:B------:R-:W-:Y:S04]  /*2b860*/  STL.64 [R1+0xd8], R14 ;  /* 0x0000d80e01007387 */ /* 0x000fe80000100a00 */
[----:B0-----:R-:W-:Y:S04]  /*2b870*/  STL.64 [R1+0x1c0], R4 ;  /* 0x0001c00401007387 */ /* 0x001fe80000100a00 */
[----:B------:R0:W-:Y:S01]  /*2b880*/  STL.64 [R1+0x1c8], R6 ;  /* 0x0001c80601007387 */ /* 0x0001e20000100a00 */
[----:B-1----:R-:W-:-:S02]  /*2b890*/  IMAD.MOV.U32 R12, RZ, RZ, R4 ;  /* 0x000000ffff0c7224 */ /* 0x002fc400078e0004 */
[----:B------:R-:W-:Y:S01]  /*2b8a0*/  IMAD.MOV.U32 R13, RZ, RZ, R5 ;  /* 0x000000ffff0d7224 */ /* 0x000fe200078e0005 */
[----:B0-----:R-:W4:Y:S04]  /*2b8b0*/  LDL.LU.64 R6, [R1+0x1400] ;  /* 0x0014000001067983 */ /* 0x001f280000300a00 */
[----:B------:R-:W4:Y:S02]  /*2b8c0*/  LDL.LU.64 R4, [R1+0x13f8] ;  /* 0x0013f80001047983 */ /* 0x000f240000300a00 */
[----:B----4-:R-:W-:Y:S02]  /*2b8d0*/  HMMA.16816.F32 R4, R16, R2, R4 ;  /* 0x000000021004723c */ /* 0x010fe40000001804 */
[----:B------:R-:W4:Y:S04]  /*2b8e0*/  LDL.LU R2, [R1+0x5c8] ;  /* 0x0005c80001027983 */ /* 0x000f280000300800 */
[----:B------:R-:W4:-:S15]  /*2b8f0*/  LDL.LU R3, [R1+0x5c4] ;  /* 0x0005c40001037983 */ /* 0x000f1e0000300800 */
[----:B------:R-:W-:-:S02]  /*2b900*/  NOP ;  /* 0x0000000000007918 */ /* 0x000fc40000000000 */
[----:B------:R-:W-:Y:S04]  /*2b910*/  STL.64 [R1+0xb0], R4 ;  /* 0x0000b00401007387 */ /* 0x000fe80000100a00 */
[----:B------:R-:W-:Y:S04]  /*2b920*/  STL.64 [R1+0xb8], R6 ;  /* 0x0000b80601007387 */ /* 0x000fe80000100a00 */
[----:B------:R-:W0:Y:S04]  /*2b930*/  LDSM.16.M88.4 R4, [R0+UR5+0x2000] ;  /* 0x002000050004783b */ /* 0x000e280008000200 */
[----:B0-----:R-:W-:Y:S04]  /*2b940*/  STL.64 [R1+0x1b0], R4 ;  /* 0x0001b00401007387 */ /* 0x001fe80000100a00 */
[----:B------:R0:W-:Y:S01]  /*2b950*/  STL.64 [R1+0x1b8], R6 ;  /* 0x0001b80601007387 */ /* 0x0001e20000100a00 */
[----:B------:R-:W-:-:S02]  /*2b960*/  IMAD.MOV.U32 R14, RZ, RZ, R4 ;  /* 0x000000ffff0e7224 */ /* 0x000fc400078e0004 */
[----:B------:R-:W-:Y:S01]  /*2b970*/  IMAD.MOV.U32 R15, RZ, RZ, R5 ;  /* 0x000000ffff0f7224 */ /* 0x000fe200078e0005 */
[----:B0-----:R-:W5:Y:S04]  /*2b980*/  LDL.LU.64 R6, [R1+0x13f0] ;  /* 0x0013f00001067983 */ /* 0x001f680000300a00 */
[----:B------:R-:W3:Y:S02]  /*2b990*/  LDL.LU.64 R4, [R1+0x13e8] ;  /* 0x0013e80001047983 */ /* 0x000ee40000300a00 */
[----:B---3--:R-:W-:Y:S02]  /*2b9a0*/  HMMA.16816.F32 R20, R16, R4, R20 ;  /* 0x000000041014723c */ /* 0x008fe40000001814 */
[----:B------:R-:W3:Y:S04]  /*2b9b0*/  LDL.LU R4, [R1+0x5b0] ;  /* 0x0005b00001047983 */ /* 0x000ee80000300800 */
[----:B------:R-:W3:-:S15]  /*2b9c0*/  LDL.LU R5, [R1+0x5ac] ;  /* 0x0005ac0001057983 */ /* 0x000ede0000300800 */
[----:B------:R-:W-:-:S02]  /*2b9d0*/  NOP ;  /* 0x0000000000007918 */ /* 0x000fc40000000000 */
[----:B------:R-:W-:Y:S04]  /*2b9e0*/  STL.64 [R1+0x90], R20 ;  /* 0x0000901401007387 */ /* 0x000fe80000100a00 */
[----:B------:R-:W-:Y:S04]  /*2b9f0*/  STL.64 [R1+0x98], R22 ;  /* 0x0000981601007387 */ /* 0x000fe80000100a00 */
[----:B------:R-:W0:Y:S04]  /*2ba00*/  LDSM.16.M88.4 R20, [R0+UR5+0x3000] ;  /* 0x003000050014783b */ /* 0x000e280008000200 */
[----:B0-----:R-:W-:Y:S04]  /*2ba10*/  STL.64 [R1+0x190], R20 ;  /* 0x0001901401007387 */ /* 0x001fe80000100a00 */
[----:B------:R0:W-:Y:S04]  /*2ba20*/  STL.64 [R1+0x198], R22 ;  /* 0x0001981601007387 */ /* 0x0001e80000100a00 */
[----:B0-----:R-:W5:Y:S04]  /*2ba30*/  LDL.LU.64 R22, [R1+0x13e0] ;  /* 0x0013e00001167983 */ /* 0x001f680000300a00 */
[----:B------:R-:W5:Y:S02]  /*2ba40*/  LDL.LU.64 R20, [R1+0x13d8] ;  /* 0x0013d80001147983 */ /* 0x000f640000300a00 */
[----:B-----5:R-:W-:-:S15]  /*2ba50*/  HMMA.16816.F32 R20, R16, R6, R20 ;  /* 0x000000061014723c */ /* 0x020fde0000001814 */
[----:B------:R-:W-:-:S08]  /*2ba60*/  NOP ;  /* 0x0000000000007918 */ /* 0x000fd00000000000 */
[----:B------:R-:W-:Y:S04]  /*2ba70*/  STL.64 [R1+0x40], R20 ;  /* 0x0000401401007387 */ /* 0x000fe80000100a00 */
[----:B------:R-:W-:Y:S04]  /*2ba80*/  STL.64 [R1+0x48], R22 ;  /* 0x0000481601007387 */ /* 0x000fe80000100a00 */
[----:B------:R-:W0:Y:S04]  /*2ba90*/  LDSM.16.M88.4 R20, [R0+UR5+0x4000] ;  /* 0x004000050014783b */ /* 0x000e280008000200 */
[----:B0-----:R-:W-:Y:S04]  /*2baa0*/  STL.64 [R1+0x180], R20 ;  /* 0x0001801401007387 */ /* 0x001fe80000100a00 */
[----:B------:R0:W-:Y:S04]  /*2bab0*/  STL.64 [R1+0x188], R22 ;  /* 0x0001881601007387 */ /* 0x0001e80000100a00 */
[----:B0-----:R-:W5:Y:S04]  /*2bac0*/  LDL.LU.64 R22, [R1+0x13d0] ;  /* 0x0013d00001167983 */ /* 0x001f680000300a00 */
[----:B------:R-:W2:Y:S02]  /*2bad0*/  LDL.LU.64 R20, [R1+0x13c8] ;  /* 0x0013c80001147983 */ /* 0x000ea40000300a00 */
[----:B--2---:R-:W-:-:S15]  /*2bae0*/  HMMA.16816.F32 R8, R16, R20, R8 ;  /* 0x000000141008723c */ /* 0x004fde0000001808 */
[----:B------:R-:W-:-:S08]  /*2baf0*/  NOP ;  /* 0x0000000000007918 */ /* 0x000fd00000000000 */
[----:B------:R-:W-:Y:S04]  /*2bb00*/  STL.64 [R1+0x30], R8 ;  /* 0x0000300801007387 */ /* 0x000fe80000100a00 */
[----:B------:R-:W-:Y:S04]  /*2bb10*/  STL.64 [R1+0x38], R10 ;  /* 0x0000380a01007387 */ /* 0x000fe80000100a00 */
[----:B------:R-:W0:Y:S04]  /*2bb20*/  LDSM.16.M88.4 R8, [R0+UR5+0x5000] ;  /* 0x005000050008783b */ /* 0x000e280008000200 */
[----:B0-----:R-:W-:Y:S04]  /*2bb30*/  STL.64 [R1+0x170], R8 ;  /* 0x0001700801007387 */ /* 0x001fe80000100a00 */
[----:B------:R0:W-:Y:S04]  /*2bb40*/  STL.64 [R1+0x178], R10 ;  /* 0x0001780a01007387 */ /* 0x0001e80000100a00 */
[----:B0-----:R-:W5:Y:S04]  /*2bb50*/  LDL.LU.64 R10, [R1+0x13c0] ;  /* 0x0013c000010a7983 */ /* 0x001f680000300a00 */
[----:B------:R-:W5:Y:S04]  /*2bb60*/  LDL.LU.64 R8, [R1+0x13b8] ;  /* 0x0013b80001087983 */ /* 0x000f680000300a00 */
[----:B------:R-:W2:Y:S01]  /*2bb70*/  LDL.LU R20, [R1] ;  /* 0x0000000001147983 */ /* 0x000ea20000300800 */
[----:B-----5:R-:W-:-:S15]  /*2bb80*/  HMMA.16816.F32 R8, R16, R22, R8 ;  /* 0x000000161008723c */ /* 0x020fde0000001808 */
[----:B------:R-:W-:-:S08]  /*2bb90*/  NOP ;  /* 0x0000000000007918 */ /* 0x000fd00000000000 */
[----:B------:R-:W-:Y:S04]  /*2bba0*/  STL.64 [R1+0x20], R8 ;  /* 0x0000200801007387 */ /* 0x000fe80000100a00 */
[----:B------:R-:W-:Y:S04]  /*2bbb0*/  STL.64 [R1+0x28], R10 ;  /* 0x0000280a01007387 */ /* 0x000fe80000100a00 */
[----:B------:R-:W0:Y:S04]  /*2bbc0*/  LDSM.16.M88.4 R8, [R0+UR5+0x6000] ;  /* 0x006000050008783b */ /* 0x000e280008000200 */
[----:B------:R-:W2:Y:S04]  /*2bbd0*/  LDL.LU R21, [R1+0x4] ;  /* 0x0000040001157983 */ /* 0x000ea80000300800 */
[----:B------:R-:W2:Y:S04]  /*2bbe0*/  LDL.LU R22, [R1+0x8] ;  /* 0x0000080001167983 */ /* 0x000ea80000300800 */
[----:B------:R-:W2:Y:S04]  /*2bbf0*/  LDL.LU R23, [R1+0xc] ;  /* 0x00000c0001177983 */ /* 0x000ea80000300800 */
[----:B0-----:R-:W-:Y:S04]  /*2bc00*/  STL.64 [R1+0x160], R8 ;  /* 0x0001600801007387 */ /* 0x001fe80000100a00 */
[----:B------:R0:W-:Y:S04]  /*2bc10*/  STL.64 [R1+0x168], R10 ;  /* 0x0001680a01007387 */ /* 0x0001e80000100a00 */
[----:B0-----:R-:W5:Y:S01]  /*2bc20*/  LDL.LU.64 R10, [R1+0x13b0] ;  /* 0x0013b000010a7983 */ /* 0x001f620000300a00 */
[----:B---3--:R-:W-:-:S02]  /*2bc30*/  IMAD R4, R5, 0x100, R4 ;  /* 0x0000010005047824 */ /* 0x008fc400078e0204 */
[----:B------:R-:W-:Y:S02]  /*2bc40*/  IMAD R6, R29, 0x100, R28 ;  /* 0x000001001d067824 */ /* 0x000fe400078e021c */
[----:B------:R-:W-:Y:S02]  /*2bc50*/  IMAD.MOV.U32 R28, RZ, RZ, R8 ;  /* 0x000000ffff1c7224 */ /* 0x000fe400078e0008 */
[----:B------:R-:W-:-:S05]  /*2bc60*/  IMAD.MOV.U32 R29, RZ, RZ, R9 ;  /* 0x000000ffff1d7224 */ /* 0x000fca00078e0009 */
[----:B------:R-:W-:Y:S04]  /*2bc70*/  STL [R1+0x135c], R29 ;  /* 0x00135c1d01007387 */ /* 0x000fe80000100800 */
[----:B------:R-:W-:Y:S01]  /*2bc80*/  STL [R1+0x1358], R28 ;  /* 0x0013581c01007387 */ /* 0x000fe20000100800 */
[----:B----4-:R-:W-:Y:S01]  /*2bc90*/  IMAD R7, R3, 0x100, R2 ;  /* 0x0000010003077824 */ /* 0x010fe200078e0202 */
[----:B--2---:R-:W-:Y:S01]  /*2bca0*/  HMMA.16816.F32 R20, R16, R24, R20 ;  /* 0x000000181014723c */ /* 0x004fe20000001814 */
[----:B-----5:R-:W-:Y:S02]  /*2bcb0*/  IMAD R5, R11, 0x100, R10 ;  /* 0x000001000b057824 */ /* 0x020fe400078e020a */
[----:B------:R-:W0:Y:S04]  /*2bcc0*/  LDSM.16.M88.4 R8, [R0+UR5+0x7000] ;  /* 0x007000050008783b */ /* 0x000e280008000200 */
[----:B0-----:R-:W-:Y:S04]  /*2bcd0*/  STL.64 [R1+0x150], R8 ;  /* 0x0001500801007387 */ /* 0x001fe80000100a00 */
[----:B------:R0:W-:Y:S01]  /*2bce0*/  STL.64 [R1+0x158], R10 ;  /* 0x0001580a01007387 */ /* 0x0001e20000100a00 */
[----:B------:R-:W-:-:S03]  /*2bcf0*/  IMAD.MOV.U32 R0, RZ, RZ, R9 ;  /* 0x000000ffff007224 */ /* 0x000fc600078e0009 */
[----:B0-----:R-:W2:Y:S04]  /*2bd00*/  LDL.LU.64 R10, [R1+0x13a8] ;  /* 0x0013a800010a7983 */ /* 0x001ea80000300a00 */
[----:B------:R-:W3:Y:S04]  /*2bd10*/  LDL.LU.64 R8, [R1+0x13a0] ;  /* 0x0013a00001087983 */ /* 0x000ee80000300a00 */
[----:B------:R-:W4:Y:S04]  /*2bd20*/  LDL R2, [R1+0x1a0] ;  /* 0x0001a00001027983 */ /* 0x000f280000100800 */
[----:B------:R-:W5:Y:S04]  /*2bd30*/  LDL R3, [R1+0x1a4] ;  /* 0x0001a40001037983 */ /* 0x000f680000100800 */
[----:B------:R0:W-:Y:S04]  /*2bd40*/  STL.64 [R1], R20 ;  /* 0x0000001401007387 */ /* 0x0001e80000100a00 */
[----:B------:R1:W-:Y:S04]  /*2bd50*/  STL.64 [R1+0x8], R22 ;  /* 0x0000081601007387 */ /* 0x0003e80000100a00 */
[----:B------:R-:W5:Y:S04]  /*2bd60*/  LDL.LU R29, [R1+0x5d0] ;  /* 0x0005d000011d7983 */ /* 0x000f680000300800 */
[----:B0-----:R-:W2:Y:S04]  /*2bd70*/  LDL.LU R20, [R1+0x5cc] ;  /* 0x0005cc0001147983 */ /* 0x001ea80000300800 */
[----:B------:R-:W5:Y:S04]  /*2bd80*/  LDL.LU R28, [R1+0x5e0] ;  /* 0x0005e000011c7983 */ /* 0x000f680000300800 */
[----:B-1----:R-:W3:Y:S04]  /*2bd90*/  LDL.LU R22, [R1+0x5dc] ;  /* 0x0005dc0001167983 */ /* 0x002ee80000300800 */
[----:B------:R-:W2:Y:S04]  /*2bda0*/  LDL.LU R21, [R1+0x5d4] ;  /* 0x0005d40001157983 */ /* 0x000ea80000300800 */
[----:B------:R-:W3:Y:S04]  /*2bdb0*/  LDL.LU R23, [R1+0x5e4] ;  /* 0x0005e40001177983 */ /* 0x000ee80000300800 */
[----:B---3--:R-:W-:Y:S04]  /*2bdc0*/  STL.64 [R1+0x1368], R22 ;  /* 0x0013681601007387 */ /* 0x008fe80000100a00 */
[----:B--2---:R0:W-:Y:S04]  /*2bdd0*/  STL.64 [R1+0x1360], R20 ;  /* 0x0013601401007387 */ /* 0x0041e80000100a00 */
[----:B0-----:R-:W2:Y:S04]  /*2bde0*/  LDL.LU R20, [R1+0x80] ;  /* 0x0000800001147983 */ /* 0x001ea80000300800 */
[----:B------:R-:W2:Y:S04]  /*2bdf0*/  LDL.LU R21, [R1+0x84] ;  /* 0x0000840001157983 */ /* 0x000ea80000300800 */
[----:B------:R-:W3:Y:S04]  /*2be00*/  LDL.LU R22, [R1+0x88] ;  /* 0x0000880001167983 */ /* 0x000ee80000300800 */
[----:B------:R-:W3:Y:S04]  /*2be10*/  LDL.LU R23, [R1+0x8c] ;  /* 0x00008c0001177983 */ /* 0x000ee80000300800 */
[----:B---3--:R0:W-:Y:S04]  /*2be20*/  STL.64 [R1+0x1378], R22 ;  /* 0x0013781601007387 */ /* 0x0081e80000100a00 */
[----:B--2---:R1:W-:Y:S01]  /*2be30*/  STL.64 [R1+0x1370], R20 ;  /* 0x0013701401007387 */ /* 0x0043e20000100a00 */
[----:B0-----:R-:W-:-:S02]  /*2be40*/  IMAD.MOV.U32 R22, RZ, RZ, R10 ;  /* 0x000000ffff167224 */ /* 0x001fc400078e000a */
[----:B-1----:R-:W-:Y:S02]  /*2be50*/  IMAD.MOV.U32 R20, RZ, RZ, R8 ;  /* 0x000000ffff147224 */ /* 0x002fe400078e0008 */
[----:B------:R-:W-:Y:S01]  /*2be60*/  IMAD.MOV.U32 R23, RZ, RZ, R11 ;  /* 0x000000ffff177224 */ /* 0x000fe200078e000b */
[----:B------:R-:W2:Y:S01]  /*2be70*/  LDL.LU R8, [R1+0x139c] ;  /* 0x00139c0001087983 */ /* 0x000ea20000300800 */
[----:B------:R-:W-:-:S03]  /*2be80*/  IMAD.MOV.U32 R21, RZ, RZ, R9 ;  /* 0x000000ffff157224 */ /* 0x000fc600078e0009 */
[----:B------:R-:W2:Y:S04]  /*2be90*/  LDL.LU R9, [R1+0x1398] ;  /* 0x0013980001097983 */ /* 0x000ea80000300800 */
[----:B------:R-:W2:Y:S04]  /*2bea0*/  LDL.LU R10, [R1+0x1394] ;  /* 0x00139400010a7983 */ /* 0x000ea80000300800 */
[----:B------:R-:W2:Y:S04]  /*2beb0*/  LDL.LU R11, [R1+0x1390] ;  /* 0x00139000010b7983 */ /* 0x000ea80000300800 */
[----:B------:R-:W-:Y:S04]  /*2bec0*/  STL.64 [R1+0x1388], R22 ;  /* 0x0013881601007387 */ /* 0x000fe80000100a00 */
[----:B------:R0:W-:Y:S04]  /*2bed0*/  STL.64 [R1+0x1380], R20 ;  /* 0x0013801401007387 */ /* 0x0001e80000100a00 */
[----:B0-----:R-:W3:Y:S04]  /*2bee0*/  LDL.LU R20, [R1+0x10] ;  /* 0x0000100001147983 */ /* 0x001ee80000300800 */
[----:B------:R-:W3:Y:S04]  /*2bef0*/  LDL.LU R21, [R1+0x14] ;  /* 0x0000140001157983 */ /* 0x000ee80000300800 */
[----:B------:R-:W3:Y:S04]  /*2bf00*/  LDL.LU R22, [R1+0x18] ;  /* 0x0000180001167983 */ /* 0x000ee80000300800 */
[----:B------:R-:W3:Y:S01]  /*2bf10*/  LDL.LU R23, [R1+0x1c] ;  /* 0x00001c0001177983 */ /* 0x000ee20000300800 */
[----:B------:R-:W-:-:S02]  /*2bf20*/  F2FP.F16.E4M3.UNPACK_B R4, R4 ;  /* 0x00000004ff04723e */ /* 0x000fc400020006ff */
[----:B------:R-:W-:Y:S02]  /*2bf30*/  F2FP.F16.E4M3.UNPACK_B R6, R6 ;  /* 0x00000006ff06723e */ /* 0x000fe400020006ff */
[----:B------:R-:W-:Y:S02]  /*2bf40*/  F2FP.F16.E4M3.UNPACK_B R5, R5 ;  /* 0x00000005ff05723e */ /* 0x000fe400020006ff */
[----:B------:R-:W-:Y:S02]  /*2bf50*/  F2FP.F16.E4M3.UNPACK_B R7, R7 ;  /* 0x00000007ff07723e */ /* 0x000fe400020006ff */
[----:B----4-:R-:W-:Y:S02]  /*2bf60*/  F2FP.F16.E4M3.UNPACK_B R2, R2 ;  /* 0x00000002ff02723e */ /* 0x010fe400020006ff */
[----:B-----5:R-:W-:Y:S01]  /*2bf70*/  F2FP.F16.E4M3.UNPACK_B R3, R3 ;  /* 0x00000003ff03723e */ /* 0x020fe200020006ff */
[----:B------:R-:W4:Y:S04]  /*2bf80*/  LDL R24, [R1+0x170] ;  /* 0x0001700001187983 */ /* 0x000f280000100800 */
[----:B------:R-:W5:Y:S01]  /*2bf90*/  LDL R25, [R1+0x174] ;  /* 0x0001740001197983 */ /* 0x000f620000100800 */
[----:B--2---:R-:W-:Y:S03]  /*2bfa0*/  HMMA.16816.F32 R8, R16, R26, R8 ;  /* 0x0000001a1008723c */ /* 0x004fe60000001808 */
[----:B------:R-:W2:Y:S04]  /*2bfb0*/  LDL R16, [R1+0x190] ;  /* 0x0001900001107983 */ /* 0x000ea80000100800 */
[----:B------:R-:W4:Y:S04]  /*2bfc0*/  LDL R17, [R1+0x194] ;  /* 0x0001940001117983 */ /* 0x000f280000100800 */
[----:B------:R-:W5:Y:S04]  /*2bfd0*/  LDL.LU R18, [R1+0x5d8] ;  /* 0x0005d80001127983 */ /* 0x000f680000300800 */
[----:B------:R-:W5:Y:S04]  /*2bfe0*/  LDL R19, [R1+0x180] ;  /* 0x0001800001137983 */ /* 0x000f680000100800 */
[----:B------:R-:W5:Y:S04]  /*2bff0*/  LDL R26, [R1+0x184] ;  /* 0x00018400011a7983 */ /* 0x000f680000100800 */
[----:B------:R-:W5:Y:S01]  /*2c000*/  LDL.LU R27, [R1+0x5e8] ;  /* 0x0005e800011b7983 */ /* 0x000f620000300800 */
[----:B---3--:R-:W-:Y:S03]  /*2c010*/  HMMA.16816.F32 R20, R4, R2, R20 ;  /* 0x000000020414723c */ /* 0x008fe60000001814 */
[----:B------:R-:W-:Y:S04]  /*2c020*/  STL.64 [R1+0x12d0], R10 ;  /* 0x0012d00a01007387 */ /* 0x000fe80000100a00 */
[----:B------:R0:W-:Y:S04]  /*2c030*/  STL.64 [R1+0x12c8], R8 ;  /* 0x0012c80801007387 */ /* 0x0001e80000100a00 */
[----:B0-----:R-:W3:Y:S04]  /*2c040*/  LDL.LU R8, [R1+0xc0] ;  /* 0x0000c00001087983 */ /* 0x001ee80000300800 */
[----:B------:R-:W3:Y:S04]  /*2c050*/  LDL.LU R9, [R1+0xc4] ;  /* 0x0000c40001097983 */ /* 0x000ee80000300800 */
[----:B------:R-:W3:Y:S04]  /*2c060*/  LDL.LU R10, [R1+0xc8] ;  /* 0x0000c800010a7983 */ /* 0x000ee80000300800 */
[----:B------:R-:W3:Y:S04]  /*2c070*/  LDL.LU R11, [R1+0xcc] ;  /* 0x0000cc00010b7983 */ /* 0x000ee80000300800 */
[----:B------:R-:W-:Y:S04]  /*2c080*/  STL.64 [R1+0x10], R20 ;  /* 0x0000101401007387 */ /* 0x000fe80000100a00 */
[----:B------:R0:W-:Y:S04]  /*2c090*/  STL.64 [R1+0x18], R22 ;  /* 0x0000181601007387 */ /* 0x0001e80000100a00 */
[----:B0-----:R-:W2:Y:S04]  /*2c0a0*/  LDL.LU.64 R22, [R1+0x1388] ;  /* 0x0013880001167983 */ /* 0x001ea80000300a00 */
[----:B------:R-:W2:Y:S01]  /*2c0b0*/  LDL.LU.64 R20, [R1+0x1380] ;  /* 0x0013800001147983 */ /* 0x000ea20000300a00 */
[----:B------:R-:W-:-:S02]  /*2c0c0*/  F2FP.F16.E4M3.UNPACK_B R12, R12 ;  /* 0x0000000cff0c723e */ /* 0x000fc400020006ff */
[----:B------:R-:W-:-:S07]  /*2c0d0*/  F2FP.F16.E4M3.UNPACK_B R13, R13 ;  /* 0x0000000dff0d723e */ /* 0x000fce00020006ff */
[----:B--2---:R-:W-:-:S15]  /*2c0e0*/  HMMA.16816.F32 R20, R4, R12, R20 ;  /* 0x0000000c0414723c */ /* 0x004fde0000001814 */
[----:B------:R-:W-:-:S08]  /*2c0f0*/  NOP ;  /* 0x0000000000007918 */ /* 0x000fd00000000000 */
        /* <DEDUP_REMOVED lines=11> */
[----:B------:R-:W5:Y:S04]  /*2c1b0*/  LDL.LU.64 R20, [R1+0x1360] ;  /* 0x0013600001147983 */ /* 0x000f680000300a00 */
[----:B------:R-:W-:Y:S04]  /*2c1c0*/  STL.64 [R1+0x1320], R14 ;  /* 0x0013200e01007387 */ /* 0x000fe80000100a00 */
[----:B------:R0:W-:Y:S04]  /*2c1d0*/  STL.64 [R1+0x1318], R12 ;  /* 0x0013180c01007387 */ /* 0x0001e80000100a00 */
[----:B0-----:R-:W2:Y:S04]  /*2c1e0*/  LDL.LU R12, [R1+0xa0] ;  /* 0x0000a000010c7983 */ /* 0x001ea80000300800 */
[----:B------:R-:W2:Y:S04]  /*2c1f0*/  LDL.LU R13, [R1+0xa4] ;  /* 0x0000a400010d7983 */ /* 0x000ea80000300800 */
[----:B------:R-:W2:Y:S04]  /*2c200*/  LDL.LU R14, [R1+0xa8] ;  /* 0x0000a800010e7983 */ /* 0x000ea80000300800 */
[----:B------:R-:W2:Y:S01]  /*2c210*/  LDL.LU R15, [R1+0xac] ;  /* 0x0000ac00010f7983 */ /* 0x000ea20000300800 */
[----:B------:R-:W-:-:S02]  /*2c220*/  F2FP.F16.E4M3.UNPACK_B R16, R16 ;  /* 0x00000010ff10723e */ /* 0x000fc400020006ff */
[----:B----4-:R-:W-:Y:S01]  /*2c230*/  F2FP.F16.E4M3.UNPACK_B R17, R17 ;  /* 0x00000011ff11723e */ /* 0x010fe200020006ff */
[----:B-----5:R-:W-:Y:S01]  /*2c240*/  IMAD R21, R21, 0x100, R18 ;  /* 0x0000010015157824 */ /* 0x020fe200078e0212 */
[----:B------:R-:W-:Y:S02]  /*2c250*/  F2FP.F16.E4M3.UNPACK_B R18, R19 ;  /* 0x00000013ff12723e */ /* 0x000fe400020006ff */
[----:B------:R-:W-:-:S07]  /*2c260*/  F2FP.F16.E4M3.UNPACK_B R19, R26 ;  /* 0x0000001aff13723e */ /* 0x000fce00020006ff */
[C---:B---3--:R-:W-:Y:S06]  /*2c270*/  HMMA.16816.F32 R8, R4.reuse, R18, R8 ;  /* 0x000000120408723c */ /* 0x048fec0000001808 */
[----:B--2---:R-:W-:Y:S01]  /*2c280*/  HMMA.16816.F32 R12, R4, R16, R12 ;  /* 0x00000010040c723c */ /* 0x004fe2000000180c */
[----:B------:R-:W-:Y:S02]  /*2c290*/  IMAD R22, R22, 0x100, R28 ;  /* 0x0000010016167824 */ /* 0x000fe400078e021c */
[----:B------:R-:W-:Y:S02]  /*2c2a0*/  IMAD R20, R20, 0x100, R29 ;  /* 0x0000010014147824 */ /* 0x000fe400078e021d */
[----:B------:R-:W2:Y:S04]  /*2c2b0*/  LDL.LU R29, [R1+0x135c] ;  /* 0x00135c00011d7983 */ /* 0x000ea80000300800 */
[----:B------:R-:W3:Y:S01]  /*2c2c0*/  LDL.LU R28, [R1+0x1358] ;  /* 0x00135800011c7983 */ /* 0x000ee20000300800 */
[----:B------:R-:W-:Y:S01]  /*2c2d0*/  IMAD R23, R23, 0x100, R27 ;  /* 0x0000010017177824 */ /* 0x000fe200078e021b */
[----:B------:R-:W-:-:S02]  /*2c2e0*/  F2FP.F16.E4M3.UNPACK_B R22, R22 ;  /* 0x00000016ff16723e */ /* 0x000fc400020006ff */
[----:B------:R-:W-:Y:S02]  /*2c2f0*/  F2FP.F16.E4M3.UNPACK_B R20, R20 ;  /* 0x00000014ff14723e */ /* 0x000fe400020006ff */
[----:B------:R-:W-:-:S08]  /*2c300*/  F2FP.F16.E4M3.UNPACK_B R21, R21 ;  /* 0x00000015ff15723e */ /* 0x000fd000020006ff */
[----:B------:R-:W-:Y:S04]  /*2c310*/  STL.64 [R1+0xa0], R12 ;  /* 0x0000a00c01007387 */ /* 0x000fe80000100a00 */
[----:B------:R-:W-:Y:S04]  /*2c320*/  STL.64 [R1+0xa8], R14 ;  /* 0x0000a80e01007387 */ /* 0x000fe80000100a00 */
[----:B------:R-:W-:Y:S04]  /*2c330*/  STL.64 [R1+0x1300], R18 ;  /* 0x0013001201007387 */ /* 0x000fe80000100a00 */
[----:B------:R0:W-:Y:S04]  /*2c340*/  STL.64 [R1+0x12f8], R16 ;  /* 0x0012f81001007387 */ /* 0x0001e80000100a00 */
[----:B------:R-:W-:Y:S04]  /*2c350*/  STL.64 [R1+0xc0], R8 ;  /* 0x0000c00801007387 */ /* 0x000fe80000100a00 */
[----:B------:R-:W-:Y:S04]  /*2c360*/  STL.64 [R1+0xc8], R10 ;  /* 0x0000c80a01007387 */ /* 0x000fe80000100a00 */
[----:B------:R-:W-:Y:S04]  /*2c370*/  STL.64 [R1+0x1350], R22 ;  /* 0x0013501601007387 */ /* 0x000fe80000100a00 */
[----:B------:R-:W-:Y:S04]  /*2c380*/  STL.64 [R1+0x1348], R20 ;  /* 0x0013481401007387 */ /* 0x000fe80000100a00 */
[----:B0-----:R-:W4:Y:S04]  /*2c390*/  LDL.LU R16, [R1+0x90] ;  /* 0x0000900001107983 */ /* 0x001f280000300800 */
[----:B------:R-:W4:Y:S04]  /*2c3a0*/  LDL.LU R17, [R1+0x94] ;  /* 0x0000940001117983 */ /* 0x000f280000300800 */
[----:B------:R-:W5:Y:S04]  /*2c3b0*/  LDL.LU R18, [R1+0x98] ;  /* 0x0000980001127983 */ /* 0x000f680000300800 */
[----:B------:R-:W5:Y:S04]  /*2c3c0*/  LDL.LU R19, [R1+0x9c] ;  /* 0x00009c0001137983 */ /* 0x000f680000300800 */
[----:B------:R-:W2:Y:S04]  /*2c3d0*/  LDL.LU R12, [R1+0xd0] ;  /* 0x0000d000010c7983 */ /* 0x000ea80000300800 */
[----:B------:R-:W2:Y:S04]  /*2c3e0*/  LDL.LU R13, [R1+0xd4] ;  /* 0x0000d400010d7983 */ /* 0x000ea80000300800 */
[----:B------:R-:W3:Y:S04]  /*2c3f0*/  LDL.LU R14, [R1+0xd8] ;  /* 0x0000d800010e7983 */ /* 0x000ee80000300800 */
[----:B------:R-:W3:Y:S01]  /*2c400*/  LDL.LU R15, [R1+0xdc] ;  /* 0x0000dc00010f7983 */ /* 0x000ee20000300800 */
[----:B------:R-:W-:-:S03]  /*2c410*/  F2FP.F16.E4M3.UNPACK_B R27, R25 ;  /* 0x00000019ff1b723e */ /* 0x000fc600020006ff */
[----:B---3--:R-:W-:Y:S04]  /*2c420*/  STL.64 [R1+0x1330], R14 ;  /* 0x0013300e01007387 */ /* 0x008fe80000100a00 */
[----:B--2---:R0:W-:Y:S04]  /*2c430*/  STL.64 [R1+0x1328], R12 ;  /* 0x0013280c01007387 */ /* 0x0041e80000100a00 */
[----:B0-----:R-:W2:Y:S04]  /*2c440*/  LDL.LU R12, [R1+0xe0] ;  /* 0x0000e000010c7983 */ /* 0x001ea80000300800 */
[----:B------:R-:W2:Y:S04]  /*2c450*/  LDL.LU R13, [R1+0xe4] ;  /* 0x0000e400010d7983 */ /* 0x000ea80000300800 */
[----:B------:R-:W3:Y:S04]  /*2c460*/  LDL.LU R14, [R1+0xe8] ;  /* 0x0000e800010e7983 */ /* 0x000ee80000300800 */
[----:B------:R-:W3:Y:S04]  /*2c470*/  LDL.LU R15, [R1+0xec] ;  /* 0x0000ec00010f7983 */ /* 0x000ee80000300800 */
[----:B------:R-:W4:Y:S04]  /*2c480*/  LDL R25, [R1+0x150] ;  /* 0x0001500001197983 */ /* 0x000f280000100800 */
[----:B------:R-:W4:Y:S04]  /*2c490*/  LDL.LU R20, [R1+0x100] ;  /* 0x0001000001147983 */ /* 0x000f280000300800 */
[----:B------:R-:W4:Y:S04]  /*2c4a0*/  LDL.LU R21, [R1+0x104] ;  /* 0x0001040001157983 */ /* 0x000f280000300800 */
[----:B------:R-:W4:Y:S04]  /*2c4b0*/  LDL.LU R22, [R1+0x108] ;  /* 0x0001080001167983 */ /* 0x000f280000300800 */
[----:B------:R-:W4:Y:S04]  /*2c4c0*/  LDL.LU R23, [R1+0x10c] ;  /* 0x00010c0001177983 */ /* 0x000f280000300800 */
[----:B---3--:R-:W-:Y:S04]  /*2c4d0*/  STL.64 [R1+0x1340], R14 ;  /* 0x0013400e01007387 */ /* 0x008fe80000100a00 */
[----:B--2---:R0:W-:Y:S04]  /*2c4e0*/  STL.64 [R1+0x1338], R12 ;  /* 0x0013380c01007387 */ /* 0x0041e80000100a00 */
[----:B0-----:R-:W2:Y:S04]  /*2c4f0*/  LDL.LU R12, [R1+0xf0] ;  /* 0x0000f000010c7983 */ /* 0x001ea80000300800 */
[----:B------:R-:W2:Y:S04]  /*2c500*/  LDL.LU R13, [R1+0xf4] ;  /* 0x0000f400010d7983 */ /* 0x000ea80000300800 */
[----:B------:R-:W2:Y:S04]  /*2c510*/  LDL.LU R14, [R1+0xf8] ;  /* 0x0000f800010e7983 */ /* 0x000ea80000300800 */
[----:B------:R-:W2:Y:S04]  /*2c520*/  LDL.LU R15, [R1+0xfc] ;  /* 0x0000fc00010f7983 */ /* 0x000ea80000300800 */
[----:B-----5:R-:W-:Y:S04]  /*2c530*/  STL.64 [R1+0x1310], R18 ;  /* 0x0013101201007387 */ /* 0x020fe80000100a00 */
[----:B----4-:R0:W-:Y:S04]  /*2c540*/  STL.64 [R1+0x1308], R16 ;  /* 0x0013081001007387 */ /* 0x0101e80000100a00 */
[----:B0-----:R-:W3:Y:S04]  /*2c550*/  LDL.LU R16, [R1+0xb0] ;  /* 0x0000b00001107983 */ /* 0x001ee80000300800 */
[----:B------:R-:W3:Y:S04]  /*2c560*/  LDL.LU R17, [R1+0xb4] ;  /* 0x0000b40001117983 */ /* 0x000ee80000300800 */
[----:B------:R-:W3:Y:S04]  /*2c570*/  LDL.LU R18, [R1+0xb8] ;  /* 0x0000b80001127983 */ /* 0x000ee80000300800 */
[----:B------:R-:W3:Y:S04]  /*2c580*/  LDL.LU R19, [R1+0xbc] ;  /* 0x0000bc0001137983 */ /* 0x000ee80000300800 */
[----:B------:R-:W4:Y:S04]  /*2c590*/  LDL.LU R8, [R1+0x20] ;  /* 0x0000200001087983 */ /* 0x000f280000300800 */
[----:B------:R-:W4:Y:S04]  /*2c5a0*/  LDL.LU R9, [R1+0x24] ;  /* 0x0000240001097983 */ /* 0x000f280000300800 */
[----:B------:R-:W5:Y:S04]  /*2c5b0*/  LDL.LU R10, [R1+0x28] ;  /* 0x00002800010a7983 */ /* 0x000f680000300800 */
[----:B------:R-:W5:Y:S01]  /*2c5c0*/  LDL.LU R11, [R1+0x2c] ;  /* 0x00002c00010b7983 */ /* 0x000f620000300800 */
[----:B------:R-:W-:-:S02]  /*2c5d0*/  F2FP.F16.E4M3.UNPACK_B R26, R24 ;  /* 0x00000018ff1a723e */ /* 0x000fc400020006ff */
[----:B------:R-:W-:Y:S02]  /*2c5e0*/  F2FP.F16.E4M3.UNPACK_B R28, R28 ;  /* 0x0000001cff1c723e */ /* 0x000fe400020006ff */
[----:B------:R-:W-:-:S03]  /*2c5f0*/  F2FP.F16.E4M3.UNPACK_B R29, R29 ;  /* 0x0000001dff1d723e */ /* 0x000fc600020006ff */
[C---:B------:R-:W-:Y:S01]  /*2c600*/  HMMA.16816.F32 R20, R4.reuse, R26, R20 ;  /* 0x0000001a0414723c */ /* 0x040fe20000001814 */
[----:B-----5:R-:W-:Y:S04]  /*2c610*/  STL.64 [R1+0x12e0], R10 ;  /* 0x0012e00a01007387 */ /* 0x020fe80000100a00 */
[----:B----4-:R0:W-:Y:S04]  /*2c620*/  STL.64 [R1+0x12d8], R8 ;  /* 0x0012d80801007387 */ /* 0x0101e80000100a00 */
[----:B0-----:R-:W4:Y:S04]  /*2c630*/  LDL.LU R8, [R1+0x30] ;  /* 0x0000300001087983 */ /* 0x001f280000300800 */
[----:B------:R-:W4:Y:S04]  /*2c640*/  LDL.LU R9, [R1+0x34] ;  /* 0x0000340001097983 */ /* 0x000f280000300800 */
[----:B------:R-:W5:Y:S04]  /*2c650*/  LDL.LU R10, [R1+0x38] ;  /* 0x00003800010a7983 */ /* 0x000f680000300800 */
[----:B------:R-:W5:Y:S01]  /*2c660*/  LDL.LU R11, [R1+0x3c] ;  /* 0x00003c00010b7983 */ /* 0x000f620000300800 */
[----:B--2---:R-:W-:Y:S03]  /*2c670*/  HMMA.16816.F32 R12, R4, R28, R12 ;  /* 0x0000001c040c723c */ /* 0x004fe6000000180c */
[----:B-----5:R-:W-:Y:S04]  /*2c680*/  STL.64 [R1+0x12f0], R10 ;  /* 0x0012f00a01007387 */ /* 0x020fe80000100a00 */
[----:B----4-:R0:W-:Y:S04]  /*2c690*/  STL.64 [R1+0x12e8], R8 ;  /* 0x0012e80801007387 */ /* 0x0101e80000100a00 */
[----:B0-----:R-:W2:Y:S04]  /*2c6a0*/  LDL.LU R8, [R1+0x40] ;  /* 0x0000400001087983 */ /* 0x001ea80000300800 */
[----:B------:R-:W2:Y:S04]  /*2c6b0*/  LDL.LU R9, [R1+0x44] ;  /* 0x0000440001097983 */ /* 0x000ea80000300800 */
[----:B------:R-:W2:Y:S04]  /*2c6c0*/  LDL.LU R10, [R1+0x48] ;  /* 0x00004800010a7983 */ /* 0x000ea80000300800 */
[----:B------:R-:W2:Y:S04]  /*2c6d0*/  LDL.LU R11, [R1+0x4c] ;  /* 0x00004c00010b7983 */ /* 0x000ea80000300800 */
[----:B------:R-:W-:Y:S04]  /*2c6e0*/  STL.64 [R1+0x100], R20 ;  /* 0x0001001401007387 */ /* 0x000fe80000100a00 */
[----:B------:R0:W-:Y:S04]  /*2c6f0*/  STL.64 [R1+0x108], R22 ;  /* 0x0001081601007387 */ /* 0x0001e80000100a00 */
[----:B0-----:R-:W4:Y:S04]  /*2c700*/  LDL.LU.64 R22, [R1+0x1350] ;  /* 0x0013500001167983 */ /* 0x001f280000300a00 */
[----:B------:R-:W5:Y:S04]  /*2c710*/  LDL.LU.64 R20, [R1+0x1348] ;  /* 0x0013480001147983 */ /* 0x000f680000300a00 */
[----:B------:R-:W-:Y:S04]  /*2c720*/  STL.64 [R1+0xf0], R12 ;  /* 0x0000f00c01007387 */ /* 0x000fe80000100a00 */
[----:B------:R0:W-:Y:S04]  /*2c730*/  STL.64 [R1+0xf8], R14 ;  /* 0x0000f80e01007387 */ /* 0x0001e80000100a00 */
[----:B0-----:R-:W3:Y:S04]  /*2c740*/  LDL.LU.64 R14, [R1+0x1340] ;  /* 0x00134000010e7983 */ /* 0x001ee80000300a00 */
[----:B------:R-:W3:Y:S01]  /*2c750*/  LDL.LU.64 R12, [R1+0x1338] ;  /* 0x00133800010c7983 */ /* 0x000ee20000300a00 */
[----:B------:R-:W-:-:S02]  /*2c760*/  F2FP.F16.E4M3.UNPACK_B R24, R25 ;  /* 0x00000019ff18723e */ /* 0x000fc400020006ff */
[----:B------:R-:W-:-:S07]  /*2c770*/  F2FP.F16.E4M3.UNPACK_B R25, R0 ;  /* 0x00000000ff19723e */ /* 0x000fce00020006ff */
[----:B---3--:R-:W-:Y:S01]  /*2c780*/  HMMA.16816.F32 R4, R4, R24, R12 ;  /* 0x000000180404723c */ /* 0x008fe2000000180c */
[----:B------:R-:W5:Y:S04]  /*2c790*/  LDL.LU.64 R14, [R1+0x1330] ;  /* 0x00133000010e7983 */ /* 0x000f680000300a00 */
[----:B------:R-:W5:Y:S01]  /*2c7a0*/  LDL.LU.64 R12, [R1+0x1328] ;  /* 0x00132800010c7983 */ /* 0x000f620000300a00 */
[----:B----4-:R-:W-:-:S15]  /*2c7b0*/  F2FP.F16.E4M3.UNPACK_B R23, R23 ;  /* 0x00000017ff17723e */ /* 0x010fde00020006ff */
[----:B------:R-:W-:-:S02]  /*2c7c0*/  NOP ;  /* 0x0000000000007918 */ /* 0x000fc40000000000 */
[----:B------:R-:W-:Y:S04]  /*2c7d0*/  STL.64 [R1+0xe0], R4 ;  /* 0x0000e00401007387 */ /* 0x000fe80000100a00 */
[----:B------:R0:W-:Y:S04]  /*2c7e0*/  STL.64 [R1+0xe8], R6 ;  /* 0x0000e80601007387 */ /* 0x0001e80000100a00 */
[----:B0-----:R-:W3:Y:S04]  /*2c7f0*/  LDL.LU R6, [R1+0x608] ;  /* 0x0006080001067983 */ /* 0x001ee80000300800 */
[----:B------:R-:W3:Y:S01]  /*2c800*/  LDL.LU R7, [R1+0x604] ;  /* 0x0006040001077983 */ /* 0x000ee20000300800 */
[----:B-----5:R-:W-:-:S15]  /*2c810*/  HMMA.16816.F32 R12, R20, R2, R12 ;  /* 0x00000002140c723c */ /* 0x020fde000000180c */
[----:B------:R-:W-:-:S08]  /*2c820*/  NOP ;  /* 0x0000000000007918 */ /* 0x000fd00000000000 */
[----:B------:R-:W-:Y:S04]  /*2c830*/  STL.64 [R1+0xd0], R12 ;  /* 0x0000d00c01007387 */ /* 0x000fe80000100a00 */
[----:B------:R0:W-:Y:S04]  /*2c840*/  STL.64 [R1+0xd8], R14 ;  /* 0x0000d80e01007387 */ /* 0x0001e80000100a00 */
[----:B0-----:R-:W4:Y:S04]  /*2c850*/  LDL.LU.64 R14, [R1+0x1320] ;  /* 0x00132000010e7983 */ /* 0x001f280000300a00 */
[----:B------:R-:W5:Y:S02]  /*2c860*/  LDL.LU.64 R12, [R1+0x1318] ;  /* 0x00131800010c7983 */ /* 0x000f640000300a00 */
[----:B-----5:R-:W-:-:S15]  /*2c870*/  HMMA.16816.F32 R16, R20, R12, R16 ;  /* 0x0000000c1410723c */ /* 0x020fde0000001810 */
[----:B------:R-:W-:-:S08]  /*2c880*/  NOP ;  /* 0x0000000000007918 */ /* 0x000fd00000000000 */
[----:B------:R0:W-:Y:S01]  /*2c890*/  STL.64 [R1+0xb0], R16 ;  /* 0x0000b01001007387 */ /* 0x0001e20000100a00 */
[----:B------:R-:W-:Y:S02]  /*2c8a0*/  IMAD.MOV.U32 R3, RZ, RZ, R18 ;  /* 0x000000ffff037224 */ /* 0x000fe400078e0012 */
[----:B------:R-:W-:Y:S02]  /*2c8b0*/  IMAD.MOV.U32 R2, RZ, RZ, R19 ;  /* 0x000000ffff027224 */ /* 0x000fe400078e0013 */
[----:B------:R-:W4:Y:S04]  /*2c8c0*/  LDL.LU.64 R18, [R1+0x1310] ;  /* 0x0013100001127983 */ /* 0x000f280000300a00 */
[----:B0-----:R-:W4:Y:S04]  /*2c8d0*/  LDL.LU.64 R16, [R1+0x1308] ;  /* 0x0013080001107983 */ /* 0x001f280000300a00 */
[----:B------:R-:W5:Y:S04]  /*2c8e0*/  LDL.LU R12, [R1+0x5ec] ;  /* 0x0005ec00010c7983 */ /* 0x000f680000300800 */
[----:B------:R-:W3:Y:S04]  /*2c8f0*/  LDL.LU R13, [R1+0x5f4] ;  /* 0x0005f400010d7983 */ /* 0x000ee80000300800 */
[----:B------:R-:W-:Y:S01]  /*2c900*/  STL [R1+0x12a4], R3 ;  /* 0x0012a40301007387 */ /* 0x000fe20000100800 */
[----:B----4-:R-:W-:-:S15]  /*2c910*/  HMMA.16816.F32 R16, R20, R14, R16 ;  /* 0x0000000e1410723c */ /* 0x010fde0000001810 */
[----:B------:R-:W-:-:S08]  /*2c920*/  NOP ;  /* 0x0000000000007918 */ /* 0x000fd00000000000 */
[----:B------:R-:W-:Y:S04]  /*2c930*/  STL.64 [R1+0x80], R16 ;  /* 0x0000801001007387 */ /* 0x000fe80000100a00 */
[----:B------:R0:W-:Y:S01]  /*2c940*/  STL [R1+0x88], R18 ;  /* 0x0000881201007387 */ /* 0x0001e20000100800 */
[----:B------:R-:W-:-:S03]  /*2c950*/  IMAD.MOV.U32 R0, RZ, RZ, R19 ;  /* 0x000000ffff007224 */ /* 0x000fc600078e0013 */
[----:B0-----:R-:W4:Y:S04]  /*2c960*/  LDL.LU.64 R18, [R1+0x1300] ;  /* 0x0013000001127983 */ /* 0x001f280000300a00 */
[----:B------:R-:W2:Y:S04]  /*2c970*/  LDL.LU.64 R16, [R1+0x12f8] ;  /* 0x0012f80001107983 */ /* 0x000ea80000300a00 */
[----:B------:R-:W5:Y:S04]  /*2c980*/  LDL.LU R14, [R1+0x5fc] ;  /* 0x0005fc00010e7983 */ /* 0x000f680000300800 */
[----:B------:R-:W3:Y:S04]  /*2c990*/  LDL.LU R15, [R1+0x5f8] ;  /* 0x0005f800010f7983 */ /* 0x000ee80000300800 */
[----:B------:R-:W5:Y:S04]  /*2c9a0*/  LDL.LU R4, [R1+0x1a0] ;  /* 0x0001a00001047983 */ /* 0x000f680000300800 */
[----:B------:R-:W5:Y:S04]  /*2c9b0*/  LDL.LU R5, [R1+0x1a4] ;  /* 0x0001a40001057983 */ /* 0x000f680000300800 */
[----:B------:R-:W-:Y:S01]  /*2c9c0*/  STL [R1+0x12a0], R0 ;  /* 0x0012a00001007387 */ /* 0x000fe20000100800 */
[----:B--2---:R-:W-:-:S15]  /*2c9d0*/  HMMA.16816.F32 R8, R20, R16, R8 ;  /* 0x000000101408723c */ /* 0x004fde0000001808 */
[----:B------:R-:W-:-:S08]  /*2c9e0*/  NOP ;  /* 0x0000000000007918 */ /* 0x000fd00000000000 */
[----:B------:R-:W-:Y:S04]  /*2c9f0*/  STL.64 [R1+0x60], R8 ;  /* 0x0000600801007387 */ /* 0x000fe80000100a00 */
[----:B------:R0:W-:Y:S04]  /*2ca00*/  STL.64 [R1+0x68], R10 ;  /* 0x0000680a01007387 */ /* 0x0001e80000100a00 */
[----:B0-----:R-:W4:Y:S04]  /*2ca10*/  LDL.LU.64 R10, [R1+0x12f0] ;  /* 0x0012f000010a7983 */ /* 0x001f280000300a00 */
[----:B------:R-:W4:Y:S02]  /*2ca20*/  LDL.LU.64 R8, [R1+0x12e8] ;  /* 0x0012e80001087983 */ /* 0x000f240000300a00 */
[----:B----4-:R-:W-:Y:S02]  /*2ca30*/  HMMA.16816.F32 R16, R20, R18, R8 ;  /* 0x000000121410723c */ /* 0x010fe40000001808 */
[----:B------:R-:W2:Y:S04]  /*2ca40*/  LDL.LU.64 R10, [R1+0x12e0] ;  /* 0x0012e000010a7983 */ /* 0x000ea80000300a00 */
[----:B------:R-:W2:-:S15]  /*2ca50*/  LDL.LU.64 R8, [R1+0x12d8] ;  /* 0x0012d80001087983 */ /* 0x000e9e0000300a00 */
[----:B------:R-:W-:-:S02]  /*2ca60*/  NOP ;  /* 0x0000000000007918 */ /* 0x000fc40000000000 */
[----:B------:R0:W-:Y:S01]  /*2ca70*/  STL [R1+0x44], R17 ;  /* 0x0000441101007387 */ /* 0x0001e20000100800 */
[----:B------:R-:W-:-:S03]  /*2ca80*/  IMAD.MOV.U32 R3, RZ, RZ, R16 ;  /* 0x000000ffff037224 */ /* 0x000fc600078e0010 */
[----:B------:R1:W-:Y:S04]  /*2ca90*/  STL [R1+0x48], R18 ;  /* 0x0000481201007387 */ /* 0x0003e80000100800 */
[----:B------:R-:W4:Y:S01]  /*2caa0*/  LDL.LU R16, [R1] ;  /* 0x0000000001107983 */ /* 0x000f220000300800 */
[----:B------:R-:W-:-:S03]  /*2cab0*/  IMAD.MOV.U32 R0, RZ, RZ, R19 ;  /* 0x000000ffff007224 */ /* 0x000fc600078e0013 */
[----:B0-----:R-:W4:Y:S04]  /*2cac0*/  LDL.LU R17, [R1+0x4] ;  /* 0x0000040001117983 */ /* 0x001f280000300800 */
[----:B-1----:R-:W4:Y:S04]  /*2cad0*/  LDL.LU R18, [R1+0x8] ;  /* 0x0000080001127983 */ /* 0x002f280000300800 */
[----:B------:R-:W4:Y:S01]  /*2cae0*/  LDL.LU R19, [R1+0xc] ;  /* 0x00000c0001137983 */ /* 0x000f220000300800 */
[----:B--2---:R-:W-:-:S15]  /*2caf0*/  HMMA.16816.F32 R8, R20, R26, R8 ;  /* 0x0000001a1408723c */ /* 0x004fde0000001808 */
[----:B------:R-:W-:-:S08]  /*2cb00*/  NOP ;  /* 0x0000000000007918 */ /* 0x000fd00000000000 */
[----:B------:R-:W-:Y:S04]  /*2cb10*/  STL.64 [R1+0x30], R8 ;  /* 0x0000300801007387 */ /* 0x000fe80000100a00 */
[----:B------:R0:W-:Y:S04]  /*2cb20*/  STL.64 [R1+0x38], R10 ;  /* 0x0000380a01007387 */ /* 0x0001e80000100a00 */
[----:B0-----:R-:W2:Y:S04]  /*2cb30*/  LDL.LU.64 R10, [R1+0x12d0] ;  /* 0x0012d000010a7983 */ /* 0x001ea80000300a00 */
[----:B------:R-:W2:Y:S04]  /*2cb40*/  LDL.LU.64 R8, [R1+0x12c8] ;  /* 0x0012c80001087983 */ /* 0x000ea80000300a00 */
[----:B------:R-:W5:Y:S04]  /*2cb50*/  LDL.LU R26, [R1+0x5f0] ;  /* 0x0005f000011a7983 */ /* 0x000f680000300800 */
[----:B------:R-:W5:Y:S01]  /*2cb60*/  LDL.LU R27, [R1+0x600] ;  /* 0x00060000011b7983 */ /* 0x000f620000300800 */
[----:B----4-:R-:W-:Y:S01]  /*2cb70*/  HMMA.16816.F32 R16, R20, R28, R16 ;  /* 0x0000001c1410723c */ /* 0x010fe20000001810 */
[----:B---3--:R-:W-:-:S02]  /*2cb80*/  IMAD R13, R13, 0x100, R15 ;  /* 0x000001000d0d7824 */ /* 0x008fc400078e020f */
[----:B------:R-:W-:Y:S02]  /*2cb90*/  IMAD R15, R7, 0x100, R6 ;  /* 0x00000100070f7824 */ /* 0x000fe400078e0206 */
[----:B------:R-:W3:Y:S04]  /*2cba0*/  LDL.LU R6, [R1+0x1c0] ;  /* 0x0001c00001067983 */ /* 0x000ee80000300800 */
[----:B------:R-:W4:Y:S04]  /*2cbb0*/  LDL.LU R7, [R1+0x1c4] ;  /* 0x0001c40001077983 */ /* 0x000f280000300800 */
[----:B------:R-:W4:Y:S04]  /*2cbc0*/  LDL.LU R28, [R1+0x180] ;  /* 0x00018000011c7983 */ /* 0x000f280000300800 */
[----:B------:R-:W4:Y:S01]  /*2cbd0*/  LDL.LU R29, [R1+0x184] ;  /* 0x00018400011d7983 */ /* 0x000f220000300800 */
[----:B--2---:R-:W-:Y:S01]  /*2cbe0*/  HMMA.16816.F32 R8, R20, R24, R8 ;  /* 0x000000181408723c */ /* 0x004fe20000001808 */
[----:B-----5:R-:W-:-:S02]  /*2cbf0*/  IMAD R12, R12, 0x100, R26 ;  /* 0x000001000c0c7824 */ /* 0x020fc400078e021a */
[----:B------:R-:W-:Y:S01]  /*2cc00*/  IMAD R14, R14, 0x100, R27 ;  /* 0x000001000e0e7824 */ /* 0x000fe200078e021b */
[----:B------:R-:W2:Y:S04]  /*2cc10*/  LDL.LU R26, [R1+0x628] ;  /* 0x00062800011a7983 */ /* 0x000ea80000300800 */
[----:B------:R-:W2:Y:S04]  /*2cc20*/  LDL.LU R27, [R1+0x624] ;  /* 0x00062400011b7983 */ /* 0x000ea80000300800 */
[----:B------:R0:W-:Y:S04]  /*2cc30*/  STL [R1+0x120c], R16 ;  /* 0x00120c1001007387 */ /* 0x0001e80000100800 */
[----:B------:R1:W-:Y:S04]  /*2cc40*/  STL [R1+0x1208], R17 ;  /* 0x0012081101007387 */ /* 0x0003e80000100800 */
[----:B------:R5:W-:Y:S04]  /*2cc50*/  STL [R1+0x1204], R18 ;  /* 0x0012041201007387 */ /* 0x000be80000100800 */
[----:B------:R3:W-:Y:S04]  /*2cc60*/  STL [R1+0x1200], R19 ;  /* 0x0012001301007387 */ /* 0x0007e80000100800 */
[----:B0-----:R-:W4:Y:S04]  /*2cc70*/  LDL.LU R16, [R1+0x10] ;  /* 0x0000100001107983 */ /* 0x001f280000300800 */
[----:B-1----:R-:W4:Y:S04]  /*2cc80*/  LDL.LU R17, [R1+0x14] ;  /* 0x0000140001117983 */ /* 0x002f280000300800 */
[----:B-----5:R-:W4:Y:S04]  /*2cc90*/  LDL.LU R18, [R1+0x18] ;  /* 0x0000180001127983 */ /* 0x020f280000300800 */
[----:B---3--:R-:W4:Y:S04]  /*2cca0*/  LDL.LU R19, [R1+0x1c] ;  /* 0x00001c0001137983 */ /* 0x008f280000300800 */
[----:B------:R-:W3:Y:S04]  /*2ccb0*/  LDL.LU R20, [R1+0x1b0] ;  /* 0x0001b00001147983 */ /* 0x000ee80000300800 */
[----:B------:R-:W3:Y:S04]  /*2ccc0*/  LDL.LU R21, [R1+0x1b4] ;  /* 0x0001b40001157983 */ /* 0x000ee80000300800 */
[----:B------:R0:W-:Y:S04]  /*2ccd0*/  STL.64 [R1], R8 ;  /* 0x0000000801007387 */ /* 0x0001e80000100a00 */
[----:B------:R-:W-:Y:S04]  /*2cce0*/  STL.64 [R1+0x8], R10 ;  /* 0x0000080a01007387 */ /* 0x000fe80000100a00 */
[----:B------:R-:W5:Y:S04]  /*2ccf0*/  LDL.LU R22, [R1+0x190] ;  /* 0x0001900001167983 */ /* 0x000f680000300800 */
[----:B------:R-:W5:Y:S04]  /*2cd00*/  LDL.LU R23, [R1+0x194] ;  /* 0x0001940001177983 */ /* 0x000f680000300800 */
[----:B-----5:R-:W-:Y:S04]  /*2cd10*/  STL.64 [R1+0x12c0], R22 ;  /* 0x0012c01601007387 */ /* 0x020fe80000100a00 */
[----:B---3--:R-:W-:Y:S04]  /*2cd20*/  STL.64 [R1+0x12b8], R20 ;  /* 0x0012b81401007387 */ /* 0x008fe80000100a00 */
[----:B------:R-:W3:Y:S04]  /*2cd30*/  LDL.LU R24, [R1+0x610] ;  /* 0x0006100001187983 */ /* 0x000ee80000300800 */
[----:B0-----:R-:W5:Y:S04]  /*2cd40*/  LDL.LU R8, [R1+0x60c] ;  /* 0x00060c0001087983 */ /* 0x001f680000300800 */
[----:B------:R-:W3:Y:S04]  /*2cd50*/  LDL.LU R25, [R1+0x620] ;  /* 0x0006200001197983 */ /* 0x000ee80000300800 */
[----:B--2---:R-:W-:Y:S01]  /*2cd60*/  STL.64 [R1+0x12b0], R26 ;  /* 0x0012b01a01007387 */ /* 0x004fe20000100a00 */
[----:B------:R-:W-:-:S02]  /*2cd70*/  F2FP.F16.E4M3.UNPACK_B R12, R12 ;  /* 0x0000000cff0c723e */ /* 0x000fc400020006ff */
[----:B------:R-:W-:Y:S02]  /*2cd80*/  F2FP.F16.E4M3.UNPACK_B R14, R14 ;  /* 0x0000000eff0e723e */ /* 0x000fe400020006ff */
[----:B------:R-:W-:Y:S02]  /*2cd90*/  F2FP.F16.E4M3.UNPACK_B R13, R13 ;  /* 0x0000000dff0d723e */ /* 0x000fe400020006ff */
[----:B------:R-:W-:Y:S02]  /*2cda0*/  F2FP.F16.E4M3.UNPACK_B R15, R15 ;  /* 0x0000000fff0f723e */ /* 0x000fe400020006ff */
[----:B------:R-:W-:Y:S02]  /*2cdb0*/  F2FP.F16.E4M3.UNPACK_B R4, R4.H1 ;  /* 0x00000004ff04723e */ /* 0x000fe400030006ff */
[----:B------:R-:W-:Y:S01]  /*2cdc0*/  F2FP.F16.E4M3.UNPACK_B R5, R5.H1 ;  /* 0x00000005ff05723e */ /* 0x000fe200030006ff */
[----:B---3--:R0:W-:Y:S04]  /*2cdd0*/  STL.64 [R1+0x12a8], R24 ;  /* 0x0012a81801007387 */ /* 0x0081e80000100a00 */
[----:B0-----:R-:W2:Y:S04]  /*2cde0*/  LDL.LU R24, [R1+0x50] ;  /* 0x0000500001187983 */ /* 0x001ea80000300800 */
[----:B------:R-:W2:Y:S04]  /*2cdf0*/  LDL.LU R25, [R1+0x54] ;  /* 0x0000540001197983 */ /* 0x000ea80000300800 */
[----:B------:R-:W2:Y:S04]  /*2ce00*/  LDL.LU R26, [R1+0x58] ;  /* 0x00005800011a7983 */ /* 0x000ea80000300800 */
[----:B------:R-:W2:Y:S01]  /*2ce10*/  LDL.LU R27, [R1+0x5c] ;  /* 0x00005c00011b7983 */ /* 0x000ea20000300800 */
[----:B----4-:R-:W-:Y:S01]  /*2ce20*/  HMMA.16816.F32 R20, R12, R4, R16 ;  /* 0x000000040c14723c */ /* 0x010fe20000001810 */
[----:B------:R-:W-:-:S02]  /*2ce30*/  F2FP.F16.E4M3.UNPACK_B R6, R6.H1 ;  /* 0x00000006ff06723e */ /* 0x000fc400030006ff */
[----:B------:R-:W-:Y:S01]  /*2ce40*/  F2FP.F16.E4M3.UNPACK_B R7, R7.H1 ;  /* 0x00000007ff07723e */ /* 0x000fe200030006ff */
[----:B------:R-:W3:Y:S04]  /*2ce50*/  LDL.LU R10, [R1+0x61c] ;  /* 0x00061c00010a7983 */ /* 0x000ee80000300800 */
[----:B------:R-:W4:Y:S04]  /*2ce60*/  LDL.LU R9, [R1+0x618] ;  /* 0x0006180001097983 */ /* 0x000f280000300800 */
[----:B------:R-:W4:-:S12]  /*2ce70*/  LDL.LU R11, [R1+0x614] ;  /* 0x00061400010b7983 */ /* 0x000f180000300800 */
[----:B------:R-:W-:Y:S02]  /*2ce80*/  IMAD.MOV.U32 R18, RZ, RZ, R22 ;  /* 0x000000ffff127224 */ /* 0x000fe400078e0016 */
[----:B------:R-:W-:Y:S02]  /*2ce90*/  IMAD.MOV.U32 R19, RZ, RZ, R23 ;  /* 0x000000ffff137224 */ /* 0x000fe400078e0017 */
[----:B------:R-:W-:Y:S02]  /*2cea0*/  IMAD.MOV.U32 R16, RZ, RZ, R20 ;  /* 0x000000ffff107224 */ /* 0x000fe400078e0014 */
[----:B------:R-:W-:Y:S01]  /*2ceb0*/  IMAD.MOV.U32 R17, RZ, RZ, R21 ;  /* 0x000000ffff117224 */ /* 0x000fe200078e0015 */
[----:B------:R-:W5:Y:S04]  /*2cec0*/  LDL.LU.64 R22, [R1+0x12c0] ;  /* 0x0012c00001167983 */ /* 0x000f680000300a00 */
[----:B------:R-:W3:Y:S04]  /*2ced0*/  LDL.LU.64 R20, [R1+0x12b8] ;  /* 0x0012b80001147983 */ /* 0x000ee80000300a00 */
[----:B------:R-:W-:Y:S04]  /*2cee0*/  STL.64 [R1+0x1218], R18 ;  /* 0x0012181201007387 */ /* 0x000fe80000100a00 */
[----:B------:R0:W-:Y:S04]  /*2cef0*/  STL.64 [R1+0x1210], R16 ;  /* 0x0012101001007387 */ /* 0x0001e80000100a00 */
[----:B0-----:R-:W4:Y:S04]  /*2cf00*/  LDL.LU R16, [R1+0xa0] ;  /* 0x0000a00001107983 */ /* 0x001f280000300800 */
[----:B------:R-:W4:Y:S04]  /*2cf10*/  LDL.LU R17, [R1+0xa4] ;  /* 0x0000a40001117983 */ /* 0x000f280000300800 */
[----:B------:R-:W4:Y:S04]  /*2cf20*/  LDL.LU R18, [R1+0xa8] ;  /* 0x0000a80001127983 */ /* 0x000f280000300800 */
[----:B------:R-:W4:Y:S01]  /*2cf30*/  LDL.LU R19, [R1+0xac] ;  /* 0x0000ac0001137983 */ /* 0x000f220000300800 */
[----:B--2---:R-:W-:-:S15]  /*2cf40*/  HMMA.16816.F32 R24, R12, R6, R24 ;  /* 0x000000060c18723c */ /* 0x004fde0000001818 */
[----:B------:R-:W-:-:S08]  /*2cf50*/  NOP ;  /* 0x0000000000007918 */ /* 0x000fd00000000000 */
[----:B------:R-:W-:Y:S04]  /*2cf60*/  STL.64 [R1+0x50], R24 ;  /* 0x0000501801007387 */ /* 0x000fe80000100a00 */
[----:B------:R0:W-:Y:S04]  /*2cf70*/  STL.64 [R1+0x58], R26 ;  /* 0x0000581a01007387 */ /* 0x0001e80000100a00 */
[----:B0-----:R-:W2:Y:S04]  /*2cf80*/  LDL.LU.64 R26, [R1+0x12b0] ;  /* 0x0012b000011a7983 */ /* 0x001ea80000300a00 */
[----:B------:R-:W2:Y:S04]  /*2cf90*/  LDL.LU.64 R24, [R1+0x12a8] ;  /* 0x0012a80001187983 */ /* 0x000ea80000300a00 */
[----:B------:R-:W-:Y:S04]  /*2cfa0*/  STL.64 [R1+0x1268], R6 ;  /* 0x0012680601007387 */ /* 0x000fe80000100a00 */
[----:B------:R0:W-:Y:S04]  /*2cfb0*/  STL.64 [R1+0x1260], R4 ;  /* 0x0012600401007387 */ /* 0x0001e80000100a00 */
[----:B0-----:R-:W4:Y:S04]  /*2cfc0*/  LDL.LU R4, [R1+0x70] ;  /* 0x0000700001047983 */ /* 0x001f280000300800 */
[----:B------:R-:W4:Y:S04]  /*2cfd0*/  LDL.LU R5, [R1+0x74] ;  /* 0x0000740001057983 */ /* 0x000f280000300800 */
[----:B------:R-:W4:Y:S04]  /*2cfe0*/  LDL.LU R6, [R1+0x78] ;  /* 0x0000780001067983 */ /* 0x000f280000300800 */
[----:B------:R-:W4:Y:S01]  /*2cff0*/  LDL.LU R7, [R1+0x7c] ;  /* 0x00007c0001077983 */ /* 0x000f220000300800 */
[----:B---3--:R-:W-:-:S02]  /*2d000*/  F2FP.F16.E4M3.UNPACK_B R20, R20.H1 ;  /* 0x00000014ff14723e */ /* 0x008fc400030006ff */
[----:B------:R-:W-:Y:S02]  /*2d010*/  F2FP.F16.E4M3.UNPACK_B R21, R21.H1 ;  /* 0x00000015ff15723e */ /* 0x000fe400030006ff */
[----:B-----5:R-:W-:Y:S02]  /*2d020*/  F2FP.F16.E4M3.UNPACK_B R22, R22.H1 ;  /* 0x00000016ff16723e */ /* 0x020fe400030006ff */
[----:B------:R-:W-:-:S03]  /*2d030*/  F2FP.F16.E4M3.UNPACK_B R23, R23.H1 ;  /* 0x00000017ff17723e */ /* 0x000fc600030006ff */
[----:B----4-:R-:W-:-:S15]  /*2d040*/  HMMA.16816.F32 R4, R12, R20, R4 ;  /* 0x000000140c04723c */ /* 0x010fde0000001804 */
[----:B------:R-:W-:-:S08]  /*2d050*/  NOP ;  /* 0x0000000000007918 */ /* 0x000fd00000000000 */
[----:B------:R-:W-:Y:S04]  /*2d060*/  STL.64 [R1+0x70], R4 ;  /* 0x0000700401007387 */ /* 0x000fe80000100a00 */
[----:B------:R0:W-:Y:S02]  /*2d070*/  STL.64 [R1+0x78], R6 ;  /* 0x0000780601007387 */ /* 0x0001e40000100a00 */
[----:B0-----:R-:W-:Y:S06]  /*2d080*/  HMMA.16816.F32 R4, R12, R22, R16 ;  /* 0x000000160c04723c */ /* 0x001fec0000001810 */
[----:B------:R-:W-:Y:S04]  /*2d090*/  STL.64 [R1+0x1248], R22 ;  /* 0x0012481601007387 */ /* 0x000fe80000100a00 */
[----:B------:R0:W-:Y:S01]  /*2d0a0*/  STL.64 [R1+0x1240], R20 ;  /* 0x0012401401007387 */ /* 0x0001e20000100a00 */
[----:B------:R-:W-:-:S02]  /*2d0b0*/  IMAD.MOV.U32 R16, RZ, RZ, R3 ;  /* 0x000000ffff107224 */ /* 0x000fc400078e0003 */
[----:B------:R-:W-:-:S10]  /*2d0c0*/  IMAD.MOV.U32 R19, RZ, RZ, R0 ;  /* 0x000000ffff137224 */ /* 0x000fd400078e0000 */
[----:B------:R1:W-:Y:S04]  /*2d0d0*/  STL.64 [R1+0x90], R4 ;  /* 0x0000900401007387 */ /* 0x0003e80000100a00 */
[----:B------:R3:W-:Y:S04]  /*2d0e0*/  STL.64 [R1+0x98], R6 ;  /* 0x0000980601007387 */ /* 0x0007e80000100a00 */
[----:B------:R-:W4:Y:S04]  /*2d0f0*/  LDL.LU R3, [R1+0x12a4] ;  /* 0x0012a40001037983 */ /* 0x000f280000300800 */
[----:B------:R-:W5:Y:S04]  /*2d100*/  LDL.LU R17, [R1+0x44] ;  /* 0x0000440001117983 */ /* 0x000f680000300800 */
[----:B------:R-:W5:Y:S04]  /*2d110*/  LDL.LU R18, [R1+0x48] ;  /* 0x0000480001127983 */ /* 0x000f680000300800 */
[----:B------:R-:W5:Y:S04]  /*2d120*/  LDL.LU R0, [R1+0x12a0] ;  /* 0x0012a00001007983 */ /* 0x000f680000300800 */
[----:B0-----:R-:W5:Y:S04]  /*2d130*/  LDL.LU R20, [R1+0xb0] ;  /* 0x0000b00001147983 */ /* 0x001f680000300800 */
[----:B------:R-:W5:Y:S04]  /*2d140*/  LDL.LU R21, [R1+0xb4] ;  /* 0x0000b40001157983 */ /* 0x000f680000300800 */
[----:B-1----:R-:W4:Y:S04]  /*2d150*/  LDL.LU R4, [R1+0xe0] ;  /* 0x0000e00001047983 */ /* 0x002f280000300800 */
[----:B------:R-:W4:Y:S04]  /*2d160*/  LDL.LU R5, [R1+0xe4] ;  /* 0x0000e40001057983 */ /* 0x000f280000300800 */
[----:B---3--:R-:W3:Y:S04]  /*2d170*/  LDL.LU R6, [R1+0xe8] ;  /* 0x0000e80001067983 */ /* 0x008ee80000300800 */
[----:B------:R-:W3:Y:S01]  /*2d180*/  LDL.LU R7, [R1+0xec] ;  /* 0x0000ec0001077983 */ /* 0x000ee20000300800 */
[----:B------:R-:W-:-:S02]  /*2d190*/  IMAD R9, R11, 0x100, R9 ;  /* 0x000001000b097824 */ /* 0x000fc400078e0209 */
[----:B--2---:R-:W-:Y:S01]  /*2d1a0*/  IMAD R11, R27, 0x100, R26 ;  /* 0x000001001b0b7824 */ /* 0x004fe200078e021a */
[----:B---3--:R-:W-:Y:S04]  /*2d1b0*/  STL.64 [R1+0x1278], R6 ;  /* 0x0012780601007387 */ /* 0x008fe80000100a00 */
[----:B----4-:R0:W-:Y:S04]  /*2d1c0*/  STL.64 [R1+0x1270], R4 ;  /* 0x0012700401007387 */ /* 0x0101e80000100a00 */
[----:B0-----:R-:W2:Y:S04]  /*2d1d0*/  LDL.LU R4, [R1+0xf0] ;  /* 0x0000f00001047983 */ /* 0x001ea80000300800 */
[----:B------:R-:W2:Y:S04]  /*2d1e0*/  LDL.LU R5, [R1+0xf4] ;  /* 0x0000f40001057983 */ /* 0x000ea80000300800 */
[----:B------:R-:W3:Y:S04]  /*2d1f0*/  LDL.LU R6, [R1+0xf8] ;  /* 0x0000f80001067983 */ /* 0x000ee80000300800 */
[----:B------:R-:W3:Y:S01]  /*2d200*/  LDL.LU R7, [R1+0xfc] ;  /* 0x0000fc0001077983 */ /* 0x000ee20000300800 */
[----:B------:R-:W-:-:S03]  /*2d210*/  IMAD R8, R8, 0x100, R24 ;  /* 0x0000010008087824 */ /* 0x000fc600078e0218 */
[----:B------:R-:W4:Y:S01]  /*2d220*/  LDL.LU R26, [R1+0x170] ;  /* 0x00017000011a7983 */ /* 0x000f220000300800 */
[----:B------:R-:W-:Y:S01]  /*2d230*/  IMAD R10, R10, 0x100, R25 ;  /* 0x000001000a0a7824 */ /* 0x000fe200078e0219 */
[----:B------:R-:W-:Y:S02]  /*2d240*/  F2FP.F16.E4M3.UNPACK_B R24, R28.H1 ;  /* 0x0000001cff18723e */ /* 0x000fe400030006ff */
[----:B------:R-:W4:Y:S01]  /*2d250*/  LDL.LU R27, [R1+0x174] ;  /* 0x00017400011b7983 */ /* 0x000f220000300800 */
[----:B------:R-:W-:-:S03]  /*2d260*/  F2FP.F16.E4M3.UNPACK_B R25, R29.H1 ;  /* 0x0000001dff19723e */ /* 0x000fc600030006ff */
[----:B------:R-:W4:Y:S01]  /*2d270*/  LDL.LU R28, [R1+0x160] ;  /* 0x00016000011c7983 */ /* 0x000f220000300800 */
[----:B------:R-:W-:-:S03]  /*2d280*/  IMAD.MOV.U32 R23, RZ, RZ, R2 ;  /* 0x000000ffff177224 */ /* 0x000fc600078e0002 */
[----:B------:R-:W4:Y:S01]  /*2d290*/  LDL.LU R29, [R1+0x164] ;  /* 0x00016400011d7983 */ /* 0x000f220000300800 */
[----:B------:R-:W-:-:S03]  /*2d2a0*/  IMAD.MOV.U32 R22, RZ, RZ, R3 ;  /* 0x000000ffff167224 */ /* 0x000fc600078e0003 */
[----:B------:R-:W4:Y:S04]  /*2d2b0*/  LDL.LU R2, [R1+0x150] ;  /* 0x0001500001027983 */ /* 0x000f280000300800 */
[----:B------:R-:W4:Y:S04]  /*2d2c0*/  LDL.LU R3, [R1+0x154] ;  /* 0x0001540001037983 */ /* 0x000f280000300800 */
        /* <DEDUP_REMOVED lines=13> */
[----:B-----5:R0:W-:Y:S04]  /*2d3a0*/  STL.64 [R1+0x1250], R20 ;  /* 0x0012501401007387 */ /* 0x0201e80000100a00 */
[----:B0-----:R-:W3:Y:S04]  /*2d3b0*/  LDL.LU R20, [R1+0xd0] ;  /* 0x0000d00001147983 */ /* 0x001ee80000300800 */
[----:B------:R-:W3:Y:S04]  /*2d3c0*/  LDL.LU R21, [R1+0xd4] ;  /* 0x0000d40001157983 */ /* 0x000ee80000300800 */
[----:B------:R-:W3:Y:S04]  /*2d3d0*/  LDL.LU R22, [R1+0xd8] ;  /* 0x0000d80001167983 */ /* 0x000ee80000300800 */
[----:B------:R-:W3:Y:S04]  /*2d3e0*/  LDL.LU R23, [R1+0xdc] ;  /* 0x0000dc0001177983 */ /* 0x000ee80000300800 */
[----:B------:R-:W-:Y:S04]  /*2d3f0*/  STL.64 [R1+0x1228], R18 ;  /* 0x0012281201007387 */ /* 0x000fe80000100a00 */
[----:B------:R0:W-:Y:S04]  /*2d400*/  STL.64 [R1+0x1220], R16 ;  /* 0x0012201001007387 */ /* 0x0001e80000100a00 */
[----:B0-----:R-:W5:Y:S04]  /*2d410*/  LDL.LU R16, [R1+0x60] ;  /* 0x0000600001107983 */ /* 0x001f680000300800 */
[----:B------:R-:W5:Y:S04]  /*2d420*/  LDL.LU R17, [R1+0x64] ;  /* 0x0000640001117983 */ /* 0x000f680000300800 */
[----:B------:R-:W4:Y:S04]  /*2d430*/  LDL.LU R18, [R1+0x68] ;  /* 0x0000680001127983 */ /* 0x000f280000300800 */
[----:B------:R-:W4:Y:S01]  /*2d440*/  LDL.LU R19, [R1+0x6c] ;  /* 0x00006c0001137983 */ /* 0x000f220000300800 */
[----:B--2---:R-:W-:Y:S03]  /*2d450*/  HMMA.16816.F32 R4, R12, R24, R4 ;  /* 0x000000180c04723c */ /* 0x004fe60000001804 */
[----:B----4-:R-:W-:Y:S04]  /*2d460*/  STL.64 [R1+0x1238], R18 ;  /* 0x0012381201007387 */ /* 0x010fe80000100a00 */
[----:B-----5:R0:W-:Y:S04]  /*2d470*/  STL.64 [R1+0x1230], R16 ;  /* 0x0012301001007387 */ /* 0x0201e80000100a00 */
[----:B0-----:R-:W2:Y:S04]  /*2d480*/  LDL.LU R16, [R1+0x80] ;  /* 0x0000800001107983 */ /* 0x001ea80000300800 */
[----:B------:R-:W2:Y:S04]  /*2d490*/  LDL.LU R17, [R1+0x84] ;  /* 0x0000840001117983 */ /* 0x000ea80000300800 */
[----:B------:R-:W2:Y:S01]  /*2d4a0*/  LDL.LU R18, [R1+0x88] ;  /* 0x0000880001127983 */ /* 0x000ea20000300800 */
[----:B------:R-:W-:-:S03]  /*2d4b0*/  IMAD.MOV.U32 R19, RZ, RZ, R0 ;  /* 0x000000ffff137224 */ /* 0x000fc600078e0000 */
[----:B------:R-:W4:Y:S04]  /*2d4c0*/  LDL.LU R0, [R1+0x1ac] ;  /* 0x0001ac0001007983 */ /* 0x000f280000300800 */
[----:B------:R-:W-:Y:S04]  /*2d4d0*/  STL.64 [R1+0xc0], R4 ;  /* 0x0000c00401007387 */ /* 0x000fe80000100a00 */
[----:B------:R0:W-:Y:S04]  /*2d4e0*/  STL.64 [R1+0xc8], R6 ;  /* 0x0000c80601007387 */ /* 0x0001e80000100a00 */
[----:B0-----:R-:W5:Y:S04]  /*2d4f0*/  LDL.LU.64 R6, [R1+0x1298] ;  /* 0x0012980001067983 */ /* 0x001f680000300a00 */
[----:B------:R-:W5:Y:S01]  /*2d500*/  LDL.LU.64 R4, [R1+0x1290] ;  /* 0x0012900001047983 */ /* 0x000f620000300a00 */
[----:B------:R-:W-:-:S02]  /*2d510*/  F2FP.F16.E4M3.UNPACK_B R26, R26.H1 ;  /* 0x0000001aff1a723e */ /* 0x000fc400030006ff */
[----:B------:R-:W-:-:S07]  /*2d520*/  F2FP.F16.E4M3.UNPACK_B R27, R27.H1 ;  /* 0x0000001bff1b723e */ /* 0x000fce00030006ff */
[----:B-----5:R-:W-:-:S15]  /*2d530*/  HMMA.16816.F32 R4, R12, R26, R4 ;  /* 0x0000001a0c04723c */ /* 0x020fde0000001804 */
[----:B------:R-:W-:-:S08]  /*2d540*/  NOP ;  /* 0x0000000000007918 */ /* 0x000fd00000000000 */
        /* <DEDUP_REMOVED lines=13> */
[----:B------:R-:W-:Y:S02]  /*2d620*/  F2FP.F16.E4M3.UNPACK_B R3, R3.H1 ;  /* 0x00000003ff03723e */ /* 0x000fe400030006ff */
[----:B------:R-:W-:Y:S02]  /*2d630*/  F2FP.F16.E4M3.UNPACK_B R8, R8 ;  /* 0x00000008ff08723e */ /* 0x000fe400020006ff */
[----:B------:R-:W-:Y:S02]  /*2d640*/  F2FP.F16.E4M3.UNPACK_B R10, R10 ;  /* 0x0000000aff0a723e */ /* 0x000fe400020006ff */
[----:B------:R-:W-:Y:S01]  /*2d650*/  F2FP.F16.E4M3.UNPACK_B R9, R9 ;  /* 0x00000009ff09723e */ /* 0x000fe200020006ff */
[----:B-----5:R-:W-:Y:S01]  /*2d660*/  HMMA.16816.F32 R12, R12, R2, R4 ;  /* 0x000000020c0c723c */ /* 0x020fe20000001804 */
[----:B------:R-:W5:Y:S04]  /*2d670*/  LDL.LU.64 R6, [R1+0x1268] ;  /* 0x0012680001067983 */ /* 0x000f680000300a00 */
[----:B------:R-:W3:Y:S01]  /*2d680*/  LDL.LU.64 R4, [R1+0x1260] ;  /* 0x0012600001047983 */ /* 0x000ee20000300a00 */
[----:B------:R-:W-:-:S15]  /*2d690*/  F2FP.F16.E4M3.UNPACK_B R11, R11 ;  /* 0x0000000bff0b723e */ /* 0x000fde00020006ff */
[----:B------:R-:W-:-:S02]  /*2d6a0*/  NOP ;  /* 0x0000000000007918 */ /* 0x000fc40000000000 */
[----:B------:R0:W-:Y:S04]  /*2d6b0*/  STL.64 [R1+0x100], R12 ;  /* 0x0001000c01007387 */ /* 0x0001e80000100a00 */
[----:B------:R1:W-:Y:S04]  /*2d6c0*/  STL.64 [R1+0x108], R14 ;  /* 0x0001080e01007387 */ /* 0x0003e80000100a00 */
[----:B0-----:R-:W4:Y:S04]  /*2d6d0*/  LDL.LU R12, [R1+0xf2c] ;  /* 0x000f2c00010c7983 */ /* 0x001f280000300800 */
[----:B-1----:R-:W4:Y:S04]  /*2d6e0*/  LDL.LU R14, [R1+0xf3c] ;  /* 0x000f3c00010e7983 */ /* 0x002f280000300800 */
[----:B------:R-:W4:Y:S04]  /*2d6f0*/  LDL.LU R13, [R1+0xf34] ;  /* 0x000f3400010d7983 */ /* 0x000f280000300800 */
[----:B------:R-:W4:Y:S01]  /*2d700*/  LDL.LU R15, [R1+0xf44] ;  /* 0x000f4400010f7983 */ /* 0x000f220000300800 */
[----:B---3--:R-:W-:-:S15]  /*2d710*/  HMMA.16816.F32 R20, R8, R4, R20 ;  /* 0x000000040814723c */ /* 0x008fde0000001814 */
[----:B------:R-:W-:-:S08]  /*2d720*/  NOP ;  /* 0x0000000000007918 */ /* 0x000fd00000000000 */
[----:B------:R-:W-:Y:S04]  /*2d730*/  STL.64 [R1+0xd0], R20 ;  /* 0x0000d01401007387 */ /* 0x000fe80000100a00 */
[----:B------:R0:W-:Y:S04]  /*2d740*/  STL.64 [R1+0xd8], R22 ;  /* 0x0000d81601007387 */ /* 0x0001e80000100a00 */
[----:B0-----:R-:W5:Y:S04]  /*2d750*/  LDL.LU.64 R22, [R1+0x1258] ;  /* 0x0012580001167983 */ /* 0x001f680000300a00 */
[----:B------:R-:W5:Y:S04]  /*2d760*/  LDL.LU.64 R20, [R1+0x1250] ;  /* 0x0012500001147983 */ /* 0x000f680000300a00 */
[----:B------:R-:W3:Y:S04]  /*2d770*/  LDL.LU R4, [R1+0xf38] ;  /* 0x000f380001047983 */ /* 0x000ee80000300800 */
[----:B------:R-:W4:Y:S01]  /*2d780*/  LDL.LU R5, [R1+0xf48] ;  /* 0x000f480001057983 */ /* 0x000f220000300800 */
[----:B-----5:R-:W-:-:S15]  /*2d790*/  HMMA.16816.F32 R20, R8, R6, R20 ;  /* 0x000000060814723c */ /* 0x020fde0000001814 */
[----:B------:R-:W-:-:S08]  /*2d7a0*/  NOP ;  /* 0x0000000000007918 */ /* 0x000fd00000000000 */
[----:B------:R-:W-:Y:S04]  /*2d7b0*/  STL.64 [R1+0x140], R20 ;  /* 0x0001401401007387 */ /* 0x000fe80000100a00 */
[----:B------:R0:W-:Y:S04]  /*2d7c0*/  STL.64 [R1+0x148], R22 ;  /* 0x0001481601007387 */ /* 0x0001e80000100a00 */
[----:B0-----:R-:W5:Y:S04]  /*2d7d0*/  LDL.LU.64 R22, [R1+0x1248] ;  /* 0x0012480001167983 */ /* 0x001f680000300a00 */
[----:B------:R-:W2:Y:S04]  /*2d7e0*/  LDL.LU.64 R20, [R1+0x1240] ;  /* 0x0012400001147983 */ /* 0x000ea80000300a00 */
[----:B------:R-:W3:Y:S04]  /*2d7f0*/  LDL.LU R6, [R1+0xf30] ;  /* 0x000f300001067983 */ /* 0x000ee80000300800 */
[----:B------:R-:W3:Y:S01]  /*2d800*/  LDL.LU R7, [R1+0xf40] ;  /* 0x000f400001077983 */ /* 0x000ee20000300800 */
[----:B--2---:R-:W-:-:S15]  /*2d810*/  HMMA.16816.F32 R16, R8, R20, R16 ;  /* 0x000000140810723c */ /* 0x004fde0000001810 */
[----:B------:R-:W-:-:S08]  /*2d820*/  NOP ;  /* 0x0000000000007918 */ /* 0x000fd00000000000 */
[----:B------:R-:W-:Y:S04]  /*2d830*/  STL.64 [R1+0x130], R16 ;  /* 0x0001301001007387 */ /* 0x000fe80000100a00 */
[----:B------:R0:W-:Y:S04]  /*2d840*/  STL.64 [R1+0x138], R18 ;  /* 0x0001381201007387 */ /* 0x0001e80000100a00 */
[----:B0-----:R-:W5:Y:S04]  /*2d850*/  LDL.LU.64 R18, [R1+0x1238] ;  /* 0x0012380001127983 */ /* 0x001f680000300a00 */
[----:B------:R-:W5:Y:S02]  /*2d860*/  LDL.LU.64 R16, [R1+0x1230] ;  /* 0x0012300001107983 */ /* 0x000f640000300a00 */
[----:B-----5:R-:W-:Y:S02]  /*2d870*/  HMMA.16816.F32 R20, R8, R22, R16 ;  /* 0x000000160814723c */ /* 0x020fe40000001810 */
[----:B------:R-:W2:Y:S04]  /*2d880*/  LDL.LU.64 R18, [R1+0x1228] ;  /* 0x0012280001127983 */ /* 0x000ea80000300a00 */
[----:B------:R-:W2:-:S15]  /*2d890*/  LDL.LU.64 R16, [R1+0x1220] ;  /* 0x0012200001107983 */ /* 0x000e9e0000300a00 */
[----:B------:R-:W-:-:S02]  /*2d8a0*/  NOP ;  /* 0x0000000000007918 */ /* 0x000fc40000000000 */
[----:B------:R0:W-:Y:S04]  /*2d8b0*/  STL.64 [R1+0xf0], R20 ;  /* 0x0000f01401007387 */ /* 0x0001e80000100a00 */
[----:B------:R1:W-:Y:S04]  /*2d8c0*/  STL.64 [R1+0xf8], R22 ;  /* 0x0000f81601007387 */ /* 0x0003e80000100a00 */
[----:B0-----:R-:W5:Y:S04]  /*2d8d0*/  LDL.LU R20, [R1+0x30] ;  /* 0x0000300001147983 */ /* 0x001f680000300800 */
[----:B------:R-:W5:Y:S04]  /*2d8e0*/  LDL.LU R21, [R1+0x34] ;  /* 0x0000340001157983 */ /* 0x000f680000300800 */
[----:B-1----:R-:W5:Y:S04]  /*2d8f0*/  LDL.LU R22, [R1+0x38] ;  /* 0x0000380001167983 */ /* 0x002f680000300800 */
[----:B------:R-:W5:Y:S01]  /*2d900*/  LDL.LU R23, [R1+0x3c] ;  /* 0x00003c0001177983 */ /* 0x000f620000300800 */
[C---:B--2---:R-:W-:Y:S06]  /*2d910*/  HMMA.16816.F32 R16, R8.reuse, R24, R16 ;  /* 0x000000180810723c */ /* 0x044fec0000001810 */
[----:B-----5:R-:W-:-:S15]  /*2d920*/  HMMA.16816.F32 R20, R8, R26, R20 ;  /* 0x0000001a0814723c */ /* 0x020fde0000001814 */
[----:B------:R-:W-:-:S02]  /*2d930*/  NOP ;  /* 0x0000000000007918 */ /* 0x000fc40000000000 */
[----:B------:R-:W-:Y:S04]  /*2d940*/  STL.64 [R1+0xb0], R16 ;  /* 0x0000b01001007387 */ /* 0x000fe80000100a00 */
[----:B------:R0:W-:Y:S04]  /*2d950*/  STL.64 [R1+0xb8], R18 ;  /* 0x0000b81201007387 */ /* 0x0001e80000100a00 */
[----:B0-----:R-:W2:Y:S04]  /*2d960*/  LDL.LU.64 R18, [R1+0x1218] ;  /* 0x0012180001127983 */ /* 0x001ea80000300a00 */
[----:B------:R-:W5:Y:S04]  /*2d970*/  LDL.LU.64 R16, [R1+0x1210] ;  /* 0x0012100001107983 */ /* 0x000f680000300a00 */
[----:B------:R0:W-:Y:S01]  /*2d980*/  STL.64 [R1+0x40], R20 ;  /* 0x0000401401007387 */ /* 0x0001e20000100a00 */
[----:B------:R-:W-:-:S02]  /*2d990*/  IMAD.MOV.U32 R27, RZ, RZ, R22 ;  /* 0x000000ffff1b7224 */ /* 0x000fc400078e0016 */
[----:B------:R-:W-:Y:S01]  /*2d9a0*/  IMAD.MOV.U32 R26, RZ, RZ, R23 ;  /* 0x000000ffff1a7224 */ /* 0x000fe200078e0017 */
[----:B------:R-:W3:Y:S04]  /*2d9b0*/  LDL R22, [R1+0x198] ;  /* 0x0001980001167983 */ /* 0x000ee80000100800 */
[----:B------:R-:W3:Y:S04]  /*2d9c0*/  LDL R23, [R1+0x19c] ;  /* 0x00019c0001177983 */ /* 0x000ee80000100800 */
[----:B0-----:R-:W2:Y:S04]  /*2d9d0*/  LDL R20, [R1+0x1b8] ;  /* 0x0001b80001147983 */ /* 0x001ea80000100800 */
[----:B------:R-:W2:Y:S01]  /*2d9e0*/  LDL R21, [R1+0x1bc] ;  /* 0x0001bc0001157983 */ /* 0x000ea20000100800 */
[----:B----4-:R-:W-:-:S03]  /*2d9f0*/  IMAD R15, R15, 0x100, R5 ;  /* 0x000001000f0f7824 */ /* 0x010fc600078e0205 */
[----:B------:R-:W4:Y:S04]  /*2da00*/  LDL R5, [R1+0x1a8] ;  /* 0x0001a80001057983 */ /* 0x000f280000100800 */
[----:B---3--:R0:W-:Y:S04]  /*2da10*/  STL.64 [R1+0x11e8], R22 ;  /* 0x0011e81601007387 */ /* 0x0081e80000100a00 */
[----:B--2---:R5:W-:Y:S01]  /*2da20*/  STL.64 [R1+0x11e0], R20 ;  /* 0x0011e01401007387 */ /* 0x004be20000100a00 */
[----:B0-----:R-:W-:Y:S02]  /*2da30*/  IMAD.MOV.U32 R22, RZ, RZ, R18 ;  /* 0x000000ffff167224 */ /* 0x001fe400078e0012 */
[----:B------:R-:W-:-:S02]  /*2da40*/  IMAD.MOV.U32 R23, RZ, RZ, R19 ;  /* 0x000000ffff177224 */ /* 0x000fc400078e0013 */
[----:B-----5:R-:W-:Y:S02]  /*2da50*/  IMAD.MOV.U32 R20, RZ, RZ, R16 ;  /* 0x000000ffff147224 */ /* 0x020fe400078e0010 */
[----:B------:R-:W-:Y:S01]  /*2da60*/  IMAD.MOV.U32 R21, RZ, RZ, R17 ;  /* 0x000000ffff157224 */ /* 0x000fe200078e0011 */
[----:B------:R-:W2:Y:S04]  /*2da70*/  LDL.LU R16, [R1+0x120c] ;  /* 0x00120c0001107983 */ /* 0x000ea80000300800 */
[----:B------:R-:W2:Y:S04]  /*2da80*/  LDL.LU R17, [R1+0x1208] ;  /* 0x0012080001117983 */ /* 0x000ea80000300800 */
[----:B------:R-:W2:Y:S04]  /*2da90*/  LDL.LU R18, [R1+0x1204] ;  /* 0x0012040001127983 */ /* 0x000ea80000300800 */
[----:B------:R-:W2:Y:S04]  /*2daa0*/  LDL.LU R19, [R1+0x1200] ;  /* 0x0012000001137983 */ /* 0x000ea80000300800 */
[----:B------:R-:W-:Y:S04]  /*2dab0*/  STL.64 [R1+0x11f8], R22 ;  /* 0x0011f81601007387 */ /* 0x000fe80000100a00 */
[----:B------:R0:W-:Y:S04]  /*2dac0*/  STL.64 [R1+0x11f0], R20 ;  /* 0x0011f01401007387 */ /* 0x0001e80000100a00 */
[----:B0-----:R-:W3:Y:S04]  /*2dad0*/  LDL.LU R20, [R1] ;  /* 0x0000000001147983 */ /* 0x001ee80000300800 */
[----:B------:R-:W3:Y:S04]  /*2dae0*/  LDL.LU R21, [R1+0x4] ;  /* 0x0000040001157983 */ /* 0x000ee80000300800 */
[----:B------:R-:W3:Y:S04]  /*2daf0*/  LDL.LU R22, [R1+0x8] ;  /* 0x0000080001167983 */ /* 0x000ee80000300800 */
[----:B------:R-:W3:Y:S04]  /*2db00*/  LDL.LU R23, [R1+0xc] ;  /* 0x00000c0001177983 */ /* 0x000ee80000300800 */
[----:B------:R-:W5:Y:S04]  /*2db10*/  LDL R24, [R1+0x188] ;  /* 0x0001880001187983 */ /* 0x000f680000100800 */
[----:B------:R-:W5:Y:S01]  /*2db20*/  LDL R25, [R1+0x18c] ;  /* 0x00018c0001197983 */ /* 0x000f620000100800 */
[----:B------:R-:W-:-:S02]  /*2db30*/  IMAD R12, R12, 0x100, R6 ;  /* 0x000001000c0c7824 */ /* 0x000fc400078e0206 */
[----:B------:R-:W-:Y:S01]  /*2db40*/  IMAD R14, R14, 0x100, R7 ;  /* 0x000001000e0e7824 */ /* 0x000fe200078e0207 */
[----:B------:R-:W4:Y:S04]  /*2db50*/  LDL R6, [R1+0x1c8] ;  /* 0x0001c80001067983 */ /* 0x000f280000100800 */
[----:B------:R-:W4:Y:S04]  /*2db60*/  LDL R7, [R1+0x1cc] ;  /* 0x0001cc0001077983 */ /* 0x000f280000100800 */
[----:B------:R-:W-:Y:S01]  /*2db70*/  STL.64 [R1+0x11d8], R26 ;  /* 0x0011d81a01007387 */ /* 0x000fe20000100a00 */
[C---:B--2---:R-:W-:Y:S03]  /*2db80*/  HMMA.16816.F32 R16, R8.reuse, R28, R16 ;  /* 0x0000001c0810723c */ /* 0x044fe60000001810 */
[----:B-----5:R0:W-:Y:S03]  /*2db90*/  STL.64 [R1+0x11d0], R24 ;  /* 0x0011d01801007387 */ /* 0x0201e60000100a00 */
[----:B---3--:R-:W-:Y:S01]  /*2dba0*/  HMMA.16816.F32 R8, R8, R2, R20 ;  /* 0x000000020808723c */ /* 0x008fe20000001814 */
[----:B0-----:R-:W2:Y:S04]  /*2dbb0*/  LDL.LU R24, [R1+0x50] ;  /* 0x0000500001187983 */ /* 0x001ea80000300800 */
[----:B------:R-:W2:Y:S04]  /*2dbc0*/  LDL.LU R25, [R1+0x54] ;  /* 0x0000540001197983 */ /* 0x000ea80000300800 */
[----:B------:R-:W2:Y:S04]  /*2dbd0*/  LDL.LU R26, [R1+0x58] ;  /* 0x00005800011a7983 */ /* 0x000ea80000300800 */
[----:B------:R-:W2:Y:S04]  /*2dbe0*/  LDL.LU R27, [R1+0x5c] ;  /* 0x00005c00011b7983 */ /* 0x000ea80000300800 */
[----:B------:R-:W3:Y:S04]  /*2dbf0*/  LDL.LU R28, [R1+0xf68] ;  /* 0x000f6800011c7983 */ /* 0x000ee80000300800 */
[----:B------:R-:W3:Y:S04]  /*2dc00*/  LDL.LU R29, [R1+0xf64] ;  /* 0x000f6400011d7983 */ /* 0x000ee80000300800 */
[----:B------:R-:W-:Y:S04]  /*2dc10*/  STL.64 [R1+0x1138], R18 ;  /* 0x0011381201007387 */ /* 0x000fe80000100a00 */
[----:B------:R0:W-:Y:S04]  /*2dc20*/  STL.64 [R1+0x1130], R16 ;  /* 0x0011301001007387 */ /* 0x0001e80000100a00 */
[----:B0-----:R-:W5:Y:S04]  /*2dc30*/  LDL.LU R16, [R1+0x90] ;  /* 0x0000900001107983 */ /* 0x001f680000300800 */
[----:B------:R-:W5:Y:S04]  /*2dc40*/  LDL.LU R17, [R1+0x94] ;  /* 0x0000940001117983 */ /* 0x000f680000300800 */
[----:B------:R-:W5:Y:S04]  /*2dc50*/  LDL.LU R18, [R1+0x98] ;  /* 0x0000980001127983 */ /* 0x000f680000300800 */
[----:B------:R-:W5:Y:S04]  /*2dc60*/  LDL.LU R19, [R1+0x9c] ;  /* 0x00009c0001137983 */ /* 0x000f680000300800 */
[----:B------:R-:W3:Y:S04]  /*2dc70*/  LDL.LU.64 R22, [R1+0x11f8] ;  /* 0x0011f80001167983 */ /* 0x000ee80000300a00 */
[----:B------:R-:W3:Y:S01]  /*2dc80*/  LDL.LU.64 R20, [R1+0x11f0] ;  /* 0x0011f00001147983 */ /* 0x000ee20000300a00 */
[----:B------:R-:W-:Y:S01]  /*2dc90*/  IMAD R13, R13, 0x100, R4 ;  /* 0x000001000d0d7824 */ /* 0x000fe200078e0204 */
[----:B----4-:R-:W-:-:S02]  /*2dca0*/  F2FP.F16.E4M3.UNPACK_B R4, R5 ;  /* 0x00000005ff04723e */ /* 0x010fc400020006ff */
[----:B------:R-:W-:Y:S02]  /*2dcb0*/  F2FP.F16.E4M3.UNPACK_B R12, R12 ;  /* 0x0000000cff0c723e */ /* 0x000fe400020006ff */
[----:B------:R-:W-:Y:S02]  /*2dcc0*/  F2FP.F16.E4M3.UNPACK_B R14, R14 ;  /* 0x0000000eff0e723e */ /* 0x000fe400020006ff */
[----:B------:R-:W-:Y:S02]  /*2dcd0*/  F2FP.F16.E4M3.UNPACK_B R15, R15 ;  /* 0x0000000fff0f723e */ /* 0x000fe400020006ff */
[----:B------:R-:W-:Y:S02]  /*2dce0*/  F2FP.F16.E4M3.UNPACK_B R13, R13 ;  /* 0x0000000dff0d723e */ /* 0x000fe400020006ff */
[----:B------:R-:W-:Y:S02]  /*2dcf0*/  F2FP.F16.E4M3.UNPACK_B R5, R0 ;  /* 0x00000000ff05723e */ /* 0x000fe400020006ff */
[----:B------:R-:W-:-:S02]  /*2dd00*/  F2FP.F16.E4M3.UNPACK_B R6, R6 ;  /* 0x00000006ff06723e */ /* 0x000fc400020006ff */
[----:B------:R-:W-:Y:S01]  /*2dd10*/  F2FP.F16.E4M3.UNPACK_B R7, R7 ;  /* 0x00000007ff07723e */ /* 0x000fe200020006ff */
[----:B------:R0:W-:Y:S04]  /*2dd20*/  STL.64 [R1+0x10], R8 ;  /* 0x0000100801007387 */ /* 0x0001e80000100a00 */
[----:B------:R1:W-:Y:S04]  /*2dd30*/  STL.64 [R1+0x18], R10 ;  /* 0x0000180a01007387 */ /* 0x0003e80000100a00 */
[----:B0-----:R-:W4:Y:S04]  /*2dd40*/  LDL.LU R8, [R1+0xf50] ;  /* 0x000f500001087983 */ /* 0x001f280000300800 */
[----:B------:R-:W4:Y:S04]  /*2dd50*/  LDL.LU R9, [R1+0xf4c] ;  /* 0x000f4c0001097983 */ /* 0x000f280000300800 */
[----:B-1----:R-:W4:Y:S04]  /*2dd60*/  LDL.LU R10, [R1+0xf60] ;  /* 0x000f6000010a7983 */ /* 0x002f280000300800 */
[----:B------:R-:W4:Y:S04]  /*2dd70*/  LDL.LU R11, [R1+0xf5c] ;  /* 0x000f5c00010b7983 */ /* 0x000f280000300800 */
[----:B------:R-:W4:Y:S04]  /*2dd80*/  LDL.LU R2, [R1+0xf58] ;  /* 0x000f580001027983 */ /* 0x000f280000300800 */
[----:B------:R-:W4:Y:S01]  /*2dd90*/  LDL.LU R3, [R1+0xf54] ;  /* 0x000f540001037983 */ /* 0x000f220000300800 */
[C---:B--2---:R-:W-:Y:S06]  /*2dda0*/  HMMA.16816.F32 R24, R12.reuse, R6, R24 ;  /* 0x000000060c18723c */ /* 0x044fec0000001818 */
[----:B---3--:R-:W-:-:S15]  /*2ddb0*/  HMMA.16816.F32 R20, R12, R4, R20 ;  /* 0x000000040c14723c */ /* 0x008fde0000001814 */
[----:B------:R-:W-:-:S08]  /*2ddc0*/  NOP ;  /* 0x0000000000007918 */ /* 0x000fd00000000000 */
[----:B------:R-:W-:Y:S04]  /*2ddd0*/  STL.64 [R1+0x30], R20 ;  /* 0x0000301401007387 */ /* 0x000fe80000100a00 */
[----:B------:R0:W-:Y:S04]  /*2dde0*/  STL.64 [R1+0x38], R22 ;  /* 0x0000381601007387 */ /* 0x0001e80000100a00 */
[----:B0-----:R-:W2:Y:S04]  /*2ddf0*/  LDL.LU.64 R22, [R1+0x11e8] ;  /* 0x0011e80001167983 */ /* 0x001ea80000300a00 */
[----:B------:R-:W3:Y:S04]  /*2de00*/  LDL.LU.64 R20, [R1+0x11e0] ;  /* 0x0011e00001147983 */ /* 0x000ee80000300a00 */
[----:B------:R-:W-:Y:S04]  /*2de10*/  STL.64 [R1+0x60], R24 ;  /* 0x0000601801007387 */ /* 0x000fe80000100a00 */
[----:B------:R0:W-:Y:S04]  /*2de20*/  STL.64 [R1+0x68], R26 ;  /* 0x0000681a01007387 */ /* 0x0001e80000100a00 */
[----:B0-----:R-:W4:Y:S04]  /*2de30*/  LDL.LU.64 R26, [R1+0x11d8] ;  /* 0x0011d800011a7983 */ /* 0x001f280000300a00 */
[----:B------:R-:W4:Y:S04]  /*2de40*/  LDL.LU.64 R24, [R1+0x11d0] ;  /* 0x0011d00001187983 */ /* 0x000f280000300a00 */
[----:B------:R-:W-:Y:S04]  /*2de50*/  STL.64 [R1+0x1198], R6 ;  /* 0x0011980601007387 */ /* 0x000fe80000100a00 */
[----:B------:R0:W-:Y:S04]  /*2de60*/  STL.64 [R1+0x1190], R4 ;  /* 0x0011900401007387 */ /* 0x0001e80000100a00 */
[----:B0-----:R-:W5:Y:S04]  /*2de70*/  LDL.LU R4, [R1+0x70] ;  /* 0x0000700001047983 */ /* 0x001f680000300800 */
[----:B------:R-:W5:Y:S04]  /*2de80*/  LDL.LU R5, [R1+0x74] ;  /* 0x0000740001057983 */ /* 0x000f680000300800 */
[----:B------:R-:W5:Y:S04]  /*2de90*/  LDL.LU R6, [R1+0x78] ;  /* 0x0000780001067983 */ /* 0x000f680000300800 */
[----:B------:R-:W5:Y:S01]  /*2dea0*/  LDL.LU R7, [R1+0x7c] ;  /* 0x00007c0001077983 */ /* 0x000f620000300800 */
[----:B---3--:R-:W-:-:S02]  /*2deb0*/  F2FP.F16.E4M3.UNPACK_B R20, R20 ;  /* 0x00000014ff14723e */ /* 0x008fc400020006ff */
[----:B------:R-:W-:Y:S02]  /*2dec0*/  F2FP.F16.E4M3.UNPACK_B R21, R21 ;  /* 0x00000015ff15723e */ /* 0x000fe400020006ff */
[----:B--2---:R-:W-:Y:S02]  /*2ded0*/  F2FP.F16.E4M3.UNPACK_B R22, R22 ;  /* 0x00000016ff16723e */ /* 0x004fe400020006ff */
[----:B------:R-:W-:-:S03]  /*2dee0*/  F2FP.F16.E4M3.UNPACK_B R23, R23 ;  /* 0x00000017ff17723e */ /* 0x000fc600020006ff */
[----:B-----5:R-:W-:-:S15]  /*2def0*/  HMMA.16816.F32 R4, R12, R20, R4 ;  /* 0x000000140c04723c */ /* 0x020fde0000001804 */
[----:B------:R-:W-:-:S08]  /*2df00*/  NOP ;  /* 0x0000000000007918 */ /* 0x000fd00000000000 */
[----:B------:R-:W-:Y:S04]  /*2df10*/  STL.64 [R1+0x80], R4 ;  /* 0x0000800401007387 */ /* 0x000fe80000100a00 */
[----:B------:R0:W-:Y:S02]  /*2df20*/  STL.64 [R1+0x88], R6 ;  /* 0x0000880601007387 */ /* 0x0001e40000100a00 */
[----:B0-----:R-:W-:Y:S06]  /*2df30*/  HMMA.16816.F32 R4, R12, R22, R16 ;  /* 0x000000160c04723c */ /* 0x001fec0000001810 */
[----:B------:R-:W-:Y:S04]  /*2df40*/  STL.64 [R1+0x1178], R22 ;  /* 0x0011781601007387 */ /* 0x000fe80000100a00 */
[----:B------:R-:W-:-:S13]  /*2df50*/  STL.64 [R1+0x1170], R20 ;  /* 0x0011701401007387 */ /* 0x000fda0000100a00 */
[----:B------:R-:W-:Y:S04]  /*2df60*/  STL.64 [R1+0xa0], R4 ;  /* 0x0000a00401007387 */ /* 0x000fe80000100a00 */
[----:B------:R-:W-:Y:S04]  /*2df70*/  STL.64 [R1+0xa8], R6 ;  /* 0x0000a80601007387 */ /* 0x000fe80000100a00 */
[----:B------:R-:W2:Y:S04]  /*2df80*/  LDL.LU R16, [R1+0x40] ;  /* 0x0000400001107983 */ /* 0x000ea80000300800 */
[----:B------:R-:W2:Y:S01]  /*2df90*/  LDL.LU R17, [R1+0x44] ;  /* 0x0000440001117983 */ /* 0x000ea20000300800 */
[----:B----4-:R-:W-:-:S02]  /*2dfa0*/  IMAD.MOV.U32 R18, RZ, RZ, R27 ;  /* 0x000000ffff127224 */ /* 0x010fc400078e001b */
[----:B------:R-:W-:-:S05]  /*2dfb0*/  IMAD.MOV.U32 R19, RZ, RZ, R26 ;  /* 0x000000ffff137224 */ /* 0x000fca00078e001a */
[----:B------:R-:W-:Y:S04]  /*2dfc0*/  STL.64 [R1+0x1148], R18 ;  /* 0x0011481201007387 */ /* 0x000fe80000100a00 */
[----:B--2---:R0:W-:Y:S04]  /*2dfd0*/  STL.64 [R1+0x1140], R16 ;  /* 0x0011401001007387 */ /* 0x0041e80000100a00 */
[----:B0-----:R-:W2:Y:S04]  /*2dfe0*/  LDL.LU R16, [R1+0xb0] ;  /* 0x0000b00001107983 */ /* 0x001ea80000300800 */
[----:B------:R-:W2:Y:S04]  /*2dff0*/  LDL.LU R17, [R1+0xb4] ;  /* 0x0000b40001117983 */ /* 0x000ea80000300800 */
[----:B------:R-:W3:Y:S04]  /*2e000*/  LDL.LU R18, [R1+0xb8] ;  /* 0x0000b80001127983 */ /* 0x000ee80000300800 */
[----:B------:R-:W3:Y:S04]  /*2e010*/  LDL.LU R19, [R1+0xbc] ;  /* 0x0000bc0001137983 */ /* 0x000ee80000300800 */
[----:B------:R-:W4:Y:S04]  /*2e020*/  LDL.LU R20, [R1+0x140] ;  /* 0x0001400001147983 */ /* 0x000f280000300800 */
[----:B------:R-:W4:Y:S04]  /*2e030*/  LDL.LU R21, [R1+0x144] ;  /* 0x0001440001157983 */ /* 0x000f280000300800 */
[----:B------:R-:W5:Y:S04]  /*2e040*/  LDL.LU R22, [R1+0x148] ;  /* 0x0001480001167983 */ /* 0x000f680000300800 */
[----:B------:R-:W5:Y:S04]  /*2e050*/  LDL.LU R23, [R1+0x14c] ;  /* 0x00014c0001177983 */ /* 0x000f680000300800 */
[----:B------:R-:W2:Y:S04]  /*2e060*/  LDL.LU R4, [R1+0x100] ;  /* 0x0001000001047983 */ /* 0x000ea80000300800 */
        /* <DEDUP_REMOVED lines=8> */
[----:B------:R-:W3:Y:S01]  /*2e0f0*/  LDL.LU R7, [R1+0x11c] ;  /* 0x00011c0001077983 */ /* 0x000ee20000300800 */
[----:B------:R-:W-:-:S02]  /*2e100*/  IMAD R8, R9, 0x100, R8 ;  /* 0x0000010009087824 */ /* 0x000fc400078e0208 */
[----:B------:R-:W-:Y:S02]  /*2e110*/  IMAD R10, R11, 0x100, R10 ;  /* 0x000001000b0a7824 */ /* 0x000fe400078e020a */
[----:B------:R-:W-:Y:S02]  /*2e120*/  IMAD R9, R3, 0x100, R2 ;  /* 0x0000010003097824 */ /* 0x000fe400078e0202 */
[----:B------:R-:W-:Y:S01]  /*2e130*/  IMAD R11, R29, 0x100, R28 ;  /* 0x000001001d0b7824 */ /* 0x000fe200078e021c */
[----:B------:R-:W4:Y:S04]  /*2e140*/  LDL R26, [R1+0x178] ;  /* 0x00017800011a7983 */ /* 0x000f280000100800 */
[----:B------:R-:W4:Y:S04]  /*2e150*/  LDL R27, [R1+0x17c] ;  /* 0x00017c00011b7983 */ /* 0x000f280000100800 */
[----:B------:R-:W4:Y:S04]  /*2e160*/  LDL R28, [R1+0x168] ;  /* 0x00016800011c7983 */ /* 0x000f280000100800 */
[----:B------:R-:W4:Y:S04]  /*2e170*/  LDL R29, [R1+0x16c] ;  /* 0x00016c00011d7983 */ /* 0x000f280000100800 */
[----:B------:R-:W4:Y:S04]  /*2e180*/  LDL R2, [R1+0x158] ;  /* 0x0001580001027983 */ /* 0x000f280000100800 */
[----:B------:R-:W4:Y:S04]  /*2e190*/  LDL R3, [R1+0x15c] ;  /* 0x00015c0001037983 */ /* 0x000f280000100800 */
[----:B---3--:R-:W-:Y:S04]  /*2e1a0*/  STL.64 [R1+0x11b8], R6 ;  /* 0x0011b80601007387 */ /* 0x008fe80000100a00 */
[----:B--2---:R0:W-:Y:S04]  /*2e1b0*/  STL.64 [R1+0x11b0], R4 ;  /* 0x0011b00401007387 */ /* 0x0041e80000100a00 */
[----:B0-----:R-:W2:Y:S04]  /*2e1c0*/  LDL.LU R4, [R1+0x120] ;  /* 0x0001200001047983 */ /* 0x001ea80000300800 */
[----:B------:R-:W2:Y:S04]  /*2e1d0*/  LDL.LU R5, [R1+0x124] ;  /* 0x0001240001057983 */ /* 0x000ea80000300800 */
[----:B------:R-:W3:Y:S04]  /*2e1e0*/  LDL.LU R6, [R1+0x128] ;  /* 0x0001280001067983 */ /* 0x000ee80000300800 */
[----:B------:R-:W3:Y:S01]  /*2e1f0*/  LDL.LU R7, [R1+0x12c] ;  /* 0x00012c0001077983 */ /* 0x000ee20000300800 */
[----:B------:R-:W-:-:S02]  /*2e200*/  F2FP.F16.E4M3.UNPACK_B R24, R24 ;  /* 0x00000018ff18723e */ /* 0x000fc400020006ff */
[----:B------:R-:W-:Y:S01]  /*2e210*/  F2FP.F16.E4M3.UNPACK_B R25, R25 ;  /* 0x00000019ff19723e */ /* 0x000fe200020006ff */
        /* <DEDUP_REMOVED lines=52> */
[----:B------:R-:W3:Y:S01]  /*2e560*/  LDL.LU.64 R4, [R1+0x1190] ;  /* 0x0011900001047983 */ /* 0x000ee20000300a00 */
        /* <DEDUP_REMOVED lines=16> */
[----:B------:R-:W2:-:S15]  /*2e670*/  LDL.LU.64 R20, [R1+0x1170] ;  /* 0x0011700001147983 */ /* 0x000e9e0000300a00 */
[----:B------:R-:W-:-:S02]  /*2e680*/  NOP ;  /* 0x0000000000007918 */ /* 0x000fc40000000000 */
[----:B------:R0:W-:Y:S04]  /*2e690*/  STL.64 [R1+0xc0], R4 ;  /* 0x0000c00401007387 */ /* 0x0001e80000100a00 */
[----:B------:R1:W-:Y:S04]  /*2e6a0*/  STL.64 [R1+0xc8], R6 ;  /* 0x0000c80601007387 */ /* 0x0003e80000100a00 */
[----:B0-----:R-:W4:Y:S04]  /*2e6b0*/  LDL.LU R4, [R1+0x10] ;  /* 0x0000100001047983 */ /* 0x001f280000300800 */
[----:B------:R-:W4:Y:S04]  /*2e6c0*/  LDL.LU R5, [R1+0x14] ;  /* 0x0000140001057983 */ /* 0x000f280000300800 */
[----:B-1----:R-:W4:Y:S04]  /*2e6d0*/  LDL.LU R6, [R1+0x18] ;  /* 0x0000180001067983 */ /* 0x002f280000300800 */
[----:B------:R-:W4:Y:S01]  /*2e6e0*/  LDL.LU R7, [R1+0x1c] ;  /* 0x00001c0001077983 */ /* 0x000f220000300800 */
[----:B--2---:R-:W-:-:S15]  /*2e6f0*/  HMMA.16816.F32 R16, R8, R20, R16 ;  /* 0x000000140810723c */ /* 0x004fde0000001810 */
[----:B------:R-:W-:-:S08]  /*2e700*/  NOP ;  /* 0x0000000000007918 */ /* 0x000fd00000000000 */
[----:B------:R-:W-:Y:S04]  /*2e710*/  STL.64 [R1+0x90], R16 ;  /* 0x0000901001007387 */ /* 0x000fe80000100a00 */
[----:B------:R0:W-:Y:S04]  /*2e720*/  STL.64 [R1+0x98], R18 ;  /* 0x0000981201007387 */ /* 0x0001e80000100a00 */
[----:B0-----:R-:W3:Y:S04]  /*2e730*/  LDL.LU.64 R18, [R1+0x1168] ;  /* 0x0011680001127983 */ /* 0x001ee80000300a00 */
[----:B------:R-:W3:Y:S04]  /*2e740*/  LDL.LU.64 R16, [R1+0x1160] ;  /* 0x0011600001107983 */ /* 0x000ee80000300a00 */
[----:B------:R-:W2:Y:S04]  /*2e750*/  LDL.LU R20, [R1+0xf88] ;  /* 0x000f880001147983 */ /* 0x000ea80000300800 */
        /* <DEDUP_REMOVED lines=9> */
[----:B---3--:R-:W-:-:S15]  /*2e7f0*/  HMMA.16816.F32 R16, R8, R24, R16 ;  /* 0x000000180810723c */ /* 0x008fde0000001810 */
[----:B------:R-:W-:-:S08]  /*2e800*/  NOP ;  /* 0x0000000000007918 */ /* 0x000fd00000000000 */
[----:B------:R-:W-:Y:S04]  /*2e810*/  STL.64 [R1+0x50], R16 ;  /* 0x0000501001007387 */ /* 0x000fe80000100a00 */
[----:B------:R0:W-:Y:S04]  /*2e820*/  STL.64 [R1+0x58], R18 ;  /* 0x0000581201007387 */ /* 0x0001e80000100a00 */
[----:B0-----:R-:W3:Y:S04]  /*2e830*/  LDL.LU.64 R18, [R1+0x1148] ;  /* 0x0011480001127983 */ /* 0x001ee80000300a00 */
[----:B------:R-:W3:Y:S04]  /*2e840*/  LDL.LU.64 R16, [R1+0x1140] ;  /* 0x0011400001107983 */ /* 0x000ee80000300a00 */
[----:B------:R-:W5:Y:S02]  /*2e850*/  LDL.LU R25, [R1+0xf70] ;  /* 0x000f700001197983 */ /* 0x000f640000300800 */
[----:B-----5:R-:W-:-:S02]  /*2e860*/  IMAD R12, R12, 0x100, R25 ;  /* 0x000001000c0c7824 */ /* 0x020fc400078e0219 */
[----:B---3--:R-:W-:Y:S01]  /*2e870*/  HMMA.16816.F32 R24, R8, R26, R16 ;  /* 0x0000001a0818723c */ /* 0x008fe20000001810 */
[----:B------:R-:W3:Y:S04]  /*2e880*/  LDL.LU.64 R18, [R1+0x1138] ;  /* 0x0011380001127983 */ /* 0x000ee80000300a00 */
[----:B------:R-:W3:Y:S01]  /*2e890*/  LDL.LU.64 R16, [R1+0x1130] ;  /* 0x0011300001107983 */ /* 0x000ee20000300a00 */
[----:B--2---:R-:W-:Y:S01]  /*2e8a0*/  IMAD R15, R15, 0x100, R20 ;  /* 0x000001000f0f7824 */ /* 0x004fe200078e0214 */
[----:B----4-:R-:W-:Y:S02]  /*2e8b0*/  F2FP.F16.E4M3.UNPACK_B R20, R21.H1 ;  /* 0x00000015ff14723e */ /* 0x010fe400030006ff */
[----:B------:R-:W-:-:S14]  /*2e8c0*/  F2FP.F16.E4M3.UNPACK_B R0, R0.H1 ;  /* 0x00000000ff00723e */ /* 0x000fdc00030006ff */
[----:B------:R-:W-:Y:S04]  /*2e8d0*/  STL.64 [R1+0x20], R24 ;  /* 0x0000201801007387 */ /* 0x000fe80000100a00 */
[----:B------:R0:W-:Y:S04]  /*2e8e0*/  STL.64 [R1+0x28], R26 ;  /* 0x0000281a01007387 */ /* 0x0001e80000100a00 */
[----:B------:R-:W-:Y:S04]  /*2e8f0*/  STL [R1+0x40], R20 ;  /* 0x0000401401007387 */ /* 0x000fe80000100800 */
[----:B0-----:R-:W2:Y:S04]  /*2e900*/  LDL.LU R26, [R1+0x158] ;  /* 0x00015800011a7983 */ /* 0x001ea80000300800 */
[----:B------:R-:W-:Y:S04]  /*2e910*/  STL [R1+0x44], R0 ;  /* 0x0000440001007387 */ /* 0x000fe80000100800 */
[----:B------:R-:W2:Y:S01]  /*2e920*/  LDL.LU R27, [R1+0x15c] ;  /* 0x00015c00011b7983 */ /* 0x000ea20000300800 */
[C---:B---3--:R-:W-:Y:S06]  /*2e930*/  HMMA.16816.F32 R16, R8.reuse, R28, R16 ;  /* 0x0000001c0810723c */ /* 0x048fec0000001810 */
[----:B------:R-:W-:-:S15]  /*2e940*/  HMMA.16816.F32 R8, R8, R2, R4 ;  /* 0x000000020808723c */ /* 0x000fde0000001804 */
[----:B------:R-:W-:-:S02]  /*2e950*/  NOP ;  /* 0x0000000000007918 */ /* 0x000fc40000000000 */
[----:B------:R-:W-:Y:S04]  /*2e960*/  STL.64 [R1], R16 ;  /* 0x0000001001007387 */ /* 0x000fe80000100a00 */
[----:B------:R-:W-:Y:S04]  /*2e970*/  STL.64 [R1+0x8], R18 ;  /* 0x0000081201007387 */ /* 0x000fe80000100a00 */
[----:B------:R-:W3:Y:S04]  /*2e980*/  LDL.LU R4, [R1+0x1b8] ;  /* 0x0001b80001047983 */ /* 0x000ee80000300800 */
[----:B------:R-:W3:Y:S04]  /*2e990*/  LDL.LU R5, [R1+0x1bc] ;  /* 0x0001bc0001057983 */ /* 0x000ee80000300800 */
[----:B---3--:R0:W-:Y:S04]  /*2e9a0*/  STL.64 [R1+0x1118], R4 ;  /* 0x0011180401007387 */ /* 0x0081e80000100a00 */
[----:B0-----:R-:W3:Y:S04]  /*2e9b0*/  LDL.LU.64 R4, [R1+0x40] ;  /* 0x0000400001047983 */ /* 0x001ee80000300a00 */
[----:B------:R-:W4:Y:S04]  /*2e9c0*/  LDL.LU R16, [R1+0xf8c] ;  /* 0x000f8c0001107983 */ /* 0x000f280000300800 */
[----:B------:R-:W5:Y:S04]  /*2e9d0*/  LDL.LU R6, [R1+0x198] ;  /* 0x0001980001067983 */ /* 0x000f680000300800 */
[----:B-----5:R0:W-:Y:S04]  /*2e9e0*/  STL [R1+0x1100], R6 ;  /* 0x0011000601007387 */ /* 0x0201e80000100800 */
[----:B0-----:R-:W5:Y:S04]  /*2e9f0*/  LDL.LU R6, [R1+0xf90] ;  /* 0x000f900001067983 */ /* 0x001f680000300800 */
[----:B------:R-:W5:Y:S04]  /*2ea00*/  LDL.LU R7, [R1+0x19c] ;  /* 0x00019c0001077983 */ /* 0x000f680000300800 */
[----:B------:R-:W5:Y:S04]  /*2ea10*/  LDL.LU R0, [R1+0xf94] ;  /* 0x000f940001007983 */ /* 0x000f680000300800 */
[----:B------:R-:W2:Y:S04]  /*2ea20*/  LDL.LU R17, [R1+0xf9c] ;  /* 0x000f9c0001117983 */ /* 0x000ea80000300800 */
[----:B--2---:R0:W-:Y:S04]  /*2ea30*/  STL [R1+0x10ec], R17 ;  /* 0x0010ec1101007387 */ /* 0x0041e80000100800 */
[----:B0-----:R-:W4:Y:S04]  /*2ea40*/  LDL.LU R17, [R1+0xfa4] ;  /* 0x000fa40001117983 */ /* 0x001f280000300800 */
[----:B------:R-:W2:Y:S04]  /*2ea50*/  LDL.LU R28, [R1+0xfa8] ;  /* 0x000fa800011c7983 */ /* 0x000ea80000300800 */
[----:B--2---:R0:W-:Y:S04]  /*2ea60*/  STL [R1+0x10e8], R28 ;  /* 0x0010e81c01007387 */ /* 0x0041e80000100800 */
[----:B0-----:R-:W2:Y:S04]  /*2ea70*/  LDL.LU R28, [R1+0xfa0] ;  /* 0x000fa000011c7983 */ /* 0x001ea80000300800 */
[----:B------:R-:W3:Y:S01]  /*2ea80*/  LDL.LU R19, [R1+0xf98] ;  /* 0x000f980001137983 */ /* 0x000ee20000300800 */
[----:B------:R-:W-:-:S02]  /*2ea90*/  IMAD R14, R14, 0x100, R22 ;  /* 0x000001000e0e7824 */ /* 0x000fc400078e0216 */
[----:B------:R-:W-:Y:S01]  /*2eaa0*/  IMAD R13, R13, 0x100, R23 ;  /* 0x000001000d0d7824 */ /* 0x000fe200078e0217 */
[----:B---3--:R-:W-:Y:S04]  /*2eab0*/  STL [R1+0x1128], R19 ;  /* 0x0011281301007387 */ /* 0x008fe80000100800 */
[----:B----4-:R0:W-:Y:S04]  /*2eac0*/  STL.64 [R1+0x1120], R16 ;  /* 0x0011201001007387 */ /* 0x0101e80000100a00 */
[----:B0-----:R-:W3:Y:S04]  /*2ead0*/  LDL.LU R16, [R1+0x30] ;  /* 0x0000300001107983 */ /* 0x001ee80000300800 */
[----:B------:R-:W3:Y:S04]  /*2eae0*/  LDL.LU R17, [R1+0x34] ;  /* 0x0000340001117983 */ /* 0x000ee80000300800 */
[----:B------:R-:W3:Y:S04]  /*2eaf0*/  LDL.LU R18, [R1+0x38] ;  /* 0x0000380001127983 */ /* 0x000ee80000300800 */
[----:B------:R-:W3:Y:S04]  /*2eb00*/  LDL.LU R19, [R1+0x3c] ;  /* 0x00003c0001137983 */ /* 0x000ee80000300800 */
[----:B------:R-:W4:Y:S04]  /*2eb10*/  LDL.LU R3, [R1+0x1c8] ;  /* 0x0001c80001037983 */ /* 0x000f280000300800 */
        /* <DEDUP_REMOVED lines=11> */
[----:B------:R-:W-:-:S02]  /*2ebd0*/  F2FP.F16.E4M3.UNPACK_B R12, R12 ;  /* 0x0000000cff0c723e */ /* 0x000fc400020006ff */
[----:B------:R-:W-:Y:S02]  /*2ebe0*/  F2FP.F16.E4M3.UNPACK_B R14, R14 ;  /* 0x0000000eff0e723e */ /* 0x000fe400020006ff */
[----:B------:R-:W-:Y:S02]  /*2ebf0*/  F2FP.F16.E4M3.UNPACK_B R13, R13 ;  /* 0x0000000dff0d723e */ /* 0x000fe400020006ff */
[----:B------:R-:W-:Y:S01]  /*2ec00*/  F2FP.F16.E4M3.UNPACK_B R15, R15 ;  /* 0x0000000fff0f723e */ /* 0x000fe200020006ff */
[----:B---3--:R-:W-:Y:S04]  /*2ec10*/  STL.64 [R1+0x1110], R22 ;  /* 0x0011101601007387 */ /* 0x008fe80000100a00 */
[----:B--2---:R0:W-:Y:S04]  /*2ec20*/  STL.64 [R1+0x1108], R20 ;  /* 0x0011081401007387 */ /* 0x0041e80000100a00 */
[----:B0-----:R-:W2:Y:S04]  /*2ec30*/  LDL.LU R20, [R1+0x60] ;  /* 0x0000600001147983 */ /* 0x001ea80000300800 */
[----:B------:R-:W2:Y:S04]  /*2ec40*/  LDL.LU R21, [R1+0x64] ;  /* 0x0000640001157983 */ /* 0x000ea80000300800 */
[----:B------:R-:W2:Y:S04]  /*2ec50*/  LDL.LU R22, [R1+0x68] ;  /* 0x0000680001167983 */ /* 0x000ea80000300800 */
[----:B------:R-:W2:Y:S04]  /*2ec60*/  LDL.LU R23, [R1+0x6c] ;  /* 0x00006c0001177983 */ /* 0x000ea80000300800 */
[----:B------:R-:W3:Y:S04]  /*2ec70*/  LDL.LU R24, [R1+0x168] ;  /* 0x0001680001187983 */ /* 0x000ee80000300800 */
[----:B------:R-:W3:Y:S01]  /*2ec80*/  LDL.LU R25, [R1+0x16c] ;  /* 0x00016c0001197983 */ /* 0x000ee20000300800 */
[----:B----4-:R-:W-:Y:S01]  /*2ec90*/  F2FP.F16.E4M3.UNPACK_B R2, R3.H1 ;  /* 0x00000003ff02723e */ /* 0x010fe200030006ff */
[----:B------:R-:W-:Y:S01]  /*2eca0*/  HMMA.16816.F32 R16, R12, R4, R16 ;  /* 0x000000040c10723c */ /* 0x000fe20000001810 */
[----:B-----5:R-:W-:Y:S01]  /*2ecb0*/  F2FP.F16.E4M3.UNPACK_B R3, R29.H1 ;  /* 0x0000001dff03723e */ /* 0x020fe200030006ff */
[----:B------:R-:W-:Y:S04]  /*2ecc0*/  STL.64 [R1+0x10e0], R26 ;  /* 0x0010e01a01007387 */ /* 0x000fe80000100a00 */
[----:B------:R-:W-:-:S02]  /*2ecd0*/  IMAD.MOV.U32 R29, RZ, RZ, R4 ;  /* 0x000000ffff1d7224 */ /* 0x000fc400078e0004 */
[----:B--2---:R-:W-:Y:S01]  /*2ece0*/  HMMA.16816.F32 R20, R12, R2, R20 ;  /* 0x000000020c14723c */ /* 0x004fe20000001814 */
[----:B---3--:R0:W-:Y:S04]  /*2ecf0*/  STL.64 [R1+0x10d8], R24 ;  /* 0x0010d81801007387 */ /* 0x0081e80000100a00 */
        /* <DEDUP_REMOVED lines=12> */
[----:B0-----:R-:W4:Y:S04]  /*2edc0*/  LDL.LU R19, [R1+0x1128] ;  /* 0x0011280001137983 */ /* 0x001f280000300800 */
[----:B------:R-:W5:Y:S01]  /*2edd0*/  LDL.LU.64 R16, [R1+0x1120] ;  /* 0x0011200001107983 */ /* 0x000f620000300a00 */
[----:B------:R-:W-:-:S03]  /*2ede0*/  IMAD.MOV.U32 R18, RZ, RZ, R5 ;  /* 0x000000ffff127224 */ /* 0x000fc600078e0005 */
[----:B------:R-:W2:Y:S04]  /*2edf0*/  LDL.LU.64 R4, [R1+0x1118] ;  /* 0x0011180001047983 */ /* 0x000ea80000300a00 */
[----:B------:R-:W-:Y:S04]  /*2ee00*/  STL.64 [R1+0x230], R20 ;  /* 0x0002301401007387 */ /* 0x000fe80000100a00 */
[----:B------:R0:W-:Y:S04]  /*2ee10*/  STL.64 [R1+0x238], R22 ;  /* 0x0002381601007387 */ /* 0x0001e80000100a00 */
[----:B0-----:R-:W3:Y:S04]  /*2ee20*/  LDL.LU.64 R22, [R1+0x1110] ;  /* 0x0011100001167983 */ /* 0x001ee80000300a00 */
[----:B------:R-:W3:Y:S01]  /*2ee30*/  LDL.LU.64 R20, [R1+0x1108] ;  /* 0x0011080001147983 */ /* 0x000ee20000300a00 */
[----:B--2---:R-:W-:-:S02]  /*2ee40*/  F2FP.F16.E4M3.UNPACK_B R4, R4.H1 ;  /* 0x00000004ff04723e */ /* 0x004fc400030006ff */
[----:B------:R-:W-:Y:S01]  /*2ee50*/  F2FP.F16.E4M3.UNPACK_B R5, R5.H1 ;  /* 0x00000005ff05723e */ /* 0x000fe200030006ff */
[----:B-----5:R-:W-:Y:S02]  /*2ee60*/  IMAD R16, R16, 0x100, R6 ;  /* 0x0000010010107824 */ /* 0x020fe400078e0206 */
[----:B------:R-:W2:Y:S04]  /*2ee70*/  LDL.LU R6, [R1+0x1100] ;  /* 0x0011000001067983 */ /* 0x000ea80000300800 */
[----:B---3--:R-:W-:Y:S01]  /*2ee80*/  HMMA.16816.F32 R20, R12, R4, R20 ;  /* 0x000000040c14723c */ /* 0x008fe20000001814 */
[----:B------:R-:W-:-:S15]  /*2ee90*/  IMAD R0, R0, 0x100, R17 ;  /* 0x0000010000007824 */ /* 0x000fde00078e0211 */
[----:B------:R-:W-:-:S07]  /*2eea0*/  NOP ;  /* 0x0000000000007918 */ /* 0x000fce0000000000 */
[----:B------:R-:W-:Y:S04]  /*2eeb0*/  STL.64 [R1+0x220], R20 ;  /* 0x0002201401007387 */ /* 0x000fe80000100a00 */
[----:B------:R0:W-:Y:S04]  /*2eec0*/  STL.64 [R1+0x228], R22 ;  /* 0x0002281601007387 */ /* 0x0001e80000100a00 */
[----:B0-----:R-:W3:Y:S04]  /*2eed0*/  LDL.LU.64 R22, [R1+0x10f8] ;  /* 0x0010f80001167983 */ /* 0x001ee80000300a00 */
[----:B------:R-:W5:Y:S04]  /*2eee0*/  LDL.LU.64 R20, [R1+0x10f0] ;  /* 0x0010f00001147983 */ /* 0x000f680000300a00 */
[----:B------:R-:W4:Y:S01]  /*2eef0*/  LDL.LU R17, [R1+0x10ec] ;  /* 0x0010ec0001117983 */ /* 0x000f220000300800 */
[----:B------:R-:W-:-:S02]  /*2ef00*/  F2FP.F16.E4M3.UNPACK_B R7, R7.H1 ;  /* 0x00000007ff07723e */ /* 0x000fc400030006ff */
[----:B--2---:R-:W-:-:S07]  /*2ef10*/  F2FP.F16.E4M3.UNPACK_B R6, R6.H1 ;  /* 0x00000006ff06723e */ /* 0x004fce00030006ff */
[----:B------:R-:W-:Y:S01]  /*2ef20*/  HMMA.16816.F32 R24, R12, R6, R24 ;  /* 0x000000060c18723c */ /* 0x000fe20000001818 */
[----:B----4-:R-:W-:Y:S02]  /*2ef30*/  IMAD R17, R17, 0x100, R28 ;  /* 0x0000010011117824 */ /* 0x010fe400078e021c */
[----:B------:R-:W2:-:S15]  /*2ef40*/  LDL.LU R28, [R1+0x10e8] ;  /* 0x0010e800011c7983 */ /* 0x000e9e0000300800 */
[----:B------:R-:W-:-:S05]  /*2ef50*/  NOP ;  /* 0x0000000000007918 */ /* 0x000fca0000000000 */
[----:B------:R-:W-:Y:S04]  /*2ef60*/  STL.64 [R1+0x270], R24 ;  /* 0x0002701801007387 */ /* 0x000fe80000100a00 */
[----:B------:R0:W-:Y:S04]  /*2ef70*/  STL.64 [R1+0x278], R26 ;  /* 0x0002781a01007387 */ /* 0x0001e80000100a00 */
[----:B0-----:R-:W4:Y:S04]  /*2ef80*/  LDL.LU.64 R26, [R1+0x10e0] ;  /* 0x0010e000011a7983 */ /* 0x001f280000300a00 */
[----:B------:R-:W3:Y:S01]  /*2ef90*/  LDL.LU.64 R24, [R1+0x10d8] ;  /* 0x0010d80001187983 */ /* 0x000ee20000300a00 */
[----:B-----5:R-:W-:-:S02]  /*2efa0*/  F2FP.F16.E4M3.UNPACK_B R20, R20.H1 ;  /* 0x00000014ff14723e */ /* 0x020fc400030006ff */
[----:B------:R-:W-:Y:S01]  /*2efb0*/  F2FP.F16.E4M3.UNPACK_B R21, R21.H1 ;  /* 0x00000015ff15723e */ /* 0x000fe200030006ff */
[----:B------:R-:W-:Y:S04]  /*2efc0*/  STL.64 [R1+0x1088], R6 ;  /* 0x0010880601007387 */ /* 0x000fe80000100a00 */
[----:B------:R0:W-:Y:S02]  /*2efd0*/  STL.64 [R1+0x1080], R4 ;  /* 0x0010800401007387 */ /* 0x0001e40000100a00 */
[----:B0-----:R-:W-:-:S15]  /*2efe0*/  HMMA.16816.F32 R4, R12, R20, R8 ;  /* 0x000000140c04723c */ /* 0x001fde0000001808 */
[----:B------:R-:W-:-:S08]  /*2eff0*/  NOP ;  /* 0x0000000000007918 */ /* 0x000fd00000000000 */
[----:B------:R0:W-:Y:S04]  /*2f000*/  STL.64 [R1+0x280], R4 ;  /* 0x0002800401007387 */ /* 0x0001e80000100a00 */
[----:B------:R1:W-:Y:S01]  /*2f010*/  STL.64 [R1+0x288], R6 ;  /* 0x0002880601007387 */ /* 0x0003e20000100a00 */
[----:B----4-:R-:W-:Y:S02]  /*2f020*/  F2FP.F16.E4M3.UNPACK_B R26, R26.H1 ;  /* 0x0000001aff1a723e */ /* 0x010fe400030006ff */
[----:B------:R-:W-:Y:S02]  /*2f030*/  F2FP.F16.E4M3.UNPACK_B R27, R27.H1 ;  /* 0x0000001bff1b723e */ /* 0x000fe400030006ff */
[----:B---3--:R-:W-:Y:S02]  /*2f040*/  F2FP.F16.E4M3.UNPACK_B R24, R24.H1 ;  /* 0x00000018ff18723e */ /* 0x008fe400030006ff */
[----:B------:R-:W-:Y:S01]  /*2f050*/  F2FP.F16.E4M3.UNPACK_B R25, R25.H1 ;  /* 0x00000019ff19723e */ /* 0x000fe200030006ff */
[----:B------:R-:W-:Y:S04]  /*2f060*/  STL.64 [R1+0x10d0], R26 ;  /* 0x0010d01a01007387 */ /* 0x000fe80000100a00 */
[----:B------:R-:W-:Y:S04]  /*2f070*/  STL.64 [R1+0x10c8], R24 ;  /* 0x0010c81801007387 */ /* 0x000fe80000100a00 */
[----:B------:R-:W3:Y:S04]  /*2f080*/  LDL.LU R8, [R1] ;  /* 0x0000000001087983 */ /* 0x000ee80000300800 */
[----:B------:R-:W3:Y:S04]  /*2f090*/  LDL.LU R9, [R1+0x4] ;  /* 0x0000040001097983 */ /* 0x000ee80000300800 */
[----:B------:R-:W4:Y:S04]  /*2f0a0*/  LDL.LU R10, [R1+0x8] ;  /* 0x00000800010a7983 */ /* 0x000f280000300800 */
[----:B------:R-:W4:Y:S04]  /*2f0b0*/  LDL.LU R11, [R1+0xc] ;  /* 0x00000c00010b7983 */ /* 0x000f280000300800 */
[----:B0-----:R-:W5:Y:S04]  /*2f0c0*/  LDL.LU R4, [R1+0xc0] ;  /* 0x0000c00001047983 */ /* 0x001f680000300800 */
[----:B------:R-:W5:Y:S04]  /*2f0d0*/  LDL.LU R5, [R1+0xc4] ;  /* 0x0000c40001057983 */ /* 0x000f680000300800 */
[----:B-1----:R-:W2:Y:S04]  /*2f0e0*/  LDL.LU R6, [R1+0xc8] ;  /* 0x0000c80001067983 */ /* 0x002ea80000300800 */
[----:B------:R-:W2:Y:S04]  /*2f0f0*/  LDL.LU R7, [R1+0xcc] ;  /* 0x0000cc0001077983 */ /* 0x000ea80000300800 */
[----:B--2---:R0:W-:Y:S04]  /*2f100*/  STL.64 [R1+0x1098], R6 ;  /* 0x0010980601007387 */ /* 0x0041e80000100a00 */
[----:B-----5:R1:W-:Y:S01]  /*2f110*/  STL.64 [R1+0x1090], R4 ;  /* 0x0010900401007387 */ /* 0x0203e20000100a00 */
[----:B0-----:R-:W-:-:S02]  /*2f120*/  IMAD.MOV.U32 R6, RZ, RZ, R29 ;  /* 0x000000ffff067224 */ /* 0x001fc400078e001d */
[----:B------:R-:W-:-:S05]  /*2f130*/  IMAD.MOV.U32 R7, RZ, RZ, R18 ;  /* 0x000000ffff077224 */ /* 0x000fca00078e0012 */
[----:B------:R0:W-:Y:S04]  /*2f140*/  STL.64 [R1+0x10b0], R6 ;  /* 0x0010b00601007387 */ /* 0x0001e80000100a00 */
[----:B-1----:R-:W2:Y:S04]  /*2f150*/  LDL.LU R4, [R1+0x100] ;  /* 0x0001000001047983 */ /* 0x002ea80000300800 */
[----:B------:R-:W2:Y:S04]  /*2f160*/  LDL.LU R5, [R1+0x104] ;  /* 0x0001040001057983 */ /* 0x000ea80000300800 */
[----:B0-----:R-:W5:Y:S04]  /*2f170*/  LDL.LU R6, [R1+0x108] ;  /* 0x0001080001067983 */ /* 0x001f680000300800 */
[----:B------:R-:W5:Y:S04]  /*2f180*/  LDL.LU R7, [R1+0x10c] ;  /* 0x00010c0001077983 */ /* 0x000f680000300800 */
[----:B------:R-:W3:Y:S04]  /*2f190*/  LDL.LU R24, [R1+0x120] ;  /* 0x0001200001187983 */ /* 0x000ee80000300800 */
[----:B------:R-:W3:Y:S04]  /*2f1a0*/  LDL.LU R25, [R1+0x124] ;  /* 0x0001240001197983 */ /* 0x000ee80000300800 */
[----:B------:R-:W3:Y:S04]  /*2f1b0*/  LDL.LU R26, [R1+0x128] ;  /* 0x00012800011a7983 */ /* 0x000ee80000300800 */
[----:B------:R-:W3:Y:S04]  /*2f1c0*/  LDL.LU R27, [R1+0x12c] ;  /* 0x00012c00011b7983 */ /* 0x000ee80000300800 */
[----:B-----5:R-:W-:Y:S04]  /*2f1d0*/  STL.64 [R1+0x10c0], R6 ;  /* 0x0010c00601007387 */ /* 0x020fe80000100a00 */
[----:B--2---:R0:W-:Y:S04]  /*2f1e0*/  STL.64 [R1+0x10b8], R4 ;  /* 0x0010b80401007387 */ /* 0x0041e80000100a00 */
[----:B0-----:R-:W2:Y:S04]  /*2f1f0*/  LDL.LU R4, [R1+0x110] ;  /* 0x0001100001047983 */ /* 0x001ea80000300800 */
[----:B------:R-:W2:Y:S04]  /*2f200*/  LDL.LU R5, [R1+0x114] ;  /* 0x0001140001057983 */ /* 0x000ea80000300800 */
[----:B------:R-:W2:Y:S04]  /*2f210*/  LDL.LU R6, [R1+0x118] ;  /* 0x0001180001067983 */ /* 0x000ea80000300800 */
[----:B------:R-:W2:Y:S04]  /*2f220*/  LDL.LU R7, [R1+0x11c] ;  /* 0x00011c0001077983 */ /* 0x000ea80000300800 */
        /* <DEDUP_REMOVED lines=12> */
[----:B------:R-:W-:-:S02]  /*2f2f0*/  F2FP.F16.E4M3.UNPACK_B R22, R22.H1 ;  /* 0x00000016ff16723e */ /* 0x000fc400030006ff */
[----:B------:R-:W-:-:S07]  /*2f300*/  F2FP.F16.E4M3.UNPACK_B R23, R23.H1 ;  /* 0x00000017ff17723e */ /* 0x000fce00030006ff */
[C---:B------:R-:W-:Y:S01]  /*2f310*/  HMMA.16816.F32 R24, R12.reuse, R22, R24 ;  /* 0x000000160c18723c */ /* 0x040fe20000001818 */
        /* <DEDUP_REMOVED lines=12> */
[----:B------:R-:W-:Y:S04]  /*2f3e0*/  STL.64 [R1+0x260], R24 ;  /* 0x0002601801007387 */ /* 0x000fe80000100a00 */
[----:B------:R0:W-:Y:S04]  /*2f3f0*/  STL.64 [R1+0x268], R26 ;  /* 0x0002681a01007387 */ /* 0x0001e80000100a00 */
[----:B0-----:R-:W4:Y:S04]  /*2f400*/  LDL.LU.64 R26, [R1+0x10d0] ;  /* 0x0010d000011a7983 */ /* 0x001f280000300a00 */
[----:B------:R-:W2:Y:S02]  /*2f410*/  LDL.LU.64 R24, [R1+0x10c8] ;  /* 0x0010c80001187983 */ /* 0x000ea40000300a00 */
[----:B--2---:R-:W-:-:S15]  /*2f420*/  HMMA.16816.F32 R4, R12, R24, R4 ;  /* 0x000000180c04723c */ /* 0x004fde0000001804 */
[----:B------:R-:W-:-:S08]  /*2f430*/  NOP ;  /* 0x0000000000007918 */ /* 0x000fd00000000000 */
[----:B------:R-:W-:Y:S04]  /*2f440*/  STL.64 [R1+0x250], R4 ;  /* 0x0002500401007387 */ /* 0x000fe80000100a00 */
[----:B------:R0:W-:Y:S04]  /*2f450*/  STL.64 [R1+0x258], R6 ;  /* 0x0002580601007387 */ /* 0x0001e80000100a00 */
[----:B0-----:R-:W4:Y:S04]  /*2f460*/  LDL.LU.64 R6, [R1+0x10c0] ;  /* 0x0010c00001067983 */ /* 0x001f280000300a00 */
[----:B------:R-:W4:Y:S01]  /*2f470*/  LDL.LU.64 R4, [R1+0x10b8] ;  /* 0x0010b80001047983 */ /* 0x000f220000300a00 */
[----:B------:R-:W-:Y:S01]  /*2f480*/  IMAD R19, R19, 0x100, R28 ;  /* 0x0000010013137824 */ /* 0x000fe200078e021c */
[----:B------:R-:W-:-:S02]  /*2f490*/  F2FP.F16.E4M3.UNPACK_B R16, R16 ;  /* 0x00000010ff10723e */ /* 0x000fc400020006ff */
[----:B------:R-:W-:Y:S02]  /*2f4a0*/  F2FP.F16.E4M3.UNPACK_B R18, R0 ;  /* 0x00000000ff12723e */ /* 0x000fe400020006ff */
[----:B------:R-:W-:Y:S01]  /*2f4b0*/  F2FP.F16.E4M3.UNPACK_B R17, R17 ;  /* 0x00000011ff11723e */ /* 0x000fe200020006ff */
[----:B------:R-:W0:Y:S01]  /*2f4c0*/  LDC R28, c[0x0][0x230] ;  /* 0x00008c00ff1c7b82 */ /* 0x000e220000000800 */
[----:B------:R-:W-:Y:S01]  /*2f4d0*/  F2FP.F16.E4M3.UNPACK_B R19, R19 ;  /* 0x00000013ff13723e */ /* 0x000fe200020006ff */
[----:B----4-:R-:W-:Y:S01]  /*2f4e0*/  HMMA.16816.F32 R12, R12, R26, R4 ;  /* 0x0000001a0c0c723c */ /* 0x010fe20000001804 */
[----:B------:R-:W3:-:S15]  /*2f4f0*/  LDL.LU.64 R6, [R1+0x10b0] ;  /* 0x0010b00001067983 */ /* 0x000ede0000300a00 */
[----:B------:R-:W-:-:S07]  /*2f500*/  NOP ;  /* 0x0000000000007918 */ /* 0x000fce0000000000 */
[----:B------:R1:W-:Y:S04]  /*2f510*/  STL.64 [R1+0x210], R12 ;  /* 0x0002100c01007387 */ /* 0x0003e80000100a00 */
[----:B------:R2:W-:Y:S04]  /*2f520*/  STL.64 [R1+0x218], R14 ;  /* 0x0002180e01007387 */ /* 0x0005e80000100a00 */
[----:B-1----:R-:W4:Y:S04]  /*2f530*/  LDL.LU R12, [R1+0x50] ;  /* 0x00005000010c7983 */ /* 0x002f280000300800 */
[----:B------:R-:W4:Y:S04]  /*2f540*/  LDL.LU R13, [R1+0x54] ;  /* 0x00005400010d7983 */ /* 0x000f280000300800 */
[----:B--2---:R-:W4:Y:S04]  /*2f550*/  LDL.LU R14, [R1+0x58] ;  /* 0x00005800010e7983 */ /* 0x004f280000300800 */
[----:B------:R-:W4:Y:S01]  /*2f560*/  LDL.LU R15, [R1+0x5c] ;  /* 0x00005c00010f7983 */ /* 0x000f220000300800 */
[----:B---3--:R-:W-:Y:S03]  /*2f570*/  HMMA.16816.F32 R4, R16, R6, R8 ;  /* 0x000000061004723c */ /* 0x008fe60000001808 */
[----:B------:R-:W2:Y:S04]  /*2f580*/  LDL.LU.64 R10, [R1+0x10a8] ;  /* 0x0010a800010a7983 */ /* 0x000ea80000300a00 */
[----:B------:R-:W2:-:S15]  /*2f590*/  LDL.LU.64 R8, [R1+0x10a0] ;  /* 0x0010a00001087983 */ /* 0x000e9e0000300a00 */
[----:B------:R-:W-:-:S01]  /*2f5a0*/  NOP ;  /* 0x0000000000007918 */ /* 0x000fc20000000000 */
[----:B------:R-:W-:Y:S04]  /*2f5b0*/  STL.64 [R1+0x200], R4 ;  /* 0x0002000401007387 */ /* 0x000fe80000100a00 */
[----:B------:R1:W-:Y:S04]  /*2f5c0*/  STL.64 [R1+0x208], R6 ;  /* 0x0002080601007387 */ /* 0x0003e80000100a00 */
[----:B-1----:R-:W3:Y:S04]  /*2f5d0*/  LDL.LU.64 R6, [R1+0x1098] ;  /* 0x0010980001067983 */ /* 0x002ee80000300a00 */
[----:B------:R-:W3:Y:S02]  /*2f5e0*/  LDL.LU.64 R4, [R1+0x1090] ;  /* 0x0010900001047983 */ /* 0x000ee40000300a00 */
[----:B---3--:R-:W-:-:S15]  /*2f5f0*/  HMMA.16816.F32 R4, R16, R2, R4 ;  /* 0x000000021004723c */ /* 0x008fde0000001804 */
[----:B------:R-:W-:-:S08]  /*2f600*/  NOP ;  /* 0x0000000000007918 */ /* 0x000fd00000000000 */
[----:B------:R-:W-:Y:S04]  /*2f610*/  STL.64 [R1+0x1f0], R4 ;  /* 0x0001f00401007387 */ /* 0x000fe80000100a00 */
[----:B------:R1:W-:Y:S04]  /*2f620*/  STL.64 [R1+0x1f8], R6 ;  /* 0x0001f80601007387 */ /* 0x0003e80000100a00 */
[----:B-1----:R-:W3:Y:S04]  /*2f630*/  LDL.LU.64 R6, [R1+0x1088] ;  /* 0x0010880001067983 */ /* 0x002ee80000300a00 */
[----:B------:R-:W2:Y:S02]  /*2f640*/  LDL.LU.64 R4, [R1+0x1080] ;  /* 0x0010800001047983 */ /* 0x000ea40000300a00 */
[----:B--2---:R-:W-:-:S15]  /*2f650*/  HMMA.16816.F32 R8, R16, R4, R8 ;  /* 0x000000041008723c */ /* 0x004fde0000001808 */
[----:B------:R-:W-:-:S08]  /*2f660*/  NOP ;  /* 0x0000000000007918 */ /* 0x000fd00000000000 */
[----:B------:R-:W-:Y:S04]  /*2f670*/  STL.64 [R1+0x1e0], R8 ;  /* 0x0001e00801007387 */ /* 0x000fe80000100a00 */
[----:B------:R1:W-:Y:S04]  /*2f680*/  STL.64 [R1+0x1e8], R10 ;  /* 0x0001e80a01007387 */ /* 0x0003e80000100a00 */
[----:B-1----:R-:W3:Y:S04]  /*2f690*/  LDL.LU.64 R10, [R1+0x1078] ;  /* 0x00107800010a7983 */ /* 0x002ee80000300a00 */
[----:B------:R-:W3:Y:S02]  /*2f6a0*/  LDL.LU.64 R8, [R1+0x1070] ;  /* 0x0010700001087983 */ /* 0x000ee40000300a00 */
[----:B---3--:R-:W-:Y:S02]  /*2f6b0*/  HMMA.16816.F32 R4, R16, R6, R8 ;  /* 0x000000061004723c */ /* 0x008fe40000001808 */
[----:B------:R-:W2:Y:S04]  /*2f6c0*/  LDL.LU.64 R10, [R1+0x1068] ;  /* 0x00106800010a7983 */ /* 0x000ea80000300a00 */
[----:B------:R-:W2:-:S15]  /*2f6d0*/  LDL.LU.64 R8, [R1+0x1060] ;  /* 0x0010600001087983 */ /* 0x000e9e0000300a00 */
[----:B------:R-:W-:-:S02]  /*2f6e0*/  NOP ;  /* 0x0000000000007918 */ /* 0x000fc40000000000 */
[----:B------:R-:W-:Y:S04]  /*2f6f0*/  STL.64 [R1+0x120], R4 ;  /* 0x0001200401007387 */ /* 0x000fe80000100a00 */
[----:B------:R4:W-:Y:S02]  /*2f700*/  STL.64 [R1+0x128], R6 ;  /* 0x0001280601007387 */ /* 0x0009e40000100a00 */
[----:B----4-:R-:W-:Y:S02]  /*2f710*/  HMMA.16816.F32 R4, R16, R20, R12 ;  /* 0x000000141004723c */ /* 0x010fe4000000180c */
[----:B------:R-:W3:Y:S04]  /*2f720*/  LDL.LU R20, [R1+0xe90] ;  /* 0x000e900001147983 */ /* 0x000ee80000300800 */
[----:B------:R-:W4:Y:S01]  /*2f730*/  LDL.LU R21, [R1+0xe7c] ;  /* 0x000e7c0001157983 */ /* 0x000f220000300800 */
[----:B0-----:R-:W-:-:S15]  /*2f740*/  VIADD R0, R28, 0x7f ;  /* 0x0000007f1c007836 */ /* 0x001fde0000000000 */
[----:B------:R-:W-:-:S01]  /*2f750*/  NOP ;  /* 0x0000000000007918 */ /* 0x000fc20000000000 */
[----:B------:R-:W-:Y:S04]  /*2f760*/  STL.64 [R1+0x110], R4 ;  /* 0x0001100401007387 */ /* 0x000fe80000100a00 */
[----:B------:R0:W-:Y:S04]  /*2f770*/  STL.64 [R1+0x118], R6 ;  /* 0x0001180601007387 */ /* 0x0001e80000100a00 */
[----:B0-----:R-:W5:Y:S04]  /*2f780*/  LDL.LU R6, [R1+0x62c] ;  /* 0x00062c0001067983 */ /* 0x001f680000300800 */
[----:B------:R-:W4:Y:S04]  /*2f790*/  LDL.LU R7, [R1+0xe78] ;  /* 0x000e780001077983 */ /* 0x000f280000300800 */
[----:B------:R-:W4:Y:S04]  /*2f7a0*/  LDL.LU R4, [R1+0x744] ;  /* 0x0007440001047983 */ /* 0x000f280000300800 */
[----:B------:R-:W4:Y:S04]  /*2f7b0*/  LDL.LU R5, [R1+0xe74] ;  /* 0x000e740001057983 */ /* 0x000f280000300800 */
[----:B------:R-:W3:Y:S04]  /*2f7c0*/  LDL.LU R3, [R1+0x740] ;  /* 0x0007400001037983 */ /* 0x000ee80000300800 */
[----:B------:R-:W5:Y:S04]  /*2f7d0*/  LDL.LU R12, [R1+0xe6c] ;  /* 0x000e6c00010c7983 */ /* 0x000f680000300800 */
[----:B------:R-:W4:Y:S04]  /*2f7e0*/  LDL.LU R13, [R1+0x73c] ;  /* 0x00073c00010d7983 */ /* 0x000f280000300800 */
[----:B------:R-:W4:Y:S04]  /*2f7f0*/  LDL.LU R14, [R1+0xe64] ;  /* 0x000e6400010e7983 */ /* 0x000f280000300800 */
[----:B------:R-:W4:Y:S04]  /*2f800*/  LDL.LU R15, [R1+0x738] ;  /* 0x00073800010f7983 */ /* 0x000f280000300800 */
[----:B------:R-:W4:Y:S04]  /*2f810*/  LDL.LU R29, [R1+0xe5c] ;  /* 0x000e5c00011d7983 */ /* 0x000f280000300800 */
[----:B------:R-:W3:Y:S01]  /*2f820*/  LDL.LU R28, [R1+0xe80] ;  /* 0x000e8000011c7983 */ /* 0x000ee20000300800 */
[----:B--2---:R-:W-:-:S15]  /*2f830*/  HMMA.16816.F32 R8, R16, R22, R8 ;  /* 0x000000161008723c */ /* 0x004fde0000001808 */
[----:B------:R-:W-:-:S08]  /*2f840*/  NOP ;  /* 0x0000000000007918 */ /* 0x000fd00000000000 */
[----:B------:R-:W-:Y:S04]  /*2f850*/  STL.64 [R1+0x100], R8 ;  /* 0x0001000801007387 */ /* 0x000fe80000100a00 */
[----:B------:R0:W-:Y:S04]  /*2f860*/  STL.64 [R1+0x108], R10 ;  /* 0x0001080a01007387 */ /* 0x0001e80000100a00 */
[----:B0-----:R-:W2:Y:S04]  /*2f870*/  LDL.LU.64 R10, [R1+0x1058] ;  /* 0x00105800010a7983 */ /* 0x001ea80000300a00 */
[----:B------:R-:W2:Y:S04]  /*2f880*/  LDL.LU.64 R8, [R1+0x1050] ;  /* 0x0010500001087983 */ /* 0x000ea80000300a00 */
[----:B------:R-:W5:Y:S04]  /*2f890*/  LDL.LU R22, [R1+0xe88] ;  /* 0x000e880001167983 */ /* 0x000f680000300800 */
[----:B------:R-:W4:Y:S01]  /*2f8a0*/  LDL.LU R23, [R1+0xe84] ;  /* 0x000e840001177983 */ /* 0x000f220000300800 */
[----:B------:R-:W-:-:S04]  /*2f8b0*/  SHF.R.S32.HI R2, RZ, 0x1f, R0 ;  /* 0x0000001fff027819 */ /* 0x000fc80000011400 */
[----:B------:R-:W-:Y:S01]  /*2f8c0*/  LEA.HI R0, R2, R0, RZ, 0x7 ;  /* 0x0000000002007211 */ /* 0x000fe200078f38ff */
[----:B--2---:R-:W-:-:S15]  /*2f8d0*/  HMMA.16816.F32 R8, R16, R24, R8 ;  /* 0x000000181008723c */ /* 0x004fde0000001808 */
[----:B------:R-:W-:-:S08]  /*2f8e0*/  NOP ;  /* 0x0000000000007918 */ /* 0x000fd00000000000 */
[----:B------:R-:W-:Y:S04]  /*2f8f0*/  STL.64 [R1+0xf0], R8 ;  /* 0x0000f00801007387 */ /* 0x000fe80000100a00 */
[----:B------:R0:W-:Y:S04]  /*2f900*/  STL.64 [R1+0xf8], R10 ;  /* 0x0000f80a01007387 */ /* 0x0001e80000100a00 */
[----:B0-----:R-:W2:Y:S04]  /*2f910*/  LDL.LU.64 R10, [R1+0x1048] ;  /* 0x00104800010a7983 */ /* 0x001ea80000300a00 */
[----:B------:R-:W2:Y:S04]  /*2f920*/  LDL.LU.64 R8, [R1+0x1040] ;  /* 0x0010400001087983 */ /* 0x000ea80000300a00 */
[----:B------:R-:W2:Y:S04]  /*2f930*/  LDL.LU R24, [R1+0x748] ;  /* 0x0007480001187983 */ /* 0x000ea80000300800 */
[----:B------:R-:W2:Y:S04]  /*2f940*/  LDL.LU R25, [R1+0xe8c] ;  /* 0x000e8c0001197983 */ /* 0x000ea80000300800 */
[----:B------:R-:W2:Y:S01]  /*2f950*/  LDL.LU R2, [R1+0xe94] ;  /* 0x000e940001027983 */ /* 0x000ea20000300800 */
[----:B------:R-:W-:-:S04]  /*2f960*/  USHF.L.U32 UR7, UR14, 0x7, URZ ;  /* 0x000000070e077899 */ /* 0x000fc8000800063f */
[----:B------:R-:W-:Y:S02]  /*2f970*/  USHF.R.S32.HI UR12, URZ, 0x1f, UR7 ;  /* 0x0000001f3f0c7899 */ /* 0x000fe40008011407 */
[----:B-----5:R-:W-:Y:S02]  /*2f980*/  IADD3 R22, P6, R22, UR7, RZ ;  /* 0x0000000716167c10 */ /* 0x020fe4000ffde0ff */
[----:B----4-:R-:W-:Y:S02]  /*2f990*/  IADD3 R23, P5, R23, UR7, RZ ;  /* 0x0000000717177c10 */ /* 0x010fe4000ffbe0ff */
[----:B---3--:R-:W-:Y:S01]  /*2f9a0*/  IADD3 R28, P1, R28, UR7, RZ ;  /* 0x000000071c1c7c10 */ /* 0x008fe2000ff3e0ff */
[----:B------:R-:W-:Y:S01]  /*2f9b0*/  UIADD3 UR4, UR4, 0x1, URZ ;  /* 0x0000000104047890 */ /* 0x000fe2000fffe03f */
[----:B------:R-:W-:Y:S02]  /*2f9c0*/  IADD3.X R3, R3, UR12, RZ, P6, !PT ;  /* 0x0000000c03037c10 */ /* 0x000fe4000b7fe4ff */
[----:B------:R-:W-:-:S02]  /*2f9d0*/  IADD3 R12, P6, R12, UR7, RZ ;  /* 0x000000070c0c7c10 */ /* 0x000fc4000ffde0ff */
[----:B------:R-:W-:Y:S02]  /*2f9e0*/  SHF.R.S32.HI R0, RZ, 0x7, R0 ;  /* 0x00000007ff007819 */ /* 0x000fe40000011400 */
[----:B------:R-:W-:Y:S02]  /*2f9f0*/  IADD3.X R13, R13, UR12, RZ, P5, !PT ;  /* 0x0000000c0d0d7c10 */ /* 0x000fe4000affe4ff */
[----:B------:R-:W-:Y:S01]  /*2fa00*/  ISETP.NE.U32.AND P0, PT, R0, UR4, PT ;  /* 0x0000000400007c0c */ /* 0x000fe2000bf05070 */
[----:B--2---:R-:W-:Y:S01]  /*2fa10*/  HMMA.16816.F32 R8, R16, R26, R8 ;  /* 0x0000001a1008723c */ /* 0x004fe20000001808 */
[----:B------:R-:W-:Y:S02]  /*2fa20*/  IADD3 R24, P3, R24, UR7, RZ ;  /* 0x0000000718187c10 */ /* 0x000fe4000ff7e0ff */
[----:B------:R-:W-:Y:S02]  /*2fa30*/  IADD3 R2, P4, R2, UR7, RZ ;  /* 0x0000000702027c10 */ /* 0x000fe4000ff9e0ff */
[----:B------:R-:W-:-:S02]  /*2fa40*/  IADD3 R25, P2, R25, UR7, RZ ;  /* 0x0000000719197c10 */ /* 0x000fc4000ff5e0ff */
[----:B------:R-:W-:Y:S02]  /*2fa50*/  IADD3.X R6, R6, UR12, RZ, P3, !PT ;  /* 0x0000000c06067c10 */ /* 0x000fe40009ffe4ff */
[----:B------:R-:W-:Y:S02]  /*2fa60*/  IADD3.X R20, R20, UR12, RZ, P4, !PT ;  /* 0x0000000c14147c10 */ /* 0x000fe4000a7fe4ff */
[----:B------:R-:W-:Y:S02]  /*2fa70*/  IADD3 R21, P4, R21, UR7, RZ ;  /* 0x0000000715157c10 */ /* 0x000fe4000ff9e0ff */
[----:B------:R-:W-:Y:S02]  /*2fa80*/  IADD3 R7, P3, R7, UR7, RZ ;  /* 0x0000000707077c10 */ /* 0x000fe4000ff7e0ff */
[----:B------:R-:W-:Y:S02]  /*2fa90*/  IADD3.X R4, R4, UR12, RZ, P2, !PT ;  /* 0x0000000c04047c10 */ /* 0x000fe400097fe4ff */
[----:B------:R-:W-:-:S06]  /*2faa0*/  IADD3 R5, P2, R5, UR7, RZ ;  /* 0x0000000705057c10 */ /* 0x000fcc000ff5e0ff */
[----:B------:R-:W-:Y:S04]  /*2fab0*/  STL.64 [R1+0x80], R8 ;  /* 0x0000800801007387 */ /* 0x000fe80000100a00 */
[----:B------:R-:W-:Y:S04]  /*2fac0*/  STL.64 [R1+0x88], R10 ;  /* 0x0000880a01007387 */ /* 0x000fe80000100a00 */
        /* <DEDUP_REMOVED lines=15> */
[----:B------:R-:W2:Y:S01]  /*2fbc0*/  LDL.LU R0, [R1+0x730] ;  /* 0x0007300001007983 */ /* 0x000ea20000300800 */
[----:B------:R-:W-:-:S02]  /*2fbd0*/  IADD3 R14, P5, R14, UR7, RZ ;  /* 0x000000070e0e7c10 */ /* 0x000fc4000ffbe0ff */
[----:B------:R-:W-:-:S03]  /*2fbe0*/  IADD3.X R15, R15, UR12, RZ, P1, !PT ;  /* 0x0000000c0f0f7c10 */ /* 0x000fc60008ffe4ff */
[----:B------:R-:W-:Y:S04]  /*2fbf0*/  STL [R1+0xe64], R14 ;  /* 0x000e640e01007387 */ /* 0x000fe80000100800 */
[----:B--2---:R0:W-:Y:S04]  /*2fc00*/  STL [R1+0x1038], R0 ;  /* 0x0010380001007387 */ /* 0x0041e80000100800 */
[----:B------:R-:W-:Y:S04]  /*2fc10*/  STL [R1+0x738], R15 ;  /* 0x0007380f01007387 */ /* 0x000fe80000100800 */
[----:B0-----:R-:W2:Y:S01]  /*2fc20*/  LDL.LU R0, [R1+0xe54] ;  /* 0x000e540001007983 */ /* 0x001ea20000300800 */
[----:B------:R-:W-:-:S05]  /*2fc30*/  IADD3 R29, P1, R29, UR7, RZ ;  /* 0x000000071d1d7c10 */ /* 0x000fca000ff3e0ff */
[----:B------:R-:W-:Y:S04]  /*2fc40*/  STL [R1+0xe5c], R29 ;  /* 0x000e5c1d01007387 */ /* 0x000fe80000100800 */
[----:B--2---:R0:W-:Y:S04]  /*2fc50*/  STL [R1+0x103c], R0 ;  /* 0x00103c0001007387 */ /* 0x0041e80000100800 */
[----:B0-----:R-:W2:Y:S04]  /*2fc60*/  LDL.LU R0, [R1+0x734] ;  /* 0x0007340001007983 */ /* 0x001ea80000300800 */
[----:B------:R-:W3:Y:S04]  /*2fc70*/  LDL.LU R16, [R1+0xe4c] ;  /* 0x000e4c0001107983 */ /* 0x000ee80000300800 */
[----:B------:R-:W4:Y:S04]  /*2fc80*/  LDL.LU R17, [R1+0xe70] ;  /* 0x000e700001117983 */ /* 0x000f280000300800 */
[----:B------:R-:W5:Y:S04]  /*2fc90*/  LDL.LU R18, [R1+0xe44] ;  /* 0x000e440001127983 */ /* 0x000f680000300800 */
        /* <DEDUP_REMOVED lines=24> */
[----:B------:R-:W3:Y:S01]  /*2fe20*/  LDL.LU R29, [R1+0xe08] ;  /* 0x000e0800011d7983 */ /* 0x000ee20000300800 */
[----:B--2---:R-:W-:-:S05]  /*2fe30*/  IADD3.X R0, R0, UR12, RZ, P4, !PT ;  /* 0x0000000c00007c10 */ /* 0x004fca000a7fe4ff */
[----:B------:R0:W-:Y:S04]  /*2fe40*/  STL [R1+0x734], R0 ;  /* 0x0007340001007387 */ /* 0x0001e80000100800 */
[----:B0-----:R-:W2:Y:S02]  /*2fe50*/  LDL.LU R0, [R1+0x103c] ;  /* 0x00103c0001007983 */ /* 0x001ea40000300800 */
[----:B--2---:R-:W-:-:S05]  /*2fe60*/  IADD3 R0, P4, R0, UR7, RZ ;  /* 0x0000000700007c10 */ /* 0x004fca000ff9e0ff */
[----:B------:R0:W-:Y:S04]  /*2fe70*/  STL [R1+0xe54], R0 ;  /* 0x000e540001007387 */ /* 0x0001e80000100800 */
[----:B0-----:R-:W2:Y:S01]  /*2fe80*/  LDL.LU R0, [R1+0x1038] ;  /* 0x0010380001007983 */ /* 0x001ea20000300800 */
[----:B----4-:R-:W-:Y:S02]  /*2fe90*/  IADD3.X R17, R17, UR12, RZ, P2, !PT ;  /* 0x0000000c11117c10 */ /* 0x010fe400097fe4ff */
[----:B-----5:R-:W-:Y:S02]  /*2fea0*/  IADD3 R18, P2, R18, UR7, RZ ;  /* 0x0000000712127c10 */ /* 0x020fe4000ff5e0ff */
[----:B---3--:R-:W-:Y:S02]  /*2feb0*/  IADD3.X R19, R19, UR12, RZ, P6, !PT ;  /* 0x0000000c13137c10 */ /* 0x008fe4000b7fe4ff */
[----:B------:R-:W-:-:S02]  /*2fec0*/  IADD3 R26, P6, R26, UR7, RZ ;  /* 0x000000071a1a7c10 */ /* 0x000fc4000ffde0ff */
[----:B------:R-:W-:Y:S02]  /*2fed0*/  IADD3.X R27, R27, UR12, RZ, P5, !PT ;  /* 0x0000000c1b1b7c10 */ /* 0x000fe4000affe4ff */
[----:B------:R-:W-:Y:S02]  /*2fee0*/  IADD3 R8, P5, R8, UR7, RZ ;  /* 0x0000000708087c10 */ /* 0x000fe4000ffbe0ff */
[----:B------:R-:W-:Y:S02]  /*2fef0*/  IADD3.X R9, R9, UR12, RZ, P1, !PT ;  /* 0x0000000c09097c10 */ /* 0x000fe40008ffe4ff */
[----:B------:R-:W-:Y:S02]  /*2ff00*/  IADD3 R10, P1, R10, UR7, RZ ;  /* 0x000000070a0a7c10 */ /* 0x000fe4000ff3e0ff */
[----:B------:R-:W-:Y:S02]  /*2ff10*/  IADD3.X R11, R11, UR12, RZ, P4, !PT ;  /* 0x0000000c0b0b7c10 */ /* 0x000fe4000a7fe4ff */
        /* <DEDUP_REMOVED lines=11> */
[----:B--2---:R-:W-:Y:S02]  /*2ffd0*/  IADD3.X R0, R0, UR12, RZ, P3, !PT ;  /* 0x0000000c00007c10 */ /* 0x004fe40009ffe4ff */
[----:B------:R-:W-:-:S03]  /*2ffe0*/  IADD3 R16, P3, R16, UR7, RZ ;  /* 0x0000000710107c10 */ /* 0x000fc6000ff7e0ff */
[----:B------:R0:W-:Y:S04]  /*2fff0*/  STL [R1+0x730], R0 ;  /* 0x0007300001007387 */ /* 0x0001e80000100800 */
[----:B------:R-:W-:Y:S04]  /*30000*/  STL [R1+0xe4c], R16 ;  /* 0x000e4c1001007387 */ /* 0x000fe80000100800 */
[----:B------:R-:W-:Y:S04]  /*30010*/  STL [R1+0xe70], R17 ;  /* 0x000e701101007387 */ /* 0x000fe80000100800 */
[----:B------:R-:W-:Y:S04]  /*30020*/  STL [R1+0xe44], R18 ;  /* 0x000e441201007387 */ /* 0x000fe80000100800 */
[----:B------:R-:W-:Y:S04]  /*30030*/  STL [R1+0xe68], R19 ;  /* 0x000e681301007387 */ /* 0x000fe80000100800 */
[----:B------:R-:W-:Y:S04]  /*30040*/  STL [R1+0xe3c], R26 ;  /* 0x000e3c1a01007387 */ /* 0x000fe80000100800 */
[----:B------:R-:W-:Y:S04]  /*30050*/  STL [R1+0xe60], R27 ;  /* 0x000e601b01007387 */ /* 0x000fe80000100800 */
[----:B------:R-:W-:Y:S01]  /*30060*/  STL [R1+0xe34], R8 ;  /* 0x000e340801007387 */ /* 0x000fe20000100800 */
[----:B------:R-:W-:-:S03]  /*30070*/  IADD3.X R24, R24, UR12, RZ, P3, !PT ;  /* 0x0000000c18187c10 */ /* 0x000fc60009ffe4ff */
[----:B------:R-:W-:Y:S01]  /*30080*/  STL [R1+0xe58], R9 ;  /* 0x000e580901007387 */ /* 0x000fe20000100800 */
[----:B------:R-:W-:-:S03]  /*30090*/  IADD3 R25, P3, R25, UR7, RZ ;  /* 0x0000000719197c10 */ /* 0x000fc6000ff7e0ff */
        /* <DEDUP_REMOVED lines=19> */
[----:B0-----:R-:W2:Y:S01]  /*301d0*/  LDL.LU R0, [R1+0xdd4] ;  /* 0x000dd40001007983 */ /* 0x001ea20000300800 */
[----:B------:R-:W-:-:S02]  /*301e0*/  IADD3.X R14, R14, UR12, RZ, P2, !PT ;  /* 0x0000000c0e0e7c10 */ /* 0x000fc400097fe4ff */
[----:B------:R-:W-:-:S03]  /*301f0*/  IADD3 R15, P2, R15, UR7, RZ ;  /* 0x000000070f0f7c10 */ /* 0x000fc6000ff5e0ff */
[----:B------:R-:W-:Y:S04]  /*30200*/  STL [R1+0xe10], R14 ;  /* 0x000e100e01007387 */ /* 0x000fe80000100800 */
[----:B--2---:R0:W-:Y:S04]  /*30210*/  STL [R1+0x1030], R0 ;  /* 0x0010300001007387 */ /* 0x0041e80000100800 */
[----:B------:R-:W-:Y:S04]  /*30220*/  STL [R1+0xde4], R15 ;  /* 0x000de40f01007387 */ /* 0x000fe80000100800 */
[----:B0-----:R-:W2:Y:S01]  /*30230*/  LDL.LU R0, [R1+0xe00] ;  /* 0x000e000001007983 */ /* 0x001ea20000300800 */
[----:B------:R-:W-:-:S05]  /*30240*/  IADD3.X R29, R29, UR12, RZ, P6, !PT ;  /* 0x0000000c1d1d7c10 */ /* 0x000fca000b7fe4ff */
[----:B------:R-:W-:Y:S04]  /*30250*/  STL [R1+0xe08], R29 ;  /* 0x000e081d01007387 */ /* 0x000fe80000100800 */
        /* <DEDUP_REMOVED lines=30> */
[----:B--2---:R-:W-:-:S05]  /*30440*/  IADD3 R0, P6, R0, UR7, RZ ;  /* 0x0000000700007c10 */ /* 0x004fca000ffde0ff */
[----:B------:R0:W-:Y:S04]  /*30450*/  STL [R1+0xddc], R0 ;  /* 0x000ddc0001007387 */ /* 0x0001e80000100800 */
[----:B0-----:R-:W2:Y:S02]  /*30460*/  LDL.LU R0, [R1+0x1034] ;  /* 0x0010340001007983 */ /* 0x001ea40000300800 */
[----:B--2---:R-:W-:-:S05]  /*30470*/  IADD3.X R0, R0, UR12, RZ, P5, !PT ;  /* 0x0000000c00007c10 */ /* 0x004fca000affe4ff */
[----:B------:R0:W-:Y:S04]  /*30480*/  STL [R1+0xe00], R0 ;  /* 0x000e000001007387 */ /* 0x0001e80000100800 */
[----:B0-----:R-:W2:Y:S01]  /*30490*/  LDL.LU R0, [R1+0x1030] ;  /* 0x0010300001007983 */ /* 0x001ea20000300800 */
[----:B---3--:R-:W-:Y:S02]  /*304a0*/  IADD3.X R16, R16, UR12, RZ, P1, !PT ;  /* 0x0000000c10107c10 */ /* 0x008fe40008ffe4ff */
[----:B----4-:R-:W-:Y:S02]  /*304b0*/  IADD3 R17, P1, R17, UR7, RZ ;  /* 0x0000000711117c10 */ /* 0x010fe4000ff3e0ff */
[----:B-----5:R-:W-:Y:S02]  /*304c0*/  IADD3.X R18, R18, UR12, RZ, P4, !PT ;  /* 0x0000000c12127c10 */ /* 0x020fe4000a7fe4ff */
        /* <DEDUP_REMOVED lines=18> */
[----:B--2---:R-:W-:-:S05]  /*305f0*/  IADD3 R0, P5, R0, UR7, RZ ;  /* 0x0000000700007c10 */ /* 0x004fca000ffbe0ff */
[----:B------:R0:W-:Y:S04]  /*30600*/  STL [R1+0xdd4], R0 ;  /* 0x000dd40001007387 */ /* 0x0001e80000100800 */
        /* <DEDUP_REMOVED lines=29> */
[----:B0-----:R-:W2:Y:S01]  /*307e0*/  LDL.LU R0, [R1+0xd80] ;  /* 0x000d800001007983 */ /* 0x001ea20000300800 */
        /* <DEDUP_REMOVED lines=1317> */
[----:B------:R-:W-:Y:S01]  /*35a40*/  IADD3.X R23, R23, UR12, RZ, P3, !PT ;  /* 0x0000000c17177c10 */ /* 0x000fe20009ffe4ff */
[----:B------:R-:W-:Y:S01]  /*35a50*/  USHF.L.U32 UR5, UR11, 0x7, URZ ;  /* 0x000000070b057899 */ /* 0x000fe2000800063f */
        /* <DEDUP_REMOVED lines=8> */
[----:B------:R-:W-:-:S02]  /*35ae0*/  IADD3.X R13, R13, UR12, RZ, P3, !PT ;  /* 0x0000000c0d0d7c10 */ /* 0x000fc40009ffe4ff */
        /* <DEDUP_REMOVED lines=23> */
[----:B------:R-:W-:Y:S04]  /*35c60*/  STL [R1+0xed8], R6 ;  /* 0x000ed80601007387 */ /* 0x000fe80000100800 */
[----:B------:R-:W-:Y:S04]  /*35c70*/  STL [R1+0xf10], R7 ;  /* 0x000f100701007387 */ /* 0x000fe80000100800 */
[----:B------:R-:W-:Y:S04]  /*35c80*/  STL [R1+0xee0], R4 ;  /* 0x000ee00401007387 */ /* 0x000fe80000100800 */
[----:B------:R-:W-:Y:S04]  /*35c90*/  STL [R1+0x72c], R5 ;  /* 0x00072c0501007387 */ /* 0x000fe80000100800 */
[----:B------:R-:W-:Y:S04]  /*35ca0*/  STL [R1+0xee8], R3 ;  /* 0x000ee80301007387 */ /* 0x000fe80000100800 */
[----:B------:R-:W-:Y:S04]  /*35cb0*/  STL [R1+0xef0], R12 ;  /* 0x000ef00c01007387 */ /* 0x000fe80000100800 */
[----:B------:R-:W-:Y:S04]  /*35cc0*/  STL [R1+0xef8], R13 ;  /* 0x000ef80d01007387 */ /* 0x000fe80000100800 */
[----:B0-----:R-:W2:Y:S01]  /*35cd0*/  LDL.LU R0, [R1+0x71c] ;  /* 0x00071c0001007983 */ /* 0x001ea20000300800 */
[----:B------:R-:W-:Y:S01]  /*35ce0*/  USHF.R.S32.HI UR6, URZ, 0x1f, UR5 ;  /* 0x0000001f3f067899 */ /* 0x000fe20008011405 */
[----:B------:R-:W-:-:S05]  /*35cf0*/  IADD3.X R14, R14, UR12, RZ, P2, !PT ;  /* 0x0000000c0e0e7c10 */ /* 0x000fca00097fe4ff */
[----:B------:R-:W-:Y:S01]  /*35d00*/  IADD3.X R15, R15, UR6, RZ, P5, !PT ;  /* 0x000000060f0f7c10 */ /* 0x000fe2000affe4ff */
        /* <DEDUP_REMOVED lines=39> */
[----:B--2---:R-:W-:-:S05]  /*35f80*/  IADD3 R0, P2, R0, UR5, RZ ;  /* 0x0000000500007c10 */ /* 0x004fca000ff5e0ff */
        /* <DEDUP_REMOVED lines=21> */
[----:B--2---:R-:W-:-:S05]  /*360e0*/  IADD3 R0, P1, R0, UR5, RZ ;  /* 0x0000000500007c10 */ /* 0x004fca000ff3e0ff */
[----:B------:R0:W-:Y:S04]  /*360f0*/  STL [R1+0x71c], R0 ;  /* 0x00071c0001007387 */ /* 0x0001e80000100800 */
        /* <DEDUP_REMOVED lines=92> */
[----:B------:R-:W-:Y:S02]  /*366c0*/  IADD3 R5, P5, R5, UR5, RZ ;  /* 0x0000000505057c10 */ /* 0x000fe4000ffbe0ff */
[----:B------:R-:W-:Y:S02]  /*366d0*/  IADD3.X R3, R3, UR12, RZ, P6, !PT ;  /* 0x0000000c03037c10 */ /* 0x000fe4000b7fe4ff */
[----:B------:R-:W-:Y:S02]  /*366e0*/  IADD3.X R12, R12, UR6, RZ, P2, !PT ;  /* 0x000000060c0c7c10 */ /* 0x000fe400097fe4ff */
[----:B------:R-:W-:Y:S02]  /*366f0*/  IADD3.X R14, R14, UR6, RZ, P3, !PT ;  /* 0x000000060e0e7c10 */ /* 0x000fe40009ffe4ff */
[----:B------:R-:W-:Y:S02]  /*36700*/  IADD3.X R29, R29, UR6, RZ, P5, !PT ;  /* 0x000000061d1d7c10 */ /* 0x000fe4000affe4ff */
[----:B------:R-:W-:-:S02]  /*36710*/  IADD3.X R15, R15, UR6, RZ, P4, !PT ;  /* 0x000000060f0f7c10 */ /* 0x000fc4000a7fe4ff */
[----:B--2---:R-:W-:Y:S02]  /*36720*/  IADD3.X R0, R0, UR6, RZ, P1, !PT ;  /* 0x0000000600007c10 */ /* 0x004fe40008ffe4ff */
[----:B------:R-:W-:-:S03]  /*36730*/  IADD3 R16, P1, R16, UR5, RZ ;  /* 0x0000000510107c10 */ /* 0x000fc6000ff3e0ff */
[----:B------:R1:W-:Y:S04]  /*36740*/  STL [R1+0x6bc], R0 ;  /* 0x0006bc0001007387 */ /* 0x0003e80000100800 */
[----:B------:R1:W-:Y:S04]  /*36750*/  STL [R1+0x68c], R16 ;  /* 0x00068c1001007387 */ /* 0x0003e80000100800 */
[----:B------:R1:W-:Y:S04]  /*36760*/  STL [R1+0x6b4], R17 ;  /* 0x0006b41101007387 */ /* 0x0003e80000100800 */
[----:B------:R1:W-:Y:S01]  /*36770*/  STL [R1+0x684], R18 ;  /* 0x0006841201007387 */ /* 0x0003e20000100800 */
[----:B------:R-:W-:-:S03]  /*36780*/  IADD3.X R9, R9, UR6, RZ, P1, !PT ;  /* 0x0000000609097c10 */ /* 0x000fc60008ffe4ff */
[----:B------:R1:W-:Y:S01]  /*36790*/  STL [R1+0x6ac], R19 ;  /* 0x0006ac1301007387 */ /* 0x0003e20000100800 */
[----:B------:R-:W-:-:S03]  /*367a0*/  IADD3 R10, P1, R10, UR5, RZ ;  /* 0x000000050a0a7c10 */ /* 0x000fc6000ff3e0ff */
[----:B------:R1:W-:Y:S04]  /*367b0*/  STL [R1+0x67c], R26 ;  /* 0x00067c1a01007387 */ /* 0x0003e80000100800 */
[----:B------:R1:W-:Y:S04]  /*367c0*/  STL [R1+0x6a4], R27 ;  /* 0x0006a41b01007387 */ /* 0x0003e80000100800 */
[----:B------:R1:W-:Y:S04]  /*367d0*/  STL [R1+0x674], R8 ;  /* 0x0006740801007387 */ /* 0x0003e80000100800 */
        /* <DEDUP_REMOVED lines=24> */
[----:B------:R-:W-:Y:S05]  /*36960*/  @P0 BRA `(.L_x_1) ;  /* 0xfffffe34007c0947 */ /* 0x000fea000383ffff */
.L_x_0:
[----:B-1----:R-:W2:Y:S01]  /*36970*/  LDL.LU R4, [R1+0x240] ;  /* 0x0002400001047983 */ /* 0x002ea20000300800 */
[----:B------:R-:W1:Y:S01]  /*36980*/  S2UR UR5, SR_CgaCtaId ;  /* 0x00000000000579c3 */ /* 0x000e620000008800 */
[----:B------:R-:W-:Y:S01]  /*36990*/  UMOV UR4, 0x400 ;  /* 0x0000040000047882 */ /* 0x000fe20000000000 */
[----:B------:R-:W-:Y:S01]  /*369a0*/  ULDC.64 UR12, c[0x0][0x228] ;  /* 0x00008a00000c7ab9 */ /* 0x000fe20000000a00 */
[----:B------:R-:W2:Y:S01]  /*369b0*/  LDL.LU R3, [R1+0x244] ;  /* 0x0002440001037983 */ /* 0x000ea20000300800 */
[----:B------:R-:W-:-:S03]  /*369c0*/  ULDC.64 UR6, c[0x0][0x220] ;  /* 0x0000880000067ab9 */ /* 0x000fc60000000a00 */
[----:B------:R-:W3:Y:S04]  /*369d0*/  LDL.LU R2, [R1+0x248] ;  /* 0x0002480001027983 */ /* 0x000ee80000300800 */
[----:B0-----:R-:W3:Y:S04]  /*369e0*/  LDL.LU R0, [R1+0x24c] ;  /* 0x00024c0001007983 */ /* 0x001ee80000300800 */
[----:B------:R-:W-:Y:S04]  /*369f0*/  STL [R1+0xfe8], R20 ;  /* 0x000fe81401007387 */ /* 0x000fe80000100800 */
[----:B------:R-:W-:Y:S01]  /*36a00*/  STL [R1+0xfe4], R23 ;  /* 0x000fe41701007387 */ /* 0x000fe20000100800 */
[----:B------:R-:W-:Y:S01]  /*36a10*/  BAR.SYNC.DEFER_BLOCKING 0x0 ;  /* 0x0000000000007b1d */ /* 0x000fe20000010000 */
[----:B--2---:R-:W-:-:S05]  /*36a20*/  F2FP.SATFINITE.E4M3.F32.PACK_AB_MERGE_C R16, R3, R4, RZ ;  /* 0x000000040310723e */ /* 0x004fca00048070ff */
[----:B------:R-:W-:Y:S01]  /*36a30*/  STL [R1+0xfec], R16 ;  /* 0x000fec1001007387 */ /* 0x000fe20000100800 */
[----:B---3--:R-:W-:-:S03]  /*36a40*/  F2FP.SATFINITE.E4M3.F32.PACK_AB_MERGE_C R0, R0, R2, RZ ;  /* 0x000000020000723e */ /* 0x008fc600048070ff */
[----:B------:R-:W2:Y:S04]  /*36a50*/  LDL.LU R18, [R1+0x234] ;  /* 0x0002340001127983 */ /* 0x000ea80000300800 */
[----:B------:R-:W3:Y:S04]  /*36a60*/  LDL.LU R21, [R1+0x238] ;  /* 0x0002380001157983 */ /* 0x000ee80000300800 */
[----:B------:R-:W-:Y:S04]  /*36a70*/  STL [R1+0x4], R0 ;  /* 0x0000040001007387 */ /* 0x000fe80000100800 */
[----:B---3--:R0:W-:Y:S04]  /*36a80*/  STL [R1+0x1060], R21 ;  /* 0x0010601501007387 */ /* 0x0081e80000100800 */
[----:B0-----:R-:W2:Y:S04]  /*36a90*/  LDL.LU R21, [R1+0x230] ;  /* 0x0002300001157983 */ /* 0x001ea80000300800 */
[----:B------:R-:W3:Y:S04]  /*36aa0*/  LDL.LU R17, [R1+0x23c] ;  /* 0x00023c0001117983 */ /* 0x000ee80000300800 */
[----:B------:R-:W4:Y:S04]  /*36ab0*/  LDL.LU R19, [R1+0x224] ;  /* 0x0002240001137983 */ /* 0x000f280000300800 */
[----:B------:R-:W5:Y:S04]  /*36ac0*/  LDL.LU R29, [R1+0x22c] ;  /* 0x00022c00011d7983 */ /* 0x000f680000300800 */
[----:B-----5:R0:W-:Y:S04]  /*36ad0*/  STL [R1+0x105c], R29 ;  /* 0x00105c1d01007387 */ /* 0x0201e80000100800 */
[----:B0-----:R-:W4:Y:S04]  /*36ae0*/  LDL.LU R29, [R1+0x220] ;  /* 0x00022000011d7983 */ /* 0x001f280000300800 */
[----:B------:R-:W5:Y:S04]  /*36af0*/  LDL.LU R9, [R1+0x284] ;  /* 0x0002840001097983 */ /* 0x000f680000300800 */
[----:B-----5:R0:W-:Y:S04]  /*36b00*/  STL [R1+0x1048], R9 ;  /* 0x0010480901007387 */ /* 0x0201e80000100800 */
[----:B0-----:R-:W5:Y:S04]  /*36b10*/  LDL.LU R9, [R1+0x27c] ;  /* 0x00027c0001097983 */ /* 0x001f680000300800 */
[----:B-----5:R0:W-:Y:S04]  /*36b20*/  STL [R1+0x1050], R9 ;  /* 0x0010500901007387 */ /* 0x0201e80000100800 */
[----:B0-----:R-:W5:Y:S04]  /*36b30*/  LDL.LU R9, [R1+0x274] ;  /* 0x0002740001097983 */ /* 0x001f680000300800 */
[----:B-----5:R0:W-:Y:S04]  /*36b40*/  STL [R1+0x1058], R9 ;  /* 0x0010580901007387 */ /* 0x0201e80000100800 */
[----:B0-----:R-:W5:Y:S04]  /*36b50*/  LDL.LU R9, [R1+0x228] ;  /* 0x0002280001097983 */ /* 0x001f680000300800 */
[----:B------:R-:W2:Y:S04]  /*36b60*/  LDL.LU R27, [R1+0x288] ;  /* 0x00028800011b7983 */ /* 0x000ea80000300800 */
[----:B--2---:R0:W-:Y:S04]  /*36b70*/  STL [R1+0x1044], R27 ;  /* 0x0010441b01007387 */ /* 0x0041e80000100800 */
[----:B0-----:R-:W2:Y:S04]  /*36b80*/  LDL.LU R27, [R1+0x280] ;  /* 0x00028000011b7983 */ /* 0x001ea80000300800 */
[----:B--2---:R0:W-:Y:S04]  /*36b90*/  STL [R1+0x104c], R27 ;  /* 0x00104c1b01007387 */ /* 0x0041e80000100800 */
[----:B0-----:R-:W2:Y:S04]  /*36ba0*/  LDL.LU R27, [R1+0x278] ;  /* 0x00027800011b7983 */ /* 0x001ea80000300800 */
[----:B--2---:R0:W-:Y:S04]  /*36bb0*/  STL [R1+0x1054], R27 ;  /* 0x0010541b01007387 */ /* 0x0041e80000100800 */
[----:B0-----:R-:W2:Y:S04]  /*36bc0*/  LDL.LU R27, [R1+0x270] ;  /* 0x00027000011b7983 */ /* 0x001ea80000300800 */
[----:B------:R-:W2:Y:S04]  /*36bd0*/  LDL.LU R22, [R1+0x28c] ;  /* 0x00028c0001167983 */ /* 0x000ea80000300800 */
[----:B------:R-:W2:Y:S04]  /*36be0*/  LDL.LU R7, [R1+0x264] ;  /* 0x0002640001077983 */ /* 0x000ea80000300800 */
[----:B------:R-:W3:Y:S04]  /*36bf0*/  LDL.LU R26, [R1+0x26c] ;  /* 0x00026c00011a7983 */ /* 0x000ee80000300800 */
[----:B---3--:R0:W-:Y:S04]  /*36c00*/  STL [R1+0x1040], R26 ;  /* 0x0010401a01007387 */ /* 0x0081e80000100800 */
[----:B0-----:R-:W3:Y:S04]  /*36c10*/  LDL.LU R26, [R1+0x260] ;  /* 0x00026000011a7983 */ /* 0x001ee80000300800 */
[----:B------:R-:W4:Y:S04]  /*36c20*/  LDL.LU R5, [R1+0x254] ;  /* 0x0002540001057983 */ /* 0x000f280000300800 */
[----:B----4-:R0:W-:Y:S04]  /*36c30*/  STL [R1+0x103c], R5 ;  /* 0x00103c0501007387 */ /* 0x0101e80000100800 */
[----:B0-----:R-:W4:Y:S04]  /*36c40*/  LDL.LU R5, [R1+0x268] ;  /* 0x0002680001057983 */ /* 0x001f280000300800 */
[----:B------:R-:W5:Y:S04]  /*36c50*/  LDL.LU R25, [R1+0x25c] ;  /* 0x00025c0001197983 */ /* 0x000f680000300800 */
        /* <DEDUP_REMOVED lines=9> */
[----:B------:R-:W3:Y:S04]  /*36cf0*/  LDL.LU R0, [R1+0x20c] ;  /* 0x00020c0001007983 */ /* 0x000ee80000300800 */
[----:B---3--:R0:W-:Y:S04]  /*36d00*/  STL [R1+0x1020], R0 ;  /* 0x0010200001007387 */ /* 0x0081e80000100800 */
[----:B0-----:R-:W3:Y:S04]  /*36d10*/  LDL.LU R0, [R1+0x200] ;  /* 0x0002000001007983 */ /* 0x001ee80000300800 */
[----:B---3--:R0:W-:Y:S04]  /*36d20*/  STL [R1+0x1028], R0 ;  /* 0x0010280001007387 */ /* 0x0081e80000100800 */
[----:B0-----:R-:W3:Y:S04]  /*36d30*/  LDL.LU R0, [R1+0x218] ;  /* 0x0002180001007983 */ /* 0x001ee80000300800 */
        /* <DEDUP_REMOVED lines=11> */
[----:B------:R-:W3:Y:S04]  /*36df0*/  LDL.LU R8, [R1+0x1ec] ;  /* 0x0001ec0001087983 */ /* 0x000ee80000300800 */
[----:B---3--:R0:W-:Y:S04]  /*36e00*/  STL [R1+0x1010], R8 ;  /* 0x0010100801007387 */ /* 0x0081e80000100800 */
[----:B0-----:R-:W3:Y:S04]  /*36e10*/  LDL.LU R8, [R1+0x1e0] ;  /* 0x0001e00001087983 */ /* 0x001ee80000300800 */
[----:B------:R-:W4:Y:S04]  /*36e20*/  LDL.LU R10, [R1+0x114] ;  /* 0x00011400010a7983 */ /* 0x000f280000300800 */
[----:B----4-:R0:W-:Y:S04]  /*36e30*/  STL [R1+0xffc], R10 ;  /* 0x000ffc0a01007387 */ /* 0x0101e80000100800 */
[----:B0-----:R-:W4:Y:S04]  /*36e40*/  LDL.LU R10, [R1+0x12c] ;  /* 0x00012c00010a7983 */ /* 0x001f280000300800 */
[----:B----4-:R0:W-:Y:S04]  /*36e50*/  STL [R1+0x1004], R10 ;  /* 0x0010040a01007387 */ /* 0x0101e80000100800 */
[----:B0-----:R-:W4:Y:S04]  /*36e60*/  LDL.LU R10, [R1+0x124] ;  /* 0x00012400010a7983 */ /* 0x001f280000300800 */
[----:B----4-:R0:W-:Y:S04]  /*36e70*/  STL [R1+0x100c], R10 ;  /* 0x00100c0a01007387 */ /* 0x0101e80000100800 */
        /* <DEDUP_REMOVED lines=11> */
[----:B------:R-:W3:Y:S01]  /*36f30*/  LDL.LU R16, [R1+0x108] ;  /* 0x0001080001107983 */ /* 0x000ee20000300800 */
[----:B------:R-:W-:-:S03]  /*36f40*/  F2FP.SATFINITE.E4M3.F32.PACK_AB_MERGE_C R18, R18, R21, RZ ;  /* 0x000000151212723e */ /* 0x000fc600048070ff */
[----:B---3--:R0:W-:Y:S04]  /*36f50*/  STL [R1+0xff0], R16 ;  /* 0x000ff01001007387 */ /* 0x0081e80000100800 */
[----:B0-----:R-:W3:Y:S04]  /*36f60*/  LDL.LU R16, [R1+0x100] ;  /* 0x0001000001107983 */ /* 0x001ee80000300800 */
[----:B------:R-:W3:Y:S04]  /*36f70*/  LDL.LU R13, [R1+0x10c] ;  /* 0x00010c00010d7983 */ /* 0x000ee80000300800 */
[----:B------:R-:W4:Y:S04]  /*36f80*/  LDL.LU R20, [R1+0xf0] ;  /* 0x0000f00001147983 */ /* 0x000f280000300800 */
[----:B------:R-:W4:Y:S04]  /*36f90*/  LDL.LU R14, [R1+0xf4] ;  /* 0x0000f400010e7983 */ /* 0x000f280000300800 */
[----:B------:R-:W5:Y:S04]  /*36fa0*/  LDL.LU R23, [R1+0xf8] ;  /* 0x0000f80001177983 */ /* 0x000f680000300800 */
[----:B------:R-:W5:Y:S04]  /*36fb0*/  LDL.LU R15, [R1+0xfc] ;  /* 0x0000fc00010f7983 */ /* 0x000f680000300800 */
[----:B------:R-:W2:Y:S04]  /*36fc0*/  LDL.LU R28, [R1+0x80] ;  /* 0x00008000011c7983 */ /* 0x000ea80000300800 */
[----:B------:R-:W2:Y:S04]  /*36fd0*/  LDL.LU R24, [R1+0x84] ;  /* 0x0000840001187983 */ /* 0x000ea80000300800 */
[----:B------:R-:W3:Y:S01]  /*36fe0*/  LDL.LU R21, [R1+0x1060] ;  /* 0x0010600001157983 */ /* 0x000ee20000300800 */
[----:B------:R-:W-:-:S02]  /*36ff0*/  F2FP.SATFINITE.E4M3.F32.PACK_AB_MERGE_C R19, R19, R29, RZ ;  /* 0x0000001d1313723e */ /* 0x000fc400048070ff */
[----:B---3--:R-:W-:Y:S02]  /*37000*/  F2FP.SATFINITE.E4M3.F32.PACK_AB_MERGE_C R17, R17, R21, RZ ;  /* 0x000000151111723e */ /* 0x008fe400048070ff */
[----:B------:R-:W3:Y:S04]  /*37010*/  LDL.LU R21, [R1+0x88] ;  /* 0x0000880001157983 */ /* 0x000ee80000300800 */
[----:B------:R0:W-:Y:S04]  /*37020*/  STL [R1], R17 ;  /* 0x0000001101007387 */ /* 0x0001e80000100800 */
[----:B0-----:R-:W3:Y:S04]  /*37030*/  LDL.LU R17, [R1+0x8c] ;  /* 0x00008c0001117983 */ /* 0x001ee80000300800 */
[----:B------:R-:W4:Y:S02]  /*37040*/  LDL.LU R29, [R1+0x105c] ;  /* 0x00105c00011d7983 */ /* 0x000f240000300800 */
[----:B----4-:R-:W-:-:S02]  /*37050*/  F2FP.SATFINITE.E4M3.F32.PACK_AB_MERGE_C R29, R29, R9, RZ ;  /* 0x000000091d1d723e */ /* 0x010fc400048070ff */
[----:B------:R-:W4:Y:S02]  /*37060*/  LDL.LU R9, [R1+0x1058] ;  /* 0x0010580001097983 */ /* 0x000f240000300800 */
[----:B----4-:R-:W-:Y:S02]  /*37070*/  F2FP.SATFINITE.E4M3.F32.PACK_AB_MERGE_C R9, R9, R27, RZ ;  /* 0x0000001b0909723e */ /* 0x010fe400048070ff */
[----:B------:R-:W4:Y:S04]  /*37080*/  LDL.LU R27, [R1+0x1054] ;  /* 0x00105400011b7983 */ /* 0x000f280000300800 */
[----:B------:R0:W-:Y:S04]  /*37090*/  STL [R1+0x34], R9 ;  /* 0x0000340901007387 */ /* 0x0001e80000100800 */
[----:B0-----:R-:W4:Y:S02]  /*370a0*/  LDL.LU R9, [R1+0x1050] ;  /* 0x0010500001097983 */ /* 0x001f240000300800 */
[----:B----4-:R-:W-:-:S02]  /*370b0*/  F2FP.SATFINITE.E4M3.F32.PACK_AB_MERGE_C R9, R9, R27, RZ ;  /* 0x0000001b0909723e */ /* 0x010fc400048070ff */
[----:B------:R-:W4:Y:S04]  /*370c0*/  LDL.LU R27, [R1+0x104c] ;  /* 0x00104c00011b7983 */ /* 0x000f280000300800 */
[----:B------:R0:W-:Y:S04]  /*370d0*/  STL [R1+0x38], R9 ;  /* 0x0000380901007387 */ /* 0x0001e80000100800 */
[----:B0-----:R-:W4:Y:S01]  /*370e0*/  LDL.LU R9, [R1+0x1048] ;  /* 0x0010480001097983 */ /* 0x001f220000300800 */
[----:B------:R-:W-:Y:S02]  /*370f0*/  F2FP.SATFINITE.E4M3.F32.PACK_AB_MERGE_C R7, R7, R26, RZ ;  /* 0x0000001a0707723e */ /* 0x000fe400048070ff */
[----:B----4-:R-:W-:-:S02]  /*37100*/  F2FP.SATFINITE.E4M3.F32.PACK_AB_MERGE_C R9, R9, R27, RZ ;  /* 0x0000001b0909723e */ /* 0x010fc400048070ff */
[----:B------:R-:W4:Y:S04]  /*37110*/  LDL.LU R27, [R1+0x1044] ;  /* 0x00104400011b7983 */ /* 0x000f280000300800 */
[----:B------:R-:W4:Y:S01]  /*37120*/  LDL.LU R26, [R1+0x1040] ;  /* 0x00104000011a7983 */ /* 0x000f220000300800 */
[----:B------:R-:W-:Y:S02]  /*37130*/  F2FP.SATFINITE.E4M3.F32.PACK_AB_MERGE_C R14, R14, R20, RZ ;  /* 0x000000140e0e723e */ /* 0x000fe400048070ff */
[----:B-----5:R-:W-:Y:S02]  /*37140*/  F2FP.SATFINITE.E4M3.F32.PACK_AB_MERGE_C R15, R15, R23, RZ ;  /* 0x000000170f0f723e */ /* 0x020fe400048070ff */
[----:B--2---:R-:W-:Y:S02]  /*37150*/  F2FP.SATFINITE.E4M3.F32.PACK_AB_MERGE_C R28, R24, R28, RZ ;  /* 0x0000001c181c723e */ /* 0x004fe400048070ff */
[----:B------:R-:W-:-:S02]  /*37160*/  LOP3.LUT R18, R18, 0xffff, RZ, 0xc0, !PT ;  /* 0x0000ffff12127812 */ /* 0x000fc400078ec0ff */
[----:B------:R-:W-:Y:S02]  /*37170*/  LOP3.LUT R19, R19, 0xffff, RZ, 0xc0, !PT ;  /* 0x0000ffff13137812 */ /* 0x000fe400078ec0ff */
[----:B---3--:R-:W-:Y:S02]  /*37180*/  F2FP.SATFINITE.E4M3.F32.PACK_AB_MERGE_C R17, R17, R21, RZ ;  /* 0x000000151111723e */ /* 0x008fe400048070ff */
[----:B------:R-:W-:Y:S02]  /*37190*/  LOP3.LUT R9, R9, 0xffff, RZ, 0xc0, !PT ;  /* 0x0000ffff09097812 */ /* 0x000fe400078ec0ff */
[----:B------:R-:W-:Y:S02]  /*371a0*/  LOP3.LUT R7, R7, 0xffff, RZ, 0xc0, !PT ;  /* 0x0000ffff07077812 */ /* 0x000fe400078ec0ff */
[----:B----4-:R-:W-:Y:S02]  /*371b0*/  F2FP.SATFINITE.E4M3.F32.PACK_AB_MERGE_C R27, R22, R27, RZ ;  /* 0x0000001b161b723e */ /* 0x010fe400048070ff */
[----:B------:R-:W0:Y:S01]  /*371c0*/  S2R R22, SR_TID.X ;  /* 0x0000000000167919 */ /* 0x000e220000002100 */
[----:B------:R-:W-:-:S02]  /*371d0*/  F2FP.SATFINITE.E4M3.F32.PACK_AB_MERGE_C R26, R26, R5, RZ ;  /* 0x000000051a1a723e */ /* 0x000fc400048070ff */
[----:B------:R-:W2:Y:S02]  /*371e0*/  LDL.LU R5, [R1+0x103c] ;  /* 0x00103c0001057983 */ /* 0x000ea40000300800 */
[----:B--2---:R-:W-:Y:S02]  /*371f0*/  F2FP.SATFINITE.E4M3.F32.PACK_AB_MERGE_C R5, R5, R25, RZ ;  /* 0x000000190505723e */ /* 0x004fe400048070ff */
[----:B------:R-:W2:Y:S02]  /*37200*/  LDL.LU R25, [R1+0x1038] ;  /* 0x0010380001197983 */ /* 0x000ea40000300800 */
[----:B--2---:R-:W-:Y:S02]  /*37210*/  F2FP.SATFINITE.E4M3.F32.PACK_AB_MERGE_C R25, R25, R3, RZ ;  /* 0x000000031919723e */ /* 0x004fe400048070ff */
[----:B------:R-:W2:Y:S02]  /*37220*/  LDL.LU R3, [R1+0x1034] ;  /* 0x0010340001037983 */ /* 0x000ea40000300800 */
[----:B--2---:R-:W-:-:S02]  /*37230*/  F2FP.SATFINITE.E4M3.F32.PACK_AB_MERGE_C R3, R3, R0, RZ ;  /* 0x000000000303723e */ /* 0x004fc400048070ff */
[----:B------:R-:W2:Y:S04]  /*37240*/  LDL.LU R0, [R1+0x1030] ;  /* 0x0010300001007983 */ /* 0x000ea80000300800 */
[----:B------:R3:W-:Y:S04]  /*37250*/  STL [R1+0x2c], R3 ;  /* 0x00002c0301007387 */ /* 0x0007e80000100800 */
[----:B---3--:R-:W2:Y:S02]  /*37260*/  LDL.LU R3, [R1+0x102c] ;  /* 0x00102c0001037983 */ /* 0x008ea40000300800 */
[----:B--2---:R-:W-:-:S02]  /*37270*/  F2FP.SATFINITE.E4M3.F32.PACK_AB_MERGE_C R3, R3, R0, RZ ;  /* 0x000000000303723e */ /* 0x004fc400048070ff */
[----:B------:R-:W2:Y:S04]  /*37280*/  LDL.LU R0, [R1+0x1028] ;  /* 0x0010280001007983 */ /* 0x000ea80000300800 */
[----:B------:R3:W-:Y:S04]  /*37290*/  STL [R1+0x30], R3 ;  /* 0x0000300301007387 */ /* 0x0007e80000100800 */
[----:B---3--:R-:W2:Y:S02]  /*372a0*/  LDL.LU R3, [R1+0x1024] ;  /* 0x0010240001037983 */ /* 0x008ea40000300800 */
[----:B--2---:R-:W-:-:S02]  /*372b0*/  F2FP.SATFINITE.E4M3.F32.PACK_AB_MERGE_C R3, R3, R0, RZ ;  /* 0x000000000303723e */ /* 0x004fc400048070ff */
[----:B------:R-:W2:Y:S02]  /*372c0*/  LDL.LU R0, [R1+0x1020] ;  /* 0x0010200001007983 */ /* 0x000ea40000300800 */
[----:B--2---:R-:W-:Y:S02]  /*372d0*/  F2FP.SATFINITE.E4M3.F32.PACK_AB_MERGE_C R0, R0, R2, RZ ;  /* 0x000000020000723e */ /* 0x004fe400048070ff */
[----:B------:R-:W2:Y:S02]  /*372e0*/  LDL.LU R2, [R1+0x101c] ;  /* 0x00101c0001027983 */ /* 0x000ea40000300800 */
[----:B--2---:R-:W-:Y:S02]  /*372f0*/  F2FP.SATFINITE.E4M3.F32.PACK_AB_MERGE_C R2, R2, R4, RZ ;  /* 0x000000040202723e */ /* 0x004fe400048070ff */
[----:B------:R-:W2:Y:S02]  /*37300*/  LDL.LU R4, [R1+0x1018] ;  /* 0x0010180001047983 */ /* 0x000ea40000300800 */
[----:B--2---:R-:W-:-:S02]  /*37310*/  F2FP.SATFINITE.E4M3.F32.PACK_AB_MERGE_C R4, R4, R6, RZ ;  /* 0x000000060404723e */ /* 0x004fc400048070ff */
        /* <DEDUP_REMOVED lines=21> */
[----:B------:R-:W3:Y:S04]  /*37470*/  LDL.LU R20, [R1+0xfe8] ;  /* 0x000fe80001147983 */ /* 0x000ee80000300800 */
[----:B------:R-:W4:Y:S01]  /*37480*/  LDL.LU R23, [R1+0xfe4] ;  /* 0x000fe40001177983 */ /* 0x000f220000300800 */
[----:B------:R-:W-:Y:S02]  /*37490*/  LOP3.LUT R24, R6, 0xffff, RZ, 0xc0, !PT ;  /* 0x0000ffff06187812 */ /* 0x000fe400078ec0ff */
[----:B------:R-:W-:Y:S01]  /*374a0*/  PRMT R6, R19, 0x3340, R1 ;  /* 0x0000334013067816 */ /* 0x000fe20000000001 */
[----:B------:R5:W-:Y:S04]  /*374b0*/  STL [R1+0xfd4], R28 ;  /* 0x000fd41c01007387 */ /* 0x000be80000100800 */
[----:B-----5:R-:W5:Y:S04]  /*374c0*/  LDL.LU R28, [R1] ;  /* 0x00000000011c7983 */ /* 0x020f680000300800 */
[----:B------:R-:W-:Y:S04]  /*374d0*/  STL [R1+0xfd0], R17 ;  /* 0x000fd01101007387 */ /* 0x000fe80000100800 */
[----:B------:R-:W-:Y:S01]  /*374e0*/  STL [R1+0x8], R24 ;  /* 0x0000081801007387 */ /* 0x000fe20000100800 */
[----:B------:R-:W-:-:S02]  /*374f0*/  LOP3.LUT R5, R5, 0xffff, RZ, 0xc0, !PT ;  /* 0x0000ffff05057812 */ /* 0x000fc400078ec0ff */
[----:B------:R-:W-:Y:S02]  /*37500*/  LOP3.LUT R3, R3, 0xffff, RZ, 0xc0, !PT ;  /* 0x0000ffff03037812 */ /* 0x000fe400078ec0ff */
[----:B------:R-:W-:Y:S02]  /*37510*/  LOP3.LUT R2, R2, 0xffff, RZ, 0xc0, !PT ;  /* 0x0000ffff02027812 */ /* 0x000fe400078ec0ff */
[----:B--2---:R-:W-:-:S04]  /*37520*/  LOP3.LUT R16, R16, 0xffff, RZ, 0xc0, !PT ;  /* 0x0000ffff10107812 */ /* 0x004fc800078ec0ff */
[----:B------:R-:W-:-:S04]  /*37530*/  PRMT R21, R16, 0x3340, R18 ;  /* 0x0000334010157816 */ /* 0x000fc80000000012 */
[----:B------:R-:W-:-:S05]  /*37540*/  PRMT R21, R21, 0x5410, R6 ;  /* 0x0000541015157816 */ /* 0x000fca0000000006 */
[----:B------:R2:W-:Y:S04]  /*37550*/  STL [R1+0x28], R21 ;  /* 0x0000281501007387 */ /* 0x0005e80000100800 */
[----:B--2---:R-:W2:Y:S01]  /*37560*/  LDL.LU R21, [R1+0x4] ;  /* 0x0000040001157983 */ /* 0x004ea20000300800 */
[----:B------:R-:W1:Y:S01]  /*37570*/  S2R R6, SR_TID.X ;  /* 0x0000000000067919 */ /* 0x000e620000002100 */
[----:B0-----:R-:W-:Y:S02]  /*37580*/  LOP3.LUT R17, R22, 0x60, RZ, 0xc0, !PT ;  /* 0x0000006016117812 */ /* 0x001fe400078ec0ff */
[----:B---3--:R-:W-:Y:S02]  /*37590*/  PRMT R20, R5, 0x3340, R20 ;  /* 0x0000334005147816 */ /* 0x008fe40000000014 */
[----:B------:R-:W-:-:S02]  /*375a0*/  PRMT R22, R9, 0x3340, R7 ;  /* 0x0000334009167816 */ /* 0x000fc40000000007 */
[----:B----4-:R-:W-:Y:S02]  /*375b0*/  PRMT R23, R24, 0x3340, R23 ;  /* 0x0000334018177816 */ /* 0x010fe40000000017 */
[----:B------:R-:W-:Y:S02]  /*375c0*/  PRMT R24, R3, 0x3340, R2 ;  /* 0x0000334003187816 */ /* 0x000fe40000000002 */
[----:B------:R-:W-:Y:S02]  /*375d0*/  PRMT R20, R22, 0x5410, R20 ;  /* 0x0000541016147816 */ /* 0x000fe40000000014 */
[----:B------:R-:W-:Y:S02]  /*375e0*/  LOP3.LUT R22, R29, 0xffff, RZ, 0xc0, !PT ;  /* 0x0000ffff1d167812 */ /* 0x000fe400078ec0ff */
[----:B------:R-:W-:Y:S01]  /*375f0*/  LOP3.LUT R14, R14, 0xffff, RZ, 0xc0, !PT ;  /* 0x0000ffff0e0e7812 */ /* 0x000fe200078ec0ff */
[----:B-1----:R-:W-:-:S05]  /*37600*/  IMAD.SHL.U32 R6, R6, 0x4, RZ ;  /* 0x0000000406067824 */ /* 0x002fca00078e00ff */
[----:B------:R-:W-:-:S05]  /*37610*/  LOP3.LUT R6, R6, 0x38, RZ, 0xc0, !PT ;  /* 0x0000003806067812 */ /* 0x000fca00078ec0ff */
[----:B------:R-:W-:Y:S01]  /*37620*/  IMAD R6, R17, 0x10, R6 ;  /* 0x0000001011067824 */ /* 0x000fe200078e0206 */
[----:B------:R-:W-:Y:S02]  /*37630*/  PRMT R17, R24, 0x5410, R23 ;  /* 0x0000541018117816 */ /* 0x000fe40000000017 */
[----:B------:R-:W-:Y:S02]  /*37640*/  LOP3.LUT R24, R27, 0xffff, RZ, 0xc0, !PT ;  /* 0x0000ffff1b187812 */ /* 0x000fe400078ec0ff */
[----:B------:R-:W-:Y:S04]  /*37650*/  STL [R1+0xfd8], R6 ;  /* 0x000fd80601007387 */ /* 0x000fe80000100800 */
[----:B------:R-:W-:Y:S01]  /*37660*/  STL [R1+0x20], R20 ;  /* 0x0000201401007387 */ /* 0x000fe20000100800 */
[----:B------:R-:W-:-:S03]  /*37670*/  PRMT R23, R14, 0x3340, R1 ;  /* 0x000033400e177816 */ /* 0x000fc60000000001 */
[----:B------:R-:W-:Y:S04]  /*37680*/  STL [R1+0xfdc], R17 ;  /* 0x000fdc1101007387 */ /* 0x000fe80000100800 */
[----:B------:R-:W-:Y:S04]  /*37690*/  STL [R1+0x10], R22 ;  /* 0x0000101601007387 */ /* 0x000fe80000100800 */
[----:B------:R-:W-:Y:S04]  /*376a0*/  STL [R1+0xc], R24 ;  /* 0x00000c1801007387 */ /* 0x000fe80000100800 */
[----:B------:R0:W-:Y:S02]  /*376b0*/  STL [R1+0xfe0], R14 ;  /* 0x000fe00e01007387 */ /* 0x0001e40000100800 */
[----:B0-----:R-:W0:Y:S01]  /*376c0*/  S2R R14, SR_TID.X ;  /* 0x00000000000e7919 */ /* 0x001e220000002100 */
[----:B------:R-:W-:-:S02]  /*376d0*/  LOP3.LUT R10, R10, 0xffff, RZ, 0xc0, !PT ;  /* 0x0000ffff0a0a7812 */ /* 0x000fc400078ec0ff */
[----:B------:R-:W-:Y:S02]  /*376e0*/  LOP3.LUT R12, R12, 0xffff, RZ, 0xc0, !PT ;  /* 0x0000ffff0c0c7812 */ /* 0x000fe400078ec0ff */
[----:B-----5:R-:W-:Y:S02]  /*376f0*/  LOP3.LUT R20, R28, 0xffff, RZ, 0xc0, !PT ;  /* 0x0000ffff1c147812 */ /* 0x020fe400078ec0ff */
[----:B------:R-:W-:Y:S02]  /*37700*/  LOP3.LUT R17, R26, 0xffff, RZ, 0xc0, !PT ;  /* 0x0000ffff1a117812 */ /* 0x000fe400078ec0ff */
[----:B------:R-:W-:Y:S02]  /*37710*/  LOP3.LUT R6, R25, 0xffff, RZ, 0xc0, !PT ;  /* 0x0000ffff19067812 */ /* 0x000fe400078ec0ff */
[----:B------:R-:W-:Y:S02]  /*37720*/  LOP3.LUT R29, R0, 0xffff, RZ, 0xc0, !PT ;  /* 0x0000ffff001d7812 */ /* 0x000fe400078ec0ff */
[----:B------:R-:W-:-:S02]  /*37730*/  LOP3.LUT R4, R4, 0xffff, RZ, 0xc0, !PT ;  /* 0x0000ffff04047812 */ /* 0x000fc400078ec0ff */
[----:B------:R-:W-:Y:S02]  /*37740*/  LOP3.LUT R28, R8, 0xffff, RZ, 0xc0, !PT ;  /* 0x0000ffff081c7812 */ /* 0x000fe400078ec0ff */
[----:B------:R-:W-:Y:S02]  /*37750*/  PRMT R27, R10, 0x3340, R12 ;  /* 0x000033400a1b7816 */ /* 0x000fe4000000000c */
[----:B------:R-:W-:Y:S02]  /*37760*/  PRMT R25, R24, 0x3340, R17 ;  /* 0x0000334018197816 */ /* 0x000fe40000000011 */
[--C-:B------:R-:W-:Y:S02]  /*37770*/  PRMT R0, R6, 0x3340, R1.reuse ;  /* 0x0000334006007816 */ /* 0x100fe40000000001 */
[----:B------:R-:W-:Y:S02]  /*37780*/  PRMT R8, R28, 0x3340, R1 ;  /* 0x000033401c087816 */ /* 0x000fe40000000001 */
[----:B------:R-:W-:-:S02]  /*37790*/  PRMT R24, R29, 0x3340, R4 ;  /* 0x000033401d187816 */ /* 0x000fc40000000004 */
[----:B------:R-:W-:Y:S02]  /*377a0*/  PRMT R23, R27, 0x5410, R23 ;  /* 0x000054101b177816 */ /* 0x000fe40000000017 */
[----:B------:R-:W-:Y:S01]  /*377b0*/  SHF.R.U32.HI R16, RZ, 0x8, R16 ;  /* 0x00000008ff107819 */ /* 0x000fe20000011610 */
[----:B0-----:R-:W-:Y:S01]  /*377c0*/  IMAD.SHL.U32 R27, R14, 0x200, RZ ;  /* 0x000002000e1b7824 */ /* 0x001fe200078e00ff */
[----:B------:R-:W-:Y:S02]  /*377d0*/  PRMT R0, R25, 0x5410, R0 ;  /* 0x0000541019007816 */ /* 0x000fe40000000000 */
[----:B------:R-:W-:Y:S02]  /*377e0*/  PRMT R8, R24, 0x5410, R8 ;  /* 0x0000541018087816 */ /* 0x000fe40000000008 */
[----:B------:R-:W-:Y:S02]  /*377f0*/  SHF.R.U32.HI R24, RZ, 0x8, R18 ;  /* 0x00000008ff187819 */ /* 0x000fe40000011612 */
[----:B------:R-:W-:Y:S01]  /*37800*/  LOP3.LUT R25, R16, 0xffff, RZ, 0xc0, !PT ;  /* 0x0000ffff10197812 */ /* 0x000fe200078ec0ff */
[----:B------:R-:W-:Y:S01]  /*37810*/  IMAD.SHL.U32 R16, R14, 0x10, RZ ;  /* 0x000000100e107824 */ /* 0x000fe200078e00ff */
[----:B------:R-:W-:-:S02]  /*37820*/  PRMT R22, R22, 0x3340, R1 ;  /* 0x0000334016167816 */ /* 0x000fc40000000001 */
[----:B------:R-:W-:Y:S02]  /*37830*/  LOP3.LUT R27, R27, 0x1800, RZ, 0xc0, !PT ;  /* 0x000018001b1b7812 */ /* 0x000fe400078ec0ff */
[----:B------:R-:W-:Y:S02]  /*37840*/  LOP3.LUT R11, R11, 0xffff, RZ, 0xc0, !PT ;  /* 0x0000ffff0b0b7812 */ /* 0x000fe400078ec0ff */
[----:B------:R-:W-:Y:S02]  /*37850*/  LOP3.LUT R13, R13, 0xffff, RZ, 0xc0, !PT ;  /* 0x0000ffff0d0d7812 */ /* 0x000fe400078ec0ff */
[----:B------:R-:W-:Y:S02]  /*37860*/  LOP3.LUT R15, R15, 0xffff, RZ, 0xc0, !PT ;  /* 0x0000ffff0f0f7812 */ /* 0x000fe400078ec0ff */
[----:B------:R-:W-:Y:S02]  /*37870*/  LOP3.LUT R24, R24, 0xffff, RZ, 0xc0, !PT ;  /* 0x0000ffff18187812 */ /* 0x000fe400078ec0ff */
[----:B------:R-:W-:-:S02]  /*37880*/  SHF.R.U32.HI R18, RZ, 0x8, R19 ;  /* 0x00000008ff127819 */ /* 0x000fc40000011613 */
[----:B------:R-:W-:Y:S02]  /*37890*/  LOP3.LUT R16, R27, 0x70, R16, 0xf8, !PT ;  /* 0x000000701b107812 */ /* 0x000fe400078ef810 */
[----:B------:R-:W-:Y:S02]  /*378a0*/  PRMT R19, R15, 0x3340, R1 ;  /* 0x000033400f137816 */ /* 0x000fe40000000001 */
[----:B------:R-:W-:Y:S02]  /*378b0*/  SHF.R.S32.HI R27, RZ, 0x4, R14 ;  /* 0x00000004ff1b7819 */ /* 0x000fe4000001140e */
[----:B------:R-:W-:Y:S02]  /*378c0*/  PRMT R24, R25, 0x3340, R24 ;  /* 0x0000334019187816 */ /* 0x000fe40000000018 */
[----:B------:R-:W-:Y:S02]  /*378d0*/  SHF.R.U32.HI R9, RZ, 0x8, R9 ;  /* 0x00000008ff097819 */ /* 0x000fe40000011609 */
[----:B------:R-:W-:-:S02]  /*378e0*/  SHF.R.U32.HI R7, RZ, 0x8, R7 ;  /* 0x00000008ff077819 */ /* 0x000fc40000011607 */
[----:B------:R-:W-:Y:S02]  /*378f0*/  SHF.R.U32.HI R25, RZ, 0x8, R5 ;  /* 0x00000008ff197819 */ /* 0x000fe40000011605 */
[----:B------:R-:W-:Y:S01]  /*37900*/  SGXT R27, R27, 0x1 ;  /* 0x000000011b1b781a */ /* 0x000fe20000000200 */
[----:B------:R-:W-:Y:S01]  /*37910*/  IMAD.SHL.U32 R14, R14, 0x40, RZ ;  /* 0x000000400e0e7824 */ /* 0x000fe200078e00ff */
[----:B------:R-:W-:Y:S02]  /*37920*/  SHF.R.U32.HI R3, RZ, 0x8, R3 ;  /* 0x00000008ff037819 */ /* 0x000fe40000011603 */
[----:B------:R-:W-:Y:S02]  /*37930*/  LOP3.LUT R7, R7, 0xffff, RZ, 0xc0, !PT ;  /* 0x0000ffff07077812 */ /* 0x000fe400078ec0ff */
[----:B------:R-:W-:Y:S02]  /*37940*/  LOP3.LUT R25, R25, 0xffff, RZ, 0xc0, !PT ;  /* 0x0000ffff19197812 */ /* 0x000fe400078ec0ff */
[----:B------:R-:W-:-:S02]  /*37950*/  SHF.R.U32.HI R5, RZ, 0x8, R2 ;  /* 0x00000008ff057819 */ /* 0x000fc40000011602 */
[----:B------:R-:W-:Y:S02]  /*37960*/  LOP3.LUT R2, R27, 0x840, RZ, 0xc0, !PT ;  /* 0x000008401b027812 */ /* 0x000fe400078ec0ff */
[----:B------:R-:W3:Y:S02]  /*37970*/  LDL.LU R27, [R1+0x10] ;  /* 0x00001000011b7983 */ /* 0x000ee40000300800 */
[----:B------:R-:W-:Y:S02]  /*37980*/  LOP3.LUT R2, R2, 0x40, R14, 0x78, !PT ;  /* 0x0000004002027812 */ /* 0x000fe400078e780e */
[----:B--2---:R-:W-:-:S04]  /*37990*/  LOP3.LUT R21, R21, 0xffff, RZ, 0xc0, !PT ;  /* 0x0000ffff15157812 */ /* 0x004fc800078ec0ff */
[----:B------:R-:W-:-:S04]  /*379a0*/  PRMT R26, R21, 0x3340, R20 ;  /* 0x00003340151a7816 */ /* 0x000fc80000000014 */
[----:B------:R-:W-:Y:S02]  /*379b0*/  PRMT R22, R26, 0x5410, R22 ;  /* 0x000054101a167816 */ /* 0x000fe40000000016 */
[----:B------:R-:W-:-:S04]  /*379c0*/  PRMT R26, R11, 0x3340, R13 ;  /* 0x000033400b1a7816 */ /* 0x000fc8000000000d */
[----:B------:R-:W-:Y:S02]  /*379d0*/  PRMT R19, R26, 0x5410, R19 ;  /* 0x000054101a137816 */ /* 0x000fe40000000013 */
[----:B------:R-:W-:Y:S02]  /*379e0*/  LOP3.LUT R26, R9, 0xffff, RZ, 0xc0, !PT ;  /* 0x0000ffff091a7812 */ /* 0x000fe400078ec0ff */
[----:B------:R-:W-:Y:S02]  /*379f0*/  LOP3.LUT R9, R3, 0xffff, RZ, 0xc0, !PT ;  /* 0x0000ffff03097812 */ /* 0x000fe400078ec0ff */
[----:B------:R-:W-:Y:S02]  /*37a00*/  PRMT R7, R26, 0x3340, R7 ;  /* 0x000033401a077816 */ /* 0x000fe40000000007 */
[----:B------:R-:W2:Y:S01]  /*37a10*/  LDL.LU R26, [R1+0xc] ;  /* 0x00000c00011a7983 */ /* 0x000ea20000300800 */
[----:B------:R-:W-:-:S03]  /*37a20*/  PRMT R3, R25, 0x3340, R1 ;  /* 0x0000334019037816 */ /* 0x000fc60000000001 */
[----:B------:R-:W4:Y:S04]  /*37a30*/  LDL.LU R25, [R1+0x8] ;  /* 0x0000080001197983 */ /* 0x000f280000300800 */
[----:B------:R-:W5:Y:S01]  /*37a40*/  LDL.LU R14, [R1+0xfe0] ;  /* 0x000fe000010e7983 */ /* 0x000f620000300800 */
[----:B------:R-:W-:Y:S02]  /*37a50*/  LOP3.LUT R5, R5, 0xffff, RZ, 0xc0, !PT ;  /* 0x0000ffff05057812 */ /* 0x000fe400078ec0ff */
[----:B------:R-:W-:Y:S02]  /*37a60*/  SHF.R.U32.HI R10, RZ, 0x8, R10 ;  /* 0x00000008ff0a7819 */ /* 0x000fe4000001160a */
[----:B------:R-:W-:Y:S02]  /*37a70*/  SHF.R.U32.HI R12, RZ, 0x8, R12 ;  /* 0x00000008ff0c7819 */ /* 0x000fe4000001160c */
[----:B------:R-:W-:-:S02]  /*37a80*/  PRMT R5, R9, 0x3340, R5 ;  /* 0x0000334009057816 */ /* 0x000fc40000000005 */
[----:B------:R-:W-:Y:S02]  /*37a90*/  SHF.R.U32.HI R21, RZ, 0x8, R21 ;  /* 0x00000008ff157819 */ /* 0x000fe40000011615 */
[----:B------:R-:W-:Y:S02]  /*37aa0*/  SHF.R.U32.HI R20, RZ, 0x8, R20 ;  /* 0x00000008ff147819 */ /* 0x000fe40000011614 */
[----:B------:R-:W-:Y:S02]  /*37ab0*/  LOP3.LUT R12, R12, 0xffff, RZ, 0xc0, !PT ;  /* 0x0000ffff0c0c7812 */ /* 0x000fe400078ec0ff */
[----:B------:R-:W-:Y:S02]  /*37ac0*/  LOP3.LUT R20, R20, 0xffff, RZ, 0xc0, !PT ;  /* 0x0000ffff14147812 */ /* 0x000fe400078ec0ff */
[----:B------:R-:W-:Y:S02]  /*37ad0*/  LOP3.LUT R21, R21, 0xffff, RZ, 0xc0, !PT ;  /* 0x0000ffff15157812 */ /* 0x000fe400078ec0ff */
[----:B----4-:R-:W-:-:S02]  /*37ae0*/  SHF.R.U32.HI R9, RZ, 0x8, R25 ;  /* 0x00000008ff097819 */ /* 0x010fc40000011619 */
[----:B------:R-:W-:Y:S02]  /*37af0*/  LOP3.LUT R25, R10, 0xffff, RZ, 0xc0, !PT ;  /* 0x0000ffff0a197812 */ /* 0x000fe400078ec0ff */
[----:B-----5:R-:W-:-:S04]  /*37b00*/  SHF.R.U32.HI R14, RZ, 0x8, R14 ;  /* 0x00000008ff0e7819 */ /* 0x020fc8000001160e */
[----:B------:R-:W-:Y:S02]  /*37b10*/  LOP3.LUT R10, R14, 0xffff, RZ, 0xc0, !PT ;  /* 0x0000ffff0e0a7812 */ /* 0x000fe400078ec0ff */
[----:B------:R-:W-:Y:S02]  /*37b20*/  PRMT R14, R25, 0x3340, R12 ;  /* 0x00003340190e7816 */ /* 0x000fe4000000000c */
[----:B--2---:R-:W-:Y:S02]  /*37b30*/  SHF.R.U32.HI R25, RZ, 0x8, R26 ;  /* 0x00000008ff197819 */ /* 0x004fe4000001161a */
[----:B------:R-:W-:Y:S02]  /*37b40*/  PRMT R12, R21, 0x3340, R20 ;  /* 0x00003340150c7816 */ /* 0x000fe40000000014 */
[----:B------:R-:W-:Y:S02]  /*37b50*/  SHF.R.U32.HI R26, RZ, 0x8, R17 ;  /* 0x00000008ff1a7819 */ /* 0x000fe40000011611 */
[----:B------:R-:W2:Y:S01]  /*37b60*/  LDL.LU R17, [R1+0xfdc] ;  /* 0x000fdc0001117983 */ /* 0x000ea20000300800 */
[----:B------:R-:W-:-:S03]  /*37b70*/  SHF.R.U32.HI R21, RZ, 0x8, R6 ;  /* 0x00000008ff157819 */ /* 0x000fc60000011606 */
[----:B------:R-:W4:Y:S01]  /*37b80*/  LDL.LU R6, [R1+0xfd8] ;  /* 0x000fd80001067983 */ /* 0x000f220000300800 */
[----:B------:R-:W-:Y:S02]  /*37b90*/  SHF.R.U32.HI R20, RZ, 0x8, R29 ;  /* 0x00000008ff147819 */ /* 0x000fe4000001161d */
[----:B------:R-:W0:Y:S01]  /*37ba0*/  S2R R29, SR_TID.X ;  /* 0x00000000001d7919 */ /* 0x000e220000002100 */
[----:B------:R-:W-:Y:S02]  /*37bb0*/  LOP3.LUT R26, R26, 0xffff, RZ, 0xc0, !PT ;  /* 0x0000ffff1a1a7812 */ /* 0x000fe400078ec0ff */
[----:B------:R-:W-:-:S04]  /*37bc0*/  LOP3.LUT R25, R25, 0xffff, RZ, 0xc0, !PT ;  /* 0x0000ffff19197812 */ /* 0x000fc800078ec0ff */
[----:B------:R-:W-:Y:S02]  /*37bd0*/  PRMT R25, R25, 0x3340, R26 ;  /* 0x0000334019197816 */ /* 0x000fe4000000001a */
[----:B------:R-:W-:Y:S02]  /*37be0*/  SHF.R.U32.HI R4, RZ, 0x8, R4 ;  /* 0x00000008ff047819 */ /* 0x000fe40000011604 */
[----:B------:R-:W-:Y:S02]  /*37bf0*/  LOP3.LUT R18, R18, 0xffff, RZ, 0xc0, !PT ;  /* 0x0000ffff12127812 */ /* 0x000fe400078ec0ff */
[----:B------:R-:W-:Y:S02]  /*37c00*/  LOP3.LUT R4, R4, 0xffff, RZ, 0xc0, !PT ;  /* 0x0000ffff04047812 */ /* 0x000fe400078ec0ff */
[----:B------:R-:W-:Y:S02]  /*37c10*/  LOP3.LUT R20, R20, 0xffff, RZ, 0xc0, !PT ;  /* 0x0000ffff14147812 */ /* 0x000fe400078ec0ff */
[----:B------:R-:W-:-:S02]  /*37c20*/  SHF.R.U32.HI R11, RZ, 0x8, R11 ;  /* 0x00000008ff0b7819 */ /* 0x000fc4000001160b */
[----:B------:R-:W-:Y:S02]  /*37c30*/  SHF.R.U32.HI R13, RZ, 0x8, R13 ;  /* 0x00000008ff0d7819 */ /* 0x000fe4000001160d */
[----:B------:R-:W-:Y:S01]  /*37c40*/  PRMT R18, R18, 0x3340, R1 ;  /* 0x0000334012127816 */ /* 0x000fe20000000001 */
[----:B0-----:R-:W-:-:S05]  /*37c50*/  IMAD.SHL.U32 R26, R29, 0x8, RZ ;  /* 0x000000081d1a7824 */ /* 0x001fca00078e00ff */
[----:B------:R-:W-:Y:S02]  /*37c60*/  LOP3.LUT R26, R26, 0x180, RZ, 0xc0, !PT ;  /* 0x000001801a1a7812 */ /* 0x000fe400078ec0ff */
[----:B------:R-:W-:Y:S02]  /*37c70*/  LOP3.LUT R9, R9, 0xffff, RZ, 0xc0, !PT ;  /* 0x0000ffff09097812 */ /* 0x000fe400078ec0ff */
[----:B------:R-:W-:Y:S02]  /*37c80*/  LOP3.LUT R26, R26, 0x48, R29, 0xf8, !PT ;  /* 0x000000481a1a7812 */ /* 0x000fe400078ef81d */
[----:B------:R-:W-:Y:S02]  /*37c90*/  PRMT R4, R20, 0x3340, R4 ;  /* 0x0000334014047816 */ /* 0x000fe40000000004 */
[----:B------:R-:W-:Y:S02]  /*37ca0*/  LOP3.LUT R13, R13, 0xffff, RZ, 0xc0, !PT ;  /* 0x0000ffff0d0d7812 */ /* 0x000fe400078ec0ff */
[----:B------:R-:W-:-:S02]  /*37cb0*/  LOP3.LUT R11, R11, 0xffff, RZ, 0xc0, !PT ;  /* 0x0000ffff0b0b7812 */ /* 0x000fc400078ec0ff */
[----:B------:R-:W-:Y:S02]  /*37cc0*/  SHF.R.U32.HI R20, RZ, 0x8, R28 ;  /* 0x00000008ff147819 */ /* 0x000fe4000001161c */
[----:B------:R-:W5:Y:S01]  /*37cd0*/  LDL.LU R28, [R1+0xfd4] ;  /* 0x000fd400011c7983 */ /* 0x000f620000300800 */
[----:B------:R-:W-:Y:S02]  /*37ce0*/  LOP3.LUT R16, R16, R26, RZ, 0x3c, !PT ;  /* 0x0000001a10107212 */ /* 0x000fe400078e3cff */
[----:B------:R-:W-:Y:S01]  /*37cf0*/  PRMT R9, R9, 0x3340, R1 ;  /* 0x0000334009097816 */ /* 0x000fe20000000001 */
[----:B------:R-:W2:Y:S01]  /*37d00*/  LDL.LU R26, [R1+0x24] ;  /* 0x00002400011a7983 */ /* 0x000ea20000300800 */
[----:B------:R-:W-:Y:S02]  /*37d10*/  PRMT R18, R24, 0x5410, R18 ;  /* 0x0000541018127816 */ /* 0x000fe40000000012 */
[----:B------:R-:W-:Y:S01]  /*37d20*/  PRMT R11, R11, 0x3340, R13 ;  /* 0x000033400b0b7816 */ /* 0x000fe2000000000d */
[----:B------:R-:W2:Y:S01]  /*37d30*/  LDL.LU R24, [R1+0x2c] ;  /* 0x00002c0001187983 */ /* 0x000ea20000300800 */
[----:B------:R-:W-:-:S03]  /*37d40*/  PRMT R3, R7, 0x5410, R3 ;  /* 0x0000541007037816 */ /* 0x000fc60000000003 */
[----:B------:R-:W2:Y:S01]  /*37d50*/  LDL.LU R7, [R1+0x20] ;  /* 0x0000200001077983 */ /* 0x000ea20000300800 */
[----:B------:R-:W-:Y:S01]  /*37d60*/  PRMT R9, R5, 0x5410, R9 ;  /* 0x0000541005097816 */ /* 0x000fe20000000009 */
[----:B----4-:R-:W-:Y:S02]  /*37d70*/  IMAD.IADD R13, R6, 0x1, R2 ;  /* 0x00000001060d7824 */ /* 0x010fe400078e0202 */
[----:B------:R-:W4:Y:S04]  /*37d80*/  LDL.LU R2, [R1+0x34] ;  /* 0x0000340001027983 */ /* 0x000f280000300800 */
[----:B------:R-:W4:Y:S04]  /*37d90*/  LDL.LU R6, [R1+0x28] ;  /* 0x0000280001067983 */ /* 0x000f280000300800 */
[----:B------:R-:W4:Y:S01]  /*37da0*/  LDL.LU R5, [R1+0x14] ;  /* 0x0000140001057983 */ /* 0x000f220000300800 */
[----:B---3--:R-:W-:-:S02]  /*37db0*/  SHF.R.U32.HI R27, RZ, 0x8, R27 ;  /* 0x00000008ff1b7819 */ /* 0x008fc4000001161b */
[----:B------:R-:W-:Y:S02]  /*37dc0*/  LOP3.LUT R21, R21, 0xffff, RZ, 0xc0, !PT ;  /* 0x0000ffff15157812 */ /* 0x000fe400078ec0ff */
[----:B------:R-:W-:Y:S02]  /*37dd0*/  LOP3.LUT R27, R27, 0xffff, RZ, 0xc0, !PT ;  /* 0x0000ffff1b1b7812 */ /* 0x000fe400078ec0ff */
[--C-:B------:R-:W-:Y:S02]  /*37de0*/  PRMT R21, R21, 0x3340, R1.reuse ;  /* 0x0000334015157816 */ /* 0x100fe40000000001 */
[--C-:B------:R-:W-:Y:S02]  /*37df0*/  PRMT R27, R27, 0x3340, R1.reuse ;  /* 0x000033401b1b7816 */ /* 0x100fe40000000001 */
[----:B------:R-:W-:Y:S02]  /*37e00*/  LOP3.LUT R20, R20, 0xffff, RZ, 0xc0, !PT ;  /* 0x0000ffff14147812 */ /* 0x000fe400078ec0ff */
[----:B------:R-:W-:-:S02]  /*37e10*/  PRMT R10, R10, 0x3340, R1 ;  /* 0x000033400a0a7816 */ /* 0x000fc40000000001 */
[----:B------:R-:W-:Y:S02]  /*37e20*/  PRMT R12, R12, 0x5410, R27 ;  /* 0x000054100c0c7816 */ /* 0x000fe4000000001b */
[----:B------:R-:W-:Y:S01]  /*37e30*/  PRMT R20, R20, 0x3340, R1 ;  /* 0x0000334014147816 */ /* 0x000fe20000000001 */
[----:B------:R-:W3:Y:S01]  /*37e40*/  LDL.LU R27, [R1+0x30] ;  /* 0x00003000011b7983 */ /* 0x000ee20000300800 */
[----:B------:R-:W-:Y:S02]  /*37e50*/  PRMT R21, R25, 0x5410, R21 ;  /* 0x0000541019157816 */ /* 0x000fe40000000015 */
[----:B------:R-:W-:Y:S01]  /*37e60*/  PRMT R10, R14, 0x5410, R10 ;  /* 0x000054100e0a7816 */ /* 0x000fe2000000000a */
[----:B------:R-:W3:Y:S01]  /*37e70*/  LDL.LU R25, [R1+0x38] ;  /* 0x0000380001197983 */ /* 0x000ee20000300800 */
[----:B------:R-:W-:Y:S01]  /*37e80*/  PRMT R20, R4, 0x5410, R20 ;  /* 0x0000541004147816 */ /* 0x000fe20000000014 */
[----:B------:R-:W-:Y:S01]  /*37e90*/  ULEA UR4, UR5, UR4, 0x18 ;  /* 0x0000000405047291 */ /* 0x000fe2000f8ec03f */
[----:B------:R-:W-:-:S02]  /*37ea0*/  SHF.R.U32.HI R15, RZ, 0x8, R15 ;  /* 0x00000008ff0f7819 */ /* 0x000fc4000001160f */
[----:B------:R-:W-:Y:S01]  /*37eb0*/  ULDC UR5, c[0x0][0x244] ;  /* 0x0000910000057ab9 */ /* 0x000fe20000000800 */
[----:B-----5:R-:W-:Y:S02]  /*37ec0*/  LOP3.LUT R28, R28, 0xffff, RZ, 0xc0, !PT ;  /* 0x0000ffff1c1c7812 */ /* 0x020fe400078ec0ff */
[----:B--2---:R-:W-:Y:S02]  /*37ed0*/  LOP3.LUT R24, R24, 0xffff, RZ, 0xc0, !PT ;  /* 0x0000ffff18187812 */ /* 0x004fe400078ec0ff */
[----:B----4-:R-:W-:-:S04]  /*37ee0*/  LOP3.LUT R2, R2, 0xffff, RZ, 0xc0, !PT ;  /* 0x0000ffff02027812 */ /* 0x010fc800078ec0ff */
[----:B------:R-:W-:Y:S02]  /*37ef0*/  PRMT R4, R6, 0x4210, R2 ;  /* 0x0000421006047816 */ /* 0x000fe40000000002 */
[----:B------:R-:W-:-:S04]  /*37f00*/  LOP3.LUT R14, R5, 0xffff, RZ, 0xc0, !PT ;  /* 0x0000ffff050e7812 */ /* 0x000fc800078ec0ff */
[----:B------:R-:W-:Y:S02]  /*37f10*/  PRMT R6, R17, 0x4210, R14 ;  /* 0x0000421011067816 */ /* 0x000fe4000000000e */
[----:B------:R-:W2:Y:S01]  /*37f20*/  LDL.LU R17, [R1+0xfd0] ;  /* 0x000fd00001117983 */ /* 0x000ea20000300800 */
[----:B------:R-:W-:Y:S02]  /*37f30*/  PRMT R5, R7, 0x4210, R24 ;  /* 0x0000421007057816 */ /* 0x000fe40000000018 */
[----:B------:R-:W-:Y:S02]  /*37f40*/  PRMT R7, R23, 0x4210, R28 ;  /* 0x0000421017077816 */ /* 0x000fe4000000001c */
[----:B------:R-:W-:Y:S02]  /*37f50*/  PRMT R2, R18, 0x5210, R2 ;  /* 0x0000521012027816 */ /* 0x000fe40000000002 */
[----:B------:R-:W4:Y:S04]  /*37f60*/  LDL.LU R18, [R1+0xfac] ;  /* 0x000fac0001127983 */ /* 0x000f280000300800 */
[----:B------:R0:W-:Y:S04]  /*37f70*/  STS.64 [R13+UR4+0x80], R6 ;  /* 0x000080060d007988 */ /* 0x0001e80008000a04 */
[----:B0-----:R-:W5:Y:S01]  /*37f80*/  LDL.LU R6, [R1+0x1d0] ;  /* 0x0001d00001067983 */ /* 0x001f620000300800 */
[----:B------:R-:W-:-:S02]  /*37f90*/  LOP3.LUT R15, R15, 0xffff, RZ, 0xc0, !PT ;  /* 0x0000ffff0f0f7812 */ /* 0x000fc400078ec0ff */
[----:B------:R-:W-:Y:S02]  /*37fa0*/  PRMT R3, R3, 0x5210, R24 ;  /* 0x0000521003037816 */ /* 0x000fe40000000018 */
[----:B---3--:R-:W-:Y:S02]  /*37fb0*/  LOP3.LUT R23, R25, 0xffff, RZ, 0xc0, !PT ;  /* 0x0000ffff19177812 */ /* 0x008fe400078ec0ff */
[----:B------:R-:W-:Y:S01]  /*37fc0*/  PRMT R14, R9, 0x5210, R14 ;  /* 0x00005210090e7816 */ /* 0x000fe2000000000e */
[----:B------:R-:W-:Y:S01]  /*37fd0*/  STS.64 [R13+UR4], R4 ;  /* 0x000000040d007988 */ /* 0x000fe20008000a04 */
[----:B------:R-:W-:Y:S01]  /*37fe0*/  LOP3.LUT R9, R27, 0xffff, RZ, 0xc0, !PT ;  /* 0x0000ffff1b097812 */ /* 0x000fe200078ec0ff */
[----:B------:R-:W0:Y:S01]  /*37ff0*/  LDC R24, c[0x0][0x248] ;  /* 0x00009200ff187b82 */ /* 0x000e220000000800 */
[----:B------:R-:W-:Y:S01]  /*38000*/  PRMT R15, R15, 0x3340, R1 ;  /* 0x000033400f0f7816 */ /* 0x000fe20000000001 */
[----:B------:R1:W-:Y:S01]  /*38010*/  STS.64 [R13+UR4+0x100], R2 ;  /* 0x000100020d007988 */ /* 0x0003e20008000a04 */
[----:B------:R-:W-:-:S02]  /*38020*/  PRMT R22, R22, 0x4210, R23 ;  /* 0x0000421016167816 */ /* 0x000fc40000000017 */
[----:B------:R-:W-:Y:S02]  /*38030*/  PRMT R11, R11, 0x5410, R15 ;  /* 0x000054100b0b7816 */ /* 0x000fe4000000000f */
[----:B------:R-:W-:Y:S02]  /*38040*/  PRMT R15, R10, 0x5210, R28 ;  /* 0x000052100a0f7816 */ /* 0x000fe4000000001c */
[----:B-1----:R-:W-:Y:S02]  /*38050*/  PRMT R2, R12, 0x5210, R23 ;  /* 0x000052100c027816 */ /* 0x002fe40000000017 */
[--C-:B------:R-:W-:Y:S02]  /*38060*/  PRMT R23, R0, 0x4210, R9.reuse ;  /* 0x0000421000177816 */ /* 0x100fe40000000009 */
[----:B------:R-:W-:Y:S02]  /*38070*/  PRMT R3, R21, 0x5210, R9 ;  /* 0x0000521015037816 */ /* 0x000fe40000000009 */
[----:B------:R-:W-:Y:S01]  /*38080*/  LOP3.LUT R4, R13, 0x8, RZ, 0x3c, !PT ;  /* 0x000000080d047812 */ /* 0x000fe200078e3cff */
[----:B------:R-:W-:Y:S04]  /*38090*/  STS.64 [R13+UR4+0x180], R14 ;  /* 0x0001800e0d007988 */ /* 0x000fe80008000a04 */
[----:B------:R1:W-:Y:S04]  /*380a0*/  STS.64 [R4+UR4+0x1000], R22 ;  /* 0x0010001604007988 */ /* 0x0003e80008000a04 */
[----:B------:R3:W-:Y:S01]  /*380b0*/  STS.64 [R4+UR4+0x1100], R2 ;  /* 0x0011000204007988 */ /* 0x0007e20008000a04 */
[----:B------:R-:W-:-:S04]  /*380c0*/  LOP3.LUT R25, R26, 0xffff, RZ, 0xc0, !PT ;  /* 0x0000ffff1a197812 */ /* 0x000fc800078ec0ff */
[--C-:B------:R-:W-:Y:S02]  /*380d0*/  PRMT R8, R8, 0x4210, R25.reuse ;  /* 0x0000421008087816 */ /* 0x100fe40000000019 */
[----:B------:R-:W-:Y:S02]  /*380e0*/  PRMT R10, R20, 0x5210, R25 ;  /* 0x00005210140a7816 */ /* 0x000fe40000000019 */
[----:B------:R-:W-:Y:S02]  /*380f0*/  LOP3.LUT R27, R16, 0x8, RZ, 0x3c, !PT ;  /* 0x00000008101b7812 */ /* 0x000fe400078e3cff */
[----:B--2---:R-:W-:-:S04]  /*38100*/  LOP3.LUT R0, R17, 0xffff, RZ, 0xc0, !PT ;  /* 0x0000ffff11007812 */ /* 0x004fc800078ec0ff */
[--C-:B------:R-:W-:Y:S02]  /*38110*/  PRMT R9, R19, 0x4210, R0.reuse ;  /* 0x0000421013097816 */ /* 0x100fe40000000000 */
[----:B------:R-:W-:Y:S02]  /*38120*/  PRMT R11, R11, 0x5210, R0 ;  /* 0x000052100b0b7816 */ /* 0x000fe40000000000 */
[----:B------:R-:W-:-:S04]  /*38130*/  SHF.R.U32.HI R0, RZ, 0x5, R29 ;  /* 0x00000005ff007819 */ /* 0x000fc8000001161d */
[----:B-1----:R-:W-:-:S04]  /*38140*/  SGXT.U32 R22, R0, 0x2 ;  /* 0x000000020016781a */ /* 0x002fc80000000000 */
[C-C-:B-----5:R-:W-:Y:S02]  /*38150*/  LOP3.LUT R0, R6.reuse, 0xf4, R22.reuse, 0xfe, !PT ;  /* 0x000000f406007812 */ /* 0x160fe400078efe16 */
[----:B---3--:R-:W-:-:S03]  /*38160*/  LOP3.LUT R2, R6, 0xf0, R22, 0xfe, !PT ;  /* 0x000000f006027812 */ /* 0x008fc600078efe16 */
[----:B------:R1:W-:Y:S01]  /*38170*/  STL [R1+0xd4], R0 ;  /* 0x0000d40001007387 */ /* 0x0003e20000100800 */
[----:B------:R-:W-:-:S03]  /*38180*/  LOP3.LUT R3, R6, 0xe4, R22, 0xfe, !PT ;  /* 0x000000e406037812 */ /* 0x000fc600078efe16 */
[----:B------:R2:W-:Y:S01]  /*38190*/  STL [R1+0xd0], R2 ;  /* 0x0000d00201007387 */ /* 0x0005e20000100800 */
[C-C-:B-1----:R-:W-:Y:S02]  /*381a0*/  LOP3.LUT R0, R6.reuse, 0xe8, R22.reuse, 0xfe, !PT ;  /* 0x000000e806007812 */ /* 0x142fe400078efe16 */
[----:B--2---:R-:W-:-:S03]  /*381b0*/  LOP3.LUT R2, R6, 0xe0, R22, 0xfe, !PT ;  /* 0x000000e006027812 */ /* 0x004fc600078efe16 */
[----:B------:R1:W-:Y:S04]  /*381c0*/  STL [R1+0xcc], R0 ;  /* 0x0000cc0001007387 */ /* 0x0003e80000100800 */
[----:B------:R2:W-:Y:S01]  /*381d0*/  STL [R1+0xc8], R3 ;  /* 0x0000c80301007387 */ /* 0x0005e20000100800 */
[----:B-1----:R-:W-:-:S03]  /*381e0*/  LOP3.LUT R0, R6, 0xdc, R22, 0xfe, !PT ;  /* 0x000000dc06007812 */ /* 0x002fc600078efe16 */
[----:B------:R1:W-:Y:S01]  /*381f0*/  STL [R1+0xc4], R2 ;  /* 0x0000c40201007387 */ /* 0x0003e20000100800 */
[----:B--2---:R-:W-:-:S03]  /*38200*/  LOP3.LUT R3, R6, 0xd8, R22, 0xfe, !PT ;  /* 0x000000d806037812 */ /* 0x004fc600078efe16 */
[----:B------:R2:W-:Y:S04]  /*38210*/  STL [R1+0xc0], R0 ;  /* 0x0000c00001007387 */ /* 0x0005e80000100800 */
[----:B------:R-:W-:Y:S01]  /*38220*/  STS.64 [R4+UR4+0x1080], R8 ;  /* 0x0010800804007988 */ /* 0x000fe20008000a04 */
[----:B-1----:R-:W-:-:S03]  /*38230*/  LOP3.LUT R2, R6, 0xd4, R22, 0xfe, !PT ;  /* 0x000000d406027812 */ /* 0x002fc600078efe16 */
[----:B------:R-:W-:Y:S01]  /*38240*/  STS.64 [R4+UR4+0x1180], R10 ;  /* 0x0011800a04007988 */ /* 0x000fe20008000a04 */
[C-C-:B--2---:R-:W-:Y:S01]  /*38250*/  LOP3.LUT R0, R6.reuse, 0xd0, R22.reuse, 0xfe, !PT ;  /* 0x000000d006007812 */ /* 0x144fe200078efe16 */
[----:B------:R-:W-:Y:S06]  /*38260*/  BAR.SYNC.DEFER_BLOCKING 0x0 ;  /* 0x0000000000007b1d */ /* 0x000fec0000010000 */
[----:B------:R1:W-:Y:S04]  /*38270*/  STL [R1+0xbc], R3 ;  /* 0x0000bc0301007387 */ /* 0x0003e80000100800 */
[----:B------:R2:W-:Y:S04]  /*38280*/  STL [R1+0xb8], R2 ;  /* 0x0000b80201007387 */ /* 0x0005e80000100800 */
[----:B------:R3:W-:Y:S01]  /*38290*/  STL [R1+0xb4], R0 ;  /* 0x0000b40001007387 */ /* 0x0007e20000100800 */
[----:B-1----:R-:W-:-:S02]  /*382a0*/  LOP3.LUT R3, R6, 0xcc, R22, 0xfe, !PT ;  /* 0x000000cc06037812 */ /* 0x002fc400078efe16 */
[----:B--2---:R-:W-:-:S03]  /*382b0*/  LOP3.LUT R2, R6, 0xc8, R22, 0xfe, !PT ;  /* 0x000000c806027812 */ /* 0x004fc600078efe16 */
[----:B------:R1:W-:Y:S01]  /*382c0*/  STL [R1+0xb0], R3 ;  /* 0x0000b00301007387 */ /* 0x0003e20000100800 */
[----:B---3--:R-:W-:-:S03]  /*382d0*/  LOP3.LUT R0, R6, 0xc4, R22, 0xfe, !PT ;  /* 0x000000c406007812 */ /* 0x008fc600078efe16 */
[----:B------:R2:W-:Y:S04]  /*382e0*/  STL [R1+0xac], R2 ;  /* 0x0000ac0201007387 */ /* 0x0005e80000100800 */
[----:B------:R3:W-:Y:S01]  /*382f0*/  STL [R1+0xa8], R0 ;  /* 0x0000a80001007387 */ /* 0x0007e20000100800 */
[----:B-1----:R-:W-:-:S03]  /*38300*/  LOP3.LUT R3, R6, 0xc0, R22, 0xfe, !PT ;  /* 0x000000c006037812 */ /* 0x002fc600078efe16 */
[----:B------:R-:W1:Y:S01]  /*38310*/  LDS.64 R12, [R16+UR4] ;  /* 0x00000004100c7984 */ /* 0x000e620008000a00 */
[----:B--2---:R-:W-:-:S03]  /*38320*/  LOP3.LUT R2, R6, 0xbc, R22, 0xfe, !PT ;  /* 0x000000bc06027812 */ /* 0x004fc600078efe16 */
[----:B------:R-:W2:Y:S01]  /*38330*/  LDS.64 R10, [R27+UR4] ;  /* 0x000000041b0a7984 */ /* 0x000ea20008000a00 */
[----:B---3--:R-:W-:-:S03]  /*38340*/  LOP3.LUT R0, R6, 0xb8, R22, 0xfe, !PT ;  /* 0x000000b806007812 */ /* 0x008fc600078efe16 */
[----:B------:R3:W-:Y:S04]  /*38350*/  STL [R1+0xa4], R3 ;  /* 0x0000a40301007387 */ /* 0x0007e80000100800 */
[----:B------:R5:W-:Y:S04]  /*38360*/  STL [R1+0xa0], R2 ;  /* 0x0000a00201007387 */ /* 0x000be80000100800 */
[----:B------:R0:W-:Y:S01]  /*38370*/  STL [R1+0x9c], R0 ;  /* 0x00009c0001007387 */ /* 0x0001e20000100800 */
[--C-:B---3--:R-:W-:Y:S01]  /*38380*/  LOP3.LUT R3, R6, 0xb4, R22.reuse, 0xfe, !PT ;  /* 0x000000b406037812 */ /* 0x108fe200078efe16 */
[C---:B----4-:R-:W-:Y:S01]  /*38390*/  IMAD R7, R18.reuse, UR5, RZ ;  /* 0x0000000512077c24 */ /* 0x050fe2000f8e02ff */
[----:B------:R-:W-:Y:S01]  /*383a0*/  ISETP.GE.AND P0, PT, R18, UR12, PT ;  /* 0x0000000c12007c0c */ /* 0x000fe2000bf06270 */
[----:B------:R-:W3:Y:S01]  /*383b0*/  LDS.64 R8, [R16+UR4+0x200] ;  /* 0x0002000410087984 */ /* 0x000ee20008000a00 */
[----:B-----5:R-:W-:-:S02]  /*383c0*/  LOP3.LUT R2, R6, 0xb0, R22, 0xfe, !PT ;  /* 0x000000b006027812 */ /* 0x020fc400078efe16 */
[C---:B------:R-:W-:Y:S01]  /*383d0*/  LOP3.LUT R15, R6.reuse, R22, RZ, 0xfc, !PT ;  /* 0x00000016060f7212 */ /* 0x040fe200078efcff */
[----:B------:R-:W4:Y:S01]  /*383e0*/  LDS.64 R4, [R27+UR4+0x200] ;  /* 0x000200041b047984 */ /* 0x000f220008000a00 */
[----:B0-----:R-:W-:-:S03]  /*383f0*/  LOP3.LUT R0, R6, 0xac, R22, 0xfe, !PT ;  /* 0x000000ac06007812 */ /* 0x001fc600078efe16 */
[----:B------:R0:W-:Y:S04]  /*38400*/  STL [R1+0x98], R3 ;  /* 0x0000980301007387 */ /* 0x0001e80000100800 */
[----:B------:R5:W-:Y:S04]  /*38410*/  STL [R1+0x94], R2 ;  /* 0x0000940201007387 */ /* 0x000be80000100800 */
[----:B------:R1:W-:Y:S01]  /*38420*/  STL [R1+0x90], R0 ;  /* 0x0000900001007387 */ /* 0x0003e20000100800 */
[C-C-:B0-----:R-:W-:Y:S02]  /*38430*/  LOP3.LUT R3, R6.reuse, 0xa8, R22.reuse, 0xfe, !PT ;  /* 0x000000a806037812 */ /* 0x141fe400078efe16 */
[C-C-:B------:R-:W-:Y:S01]  /*38440*/  LOP3.LUT R14, R6.reuse, 0xf8, R22.reuse, 0xfe, !PT ;  /* 0x000000f8060e7812 */ /* 0x140fe200078efe16 */
[----:B------:R-:W-:Y:S01]  /*38450*/  LDS.64 R18, [R27+UR4+0x400] ;  /* 0x000400041b127984 */ /* 0x000fe20008000a00 */
[----:B-----5:R-:W-:-:S02]  /*38460*/  LOP3.LUT R2, R6, 0xa4, R22, 0xfe, !PT ;  /* 0x000000a406027812 */ /* 0x020fc400078efe16 */
[C-C-:B------:R-:W-:Y:S01]  /*38470*/  LOP3.LUT R17, R6.reuse, 0xec, R22.reuse, 0xfe, !PT ;  /* 0x000000ec06117812 */ /* 0x140fe200078efe16 */
[----:B------:R-:W0:Y:S01]  /*38480*/  LDS.64 R20, [R16+UR4+0x400] ;  /* 0x0004000410147984 */ /* 0x000e220008000a00 */
[----:B-1----:R-:W-:-:S03]  /*38490*/  LOP3.LUT R0, R6, 0xa0, R22, 0xfe, !PT ;  /* 0x000000a006007812 */ /* 0x002fc600078efe16 */
[----:B------:R1:W-:Y:S04]  /*384a0*/  STL [R1+0x8c], R3 ;  /* 0x00008c0301007387 */ /* 0x0003e80000100800 */
[----:B------:R5:W-:Y:S04]  /*384b0*/  STL [R1+0x88], R2 ;  /* 0x0000880201007387 */ /* 0x000be80000100800 */
[----:B------:R2:W-:Y:S01]  /*384c0*/  STL [R1+0x84], R0 ;  /* 0x0000840001007387 */ /* 0x0005e20000100800 */
[C-C-:B-1----:R-:W-:Y:S02]  /*384d0*/  LOP3.LUT R3, R6.reuse, 0x9c, R22.reuse, 0xfe, !PT ;  /* 0x0000009c06037812 */ /* 0x142fe400078efe16 */
[----:B-----5:R-:W-:-:S03]  /*384e0*/  LOP3.LUT R2, R6, 0x98, R22, 0xfe, !PT ;  /* 0x0000009806027812 */ /* 0x020fc600078efe16 */
[----:B------:R1:W-:Y:S01]  /*384f0*/  STL [R1+0x80], R3 ;  /* 0x0000800301007387 */ /* 0x0003e20000100800 */
[----:B--2---:R-:W-:-:S03]  /*38500*/  LOP3.LUT R0, R6, 0x94, R22, 0xfe, !PT ;  /* 0x0000009406007812 */ /* 0x004fc600078efe16 */
[----:B------:R2:W-:Y:S04]  /*38510*/  STL [R1+0x7c], R2 ;  /* 0x00007c0201007387 */ /* 0x0005e80000100800 */
[----:B------:R5:W-:Y:S01]  /*38520*/  STL [R1+0x78], R0 ;  /* 0x0000780001007387 */ /* 0x000be20000100800 */
[C-C-:B-1----:R-:W-:Y:S02]  /*38530*/  LOP3.LUT R3, R6.reuse, 0x90, R22.reuse, 0xfe, !PT ;  /* 0x0000009006037812 */ /* 0x142fe400078efe16 */
[----:B--2---:R-:W-:-:S03]  /*38540*/  LOP3.LUT R2, R6, 0x8c, R22, 0xfe, !PT ;  /* 0x0000008c06027812 */ /* 0x004fc600078efe16 */
[----:B------:R1:W-:Y:S01]  /*38550*/  STL [R1+0x74], R3 ;  /* 0x0000740301007387 */ /* 0x0003e20000100800 */
[----:B-----5:R-:W-:-:S03]  /*38560*/  LOP3.LUT R0, R6, 0x88, R22, 0xfe, !PT ;  /* 0x0000008806007812 */ /* 0x020fc600078efe16 */
        /* <DEDUP_REMOVED lines=22> */
[----:B------:R-:W-:Y:S01]  /*386d0*/  STL [R1+0x44], R3 ;  /* 0x0000440301007387 */ /* 0x000fe20000100800 */
[----:B-----5:R-:W-:-:S03]  /*386e0*/  LOP3.LUT R0, R6, 0x5c, R22, 0xfe, !PT ;  /* 0x0000005c06007812 */ /* 0x020fc600078efe16 */
[----:B------:R-:W-:Y:S04]  /*386f0*/  STL [R1+0x40], R2 ;  /* 0x0000400201007387 */ /* 0x000fe80000100800 */
[----:B------:R1:W-:Y:S04]  /*38700*/  STL [R1+0x3c], R0 ;  /* 0x00003c0001007387 */ /* 0x0003e80000100800 */
[----:B------:R2:W-:Y:S01]  /*38710*/  STL [R1+0xfb0], R13 ;  /* 0x000fb00d01007387 */ /* 0x0005e20000100800 */
[C-C-:B-1----:R-:W-:Y:S02]  /*38720*/  LOP3.LUT R0, R6.reuse, 0x58, R22.reuse, 0xfe, !PT ;  /* 0x0000005806007812 */ /* 0x142fe400078efe16 */
[----:B--2---:R-:W-:-:S05]  /*38730*/  LOP3.LUT R13, R6, 0x54, R22, 0xfe, !PT ;  /* 0x00000054060d7812 */ /* 0x004fca00078efe16 */
[----:B------:R1:W-:Y:S04]  /*38740*/  STL [R1+0xfb4], R13 ;  /* 0x000fb40d01007387 */ /* 0x0003e80000100800 */
[----:B------:R2:W-:Y:S01]  /*38750*/  STL [R1+0x38], R0 ;  /* 0x0000380001007387 */ /* 0x0005e20000100800 */
[C-C-:B-1----:R-:W-:Y:S02]  /*38760*/  LOP3.LUT R13, R6.reuse, 0x4c, R22.reuse, 0xfe, !PT ;  /* 0x0000004c060d7812 */ /* 0x142fe400078efe16 */
[----:B--2---:R-:W-:-:S03]  /*38770*/  LOP3.LUT R0, R6, 0x50, R22, 0xfe, !PT ;  /* 0x0000005006007812 */ /* 0x004fc600078efe16 */
[----:B------:R1:W-:Y:S04]  /*38780*/  STL [R1+0xfb8], R13 ;  /* 0x000fb80d01007387 */ /* 0x0003e80000100800 */
        /* <DEDUP_REMOVED lines=14> */
[----:B------:R-:W-:Y:S04]  /*38870*/  STL [R1+0xfcc], R13 ;  /* 0x000fcc0d01007387 */ /* 0x000fe80000100800 */
[----:B------:R2:W-:Y:S01]  /*38880*/  STL [R1+0x14], R0 ;  /* 0x0000140001007387 */ /* 0x0005e20000100800 */
[C-C-:B------:R-:W-:Y:S02]  /*38890*/  LOP3.LUT R29, R6.reuse, 0x20, R22.reuse, 0xfe, !PT ;  /* 0x00000020061d7812 */ /* 0x140fe400078efe16 */
[C-C-:B-1----:R-:W-:Y:S02]  /*388a0*/  LOP3.LUT R11, R6.reuse, 0x2c, R22.reuse, 0xfe, !PT ;  /* 0x0000002c060b7812 */ /* 0x142fe400078efe16 */
[C-C-:B--2---:R-:W-:Y:S02]  /*388b0*/  LOP3.LUT R0, R6.reuse, 0x28, R22.reuse, 0xfe, !PT ;  /* 0x0000002806007812 */ /* 0x144fe400078efe16 */
[----:B------:R-:W-:-:S02]  /*388c0*/  LOP3.LUT R13, R6, 0x24, R22, 0xfe, !PT ;  /* 0x00000024060d7812 */ /* 0x000fc400078efe16 */
[C-C-:B------:R-:W-:Y:S01]  /*388d0*/  LOP3.LUT R28, R6.reuse, 0x1c, R22.reuse, 0xfe, !PT ;  /* 0x0000001c061c7812 */ /* 0x140fe200078efe16 */
[----:B------:R1:W-:Y:S01]  /*388e0*/  STL [R1+0x8], R0 ;  /* 0x0000080001007387 */ /* 0x0003e20000100800 */
[C-C-:B------:R-:W-:Y:S02]  /*388f0*/  LOP3.LUT R2, R6.reuse, 0x14, R22.reuse, 0xfe, !PT ;  /* 0x0000001406027812 */ /* 0x140fe400078efe16 */
[C-C-:B------:R-:W-:Y:S02]  /*38900*/  LOP3.LUT R3, R6.reuse, 0x10, R22.reuse, 0xfe, !PT ;  /* 0x0000001006037812 */ /* 0x140fe400078efe16 */
[C-C-:B------:R-:W-:Y:S02]  /*38910*/  LOP3.LUT R23, R6.reuse, 0xc, R22.reuse, 0xfe, !PT ;  /* 0x0000000c06177812 */ /* 0x140fe400078efe16 */
[C-C-:B------:R-:W-:Y:S02]  /*38920*/  LOP3.LUT R26, R6.reuse, 0x8, R22.reuse, 0xfe, !PT ;  /* 0x00000008061a7812 */ /* 0x140fe400078efe16 */
[C---:B------:R-:W-:Y:S01]  /*38930*/  ISETP.LT.AND P2, PT, R15.reuse, UR13, !P0 ;  /* 0x0000000d0f007c0c */ /* 0x040fe2000c741270 */
[----:B------:R-:W-:Y:S01]  /*38940*/  IMAD R15, R15, R24, RZ ;  /* 0x000000180f0f7224 */ /* 0x000fe200078e02ff */
[----:B-1----:R-:W-:-:S02]  /*38950*/  LOP3.LUT R0, R6, 0x18, R22, 0xfe, !PT ;  /* 0x0000001806007812 */ /* 0x002fc400078efe16 */
[----:B------:R-:W-:Y:S02]  /*38960*/  LOP3.LUT R22, R6, 0x4, R22, 0xfe, !PT ;  /* 0x0000000406167812 */ /* 0x000fe400078efe16 */
[C---:B------:R-:W-:Y:S02]  /*38970*/  IADD3 R6, P3, R7.reuse, UR6, RZ ;  /* 0x0000000607067c10 */ /* 0x040fe4000ff7e0ff */
[----:B------:R-:W-:Y:S02]  /*38980*/  ISETP.LT.AND P1, PT, R14, UR13, !P0 ;  /* 0x0000000d0e007c0c */ /* 0x000fe4000c721270 */
[----:B------:R-:W-:Y:S02]  /*38990*/  LEA.HI.X.SX32 R7, R7, UR7, 0x1, P3 ;  /* 0x0000000707077c11 */ /* 0x000fe400098f0eff */
[----:B------:R-:W-:Y:S02]  /*389a0*/  IADD3 R14, P6, R15, R6, RZ ;  /* 0x000000060f0e7210 */ /* 0x000fe40007fde0ff */
[----:B------:R-:W-:-:S02]  /*389b0*/  PRMT R25, R12, 0x7770, RZ ;  /* 0x000077700c197816 */ /* 0x000fc400000000ff */
[----:B------:R-:W-:-:S05]  /*389c0*/  LEA.HI.X.SX32 R15, R15, R7, 0x1, P6 ;  /* 0x000000070f0f7211 */ /* 0x000fca00030f0eff */
[----:B------:R-:W-:Y:S04]  /*389d0*/  @P2 STG.E.U8 desc[UR8][R14.64], R25 ;  /* 0x000000190e002986 */ /* 0x000fe8000c101108 */
[----:B------:R1:W-:Y:S02]  /*389e0*/  LDS.64 R14, [R27+UR4+0x600] ;  /* 0x000600041b0e7984 */ /* 0x0003e40008000a00 */
[----:B-1----:R-:W1:Y:S01]  /*389f0*/  LDC R27, c[0x0][0x248] ;  /* 0x00009200ff1b7b82 */ /* 0x002e620000000800 */
[C---:B------:R-:W-:Y:S01]  /*38a00*/  ISETP.LT.AND P3, PT, R22.reuse, UR13, !P0 ;  /* 0x0000000d16007c0c */ /* 0x040fe2000c761270 */
[-C--:B------:R-:W-:Y:S01]  /*38a10*/  IMAD R22, R22, R24.reuse, RZ ;  /* 0x0000001816167224 */ /* 0x080fe200078e02ff */
[C---:B------:R-:W-:Y:S01]  /*38a20*/  ISETP.LT.AND P5, PT, R26.reuse, UR13, !P0 ;  /* 0x0000000d1a007c0c */ /* 0x040fe2000c7a1270 */
[----:B------:R-:W-:-:S03]  /*38a30*/  IMAD R26, R26, R24, RZ ;  /* 0x000000181a1a7224 */ /* 0x000fc600078e02ff */
[CC--:B------:R-:W-:Y:S02]  /*38a40*/  IADD3 R24, P6, R22.reuse, R6.reuse, RZ ;  /* 0x0000000616187210 */ /* 0x0c0fe40007fde0ff */
[C---:B------:R-:W-:Y:S02]  /*38a50*/  ISETP.LT.AND P2, PT, R23.reuse, UR13, !P0 ;  /* 0x0000000d17007c0c */ /* 0x040fe4000c741270 */
[----:B------:R-:W-:Y:S02]  /*38a60*/  LEA.HI.X.SX32 R25, R22, R7, 0x1, P6 ;  /* 0x0000000716197211 */ /* 0x000fe400030f0eff */
[----:B------:R-:W-:Y:S01]  /*38a70*/  IADD3 R22, P6, R26, R6, RZ ;  /* 0x000000061a167210 */ /* 0x000fe20007fde0ff */
[----:B-1----:R-:W-:Y:S01]  /*38a80*/  IMAD R27, R23, R27, RZ ;  /* 0x0000001b171b7224 */ /* 0x002fe200078e02ff */
[----:B------:R-:W-:-:S05]  /*38a90*/  PRMT R23, R10, 0x7770, RZ ;  /* 0x000077700a177816 */ /* 0x000fca00000000ff */
[----:B------:R1:W-:Y:S01]  /*38aa0*/  @P3 STG.E.U8 desc[UR8][R24.64], R23 ;  /* 0x0000001718003986 */ /* 0x0003e2000c101108 */
[----:B------:R-:W-:-:S03]  /*38ab0*/  ISETP.LT.AND P4, PT, R17, UR13, !P0 ;  /* 0x0000000d11007c0c */ /* 0x000fc6000c781270 */
[----:B------:R-:W2:Y:S01]  /*38ac0*/  LDS.64 R16, [R16+UR4+0x600] ;  /* 0x0006000410107984 */ /* 0x000ea20008000a00 */
[----:B-1----:R-:W-:Y:S02]  /*38ad0*/  LEA.HI.X.SX32 R23, R26, R7, 0x1, P6 ;  /* 0x000000071a177211 */ /* 0x002fe400030f0eff */
[----:B------:R-:W1:Y:S01]  /*38ae0*/  LDC R26, c[0x0][0x248] ;  /* 0x00009200ff1a7b82 */ /* 0x000e620000000800 */
[----:B---3--:R-:W-:Y:S02]  /*38af0*/  PRMT R25, R8, 0x7770, RZ ;  /* 0x0000777008197816 */ /* 0x008fe400000000ff */
[----:B------:R-:W-:-:S03]  /*38b00*/  IADD3 R24, P6, R27, R6, RZ ;  /* 0x000000061b187210 */ /* 0x000fc60007fde0ff */
[----:B------:R3:W-:Y:S02]  /*38b10*/  @P5 STG.E.U8 desc[UR8][R22.64], R25 ;  /* 0x0000001916005986 */ /* 0x0007e4000c101108 */
[----:B---3--:R-:W-:Y:S02]  /*38b20*/  LEA.HI.X.SX32 R25, R27, R7, 0x1, P6 ;  /* 0x000000071b197211 */ /* 0x008fe400030f0eff */
[----:B----4-:R-:W-:Y:S01]  /*38b30*/  PRMT R23, R4, 0x7770, RZ ;  /* 0x0000777004177816 */ /* 0x010fe200000000ff */
[----:B------:R-:W3:Y:S04]  /*38b40*/  LDL.LU R27, [R1+0x8] ;  /* 0x00000800011b7983 */ /* 0x000ee80000300800 */
[----:B------:R4:W-:Y:S01]  /*38b50*/  @P2 STG.E.U8 desc[UR8][R24.64], R23 ;  /* 0x0000001718002986 */ /* 0x0009e2000c101108 */
[C---:B------:R-:W-:Y:S01]  /*38b60*/  ISETP.LT.AND P3, PT, R3.reuse, UR13, !P0 ;  /* 0x0000000d03007c0c */ /* 0x040fe2000c761270 */
[----:B----4-:R-:W4:Y:S01]  /*38b70*/  LDC R25, c[0x0][0x248] ;  /* 0x00009200ff197b82 */ /* 0x010f220000000800 */
[-C--:B-1----:R-:W-:Y:S01]  /*38b80*/  IMAD R3, R3, R26.reuse, RZ ;  /* 0x0000001a03037224 */ /* 0x082fe200078e02ff */
[C---:B------:R-:W-:Y:S01]  /*38b90*/  ISETP.LT.AND P5, PT, R2.reuse, UR13, !P0 ;  /* 0x0000000d02007c0c */ /* 0x040fe2000c7a1270 */
[----:B------:R-:W-:-:S03]  /*38ba0*/  IMAD R26, R2, R26, RZ ;  /* 0x0000001a021a7224 */ /* 0x000fc600078e02ff */
[----:B------:R-:W-:-:S04]  /*38bb0*/  IADD3 R22, P6, R3, R6, RZ ;  /* 0x0000000603167210 */ /* 0x000fc80007fde0ff */
[----:B------:R-:W-:Y:S02]  /*38bc0*/  LEA.HI.X.SX32 R23, R3, R7, 0x1, P6 ;  /* 0x0000000703177211 */ /* 0x000fe400030f0eff */
[----:B0-----:R-:W-:Y:S02]  /*38bd0*/  PRMT R3, R20, 0x7770, RZ ;  /* 0x0000777014037816 */ /* 0x001fe400000000ff */
[----:B------:R-:W-:Y:S02]  /*38be0*/  ISETP.LT.AND P2, PT, R0, UR13, !P0 ;  /* 0x0000000d00007c0c */ /* 0x000fe4000c741270 */
[----:B------:R-:W-:Y:S01]  /*38bf0*/  IADD3 R2, P6, R26, R6, RZ ;  /* 0x000000061a027210 */ /* 0x000fe20007fde0ff */
[----:B------:R0:W-:Y:S01]  /*38c00*/  @P3 STG.E.U8 desc[UR8][R22.64], R3 ;  /* 0x0000000316003986 */ /* 0x0001e2000c101108 */
[----:B----4-:R-:W-:Y:S02]  /*38c10*/  IMAD R0, R0, R25, RZ ;  /* 0x0000001900007224 */ /* 0x010fe400078e02ff */
[----:B0-----:R-:W-:-:S02]  /*38c20*/  LEA.HI.X.SX32 R3, R26, R7, 0x1, P6 ;  /* 0x000000071a037211 */ /* 0x001fc400030f0eff */
[----:B------:R-:W-:Y:S01]  /*38c30*/  PRMT R23, R18, 0x7770, RZ ;  /* 0x0000777012177816 */ /* 0x000fe200000000ff */
[----:B------:R-:W4:Y:S01]  /*38c40*/  LDL.LU R26, [R1+0x14] ;  /* 0x00001400011a7983 */ /* 0x000f220000300800 */
[----:B------:R-:W-:-:S03]  /*38c50*/  IADD3 R22, P6, R0, R6, RZ ;  /* 0x0000000600167210 */ /* 0x000fc60007fde0ff */
[----:B------:R0:W-:Y:S02]  /*38c60*/  @P5 STG.E.U8 desc[UR8][R2.64], R23 ;  /* 0x0000001702005986 */ /* 0x0001e4000c101108 */
[----:B0-----:R-:W-:Y:S02]  /*38c70*/  LEA.HI.X.SX32 R23, R0, R7, 0x1, P6 ;  /* 0x0000000700177211 */ /* 0x001fe400030f0eff */
[----:B--2---:R-:W-:-:S05]  /*38c80*/  PRMT R0, R16, 0x7770, RZ ;  /* 0x0000777010007816 */ /* 0x004fca00000000ff */
[----:B------:R0:W-:Y:S01]  /*38c90*/  @P2 STG.E.U8 desc[UR8][R22.64], R0 ;  /* 0x0000000016002986 */ /* 0x0001e2000c101108 */
[C---:B------:R-:W-:Y:S01]  /*38ca0*/  ISETP.LT.AND P2, PT, R13.reuse, UR13, !P0 ;  /* 0x0000000d0d007c0c */ /* 0x040fe2000c741270 */
[-C--:B0-----:R-:W-:Y:S02]  /*38cb0*/  IMAD R0, R13, R25.reuse, RZ ;  /* 0x000000190d007224 */ /* 0x081fe400078e02ff */
[----:B------:R-:W2:Y:S01]  /*38cc0*/  LDL.LU R13, [R1+0xfcc] ;  /* 0x000fcc00010d7983 */ /* 0x000ea20000300800 */
[C---:B------:R-:W-:Y:S01]  /*38cd0*/  ISETP.LT.AND P3, PT, R28.reuse, UR13, !P0 ;  /* 0x0000000d1c007c0c */ /* 0x040fe2000c761270 */
[-C--:B------:R-:W-:Y:S01]  /*38ce0*/  IMAD R28, R28, R25.reuse, RZ ;  /* 0x000000191c1c7224 */ /* 0x080fe200078e02ff */
[C---:B------:R-:W-:Y:S01]  /*38cf0*/  ISETP.LT.AND P5, PT, R29.reuse, UR13, !P0 ;  /* 0x0000000d1d007c0c */ /* 0x040fe2000c7a1270 */
[----:B------:R-:W-:-:S03]  /*38d00*/  IMAD R29, R29, R25, RZ ;  /* 0x000000191d1d7224 */ /* 0x000fc600078e02ff */
[-C--:B------:R-:W-:Y:S02]  /*38d10*/  IADD3 R2, P6, R28, R6.reuse, RZ ;  /* 0x000000061c027210 */ /* 0x080fe40007fde0ff */
[----:B------:R-:W-:Y:S02]  /*38d20*/  PRMT R23, R14, 0x7770, RZ ;  /* 0x000077700e177816 */ /* 0x000fe400000000ff */
[----:B------:R-:W-:Y:S02]  /*38d30*/  LEA.HI.X.SX32 R3, R28, R7, 0x1, P6 ;  /* 0x000000071c037211 */ /* 0x000fe400030f0eff */
[----:B------:R-:W-:-:S03]  /*38d40*/  IADD3 R22, P6, R29, R6, RZ ;  /* 0x000000061d167210 */ /* 0x000fc60007fde0ff */
[----:B------:R0:W-:Y:S02]  /*38d50*/  @P3 STG.E.U8 desc[UR8][R2.64], R23 ;  /* 0x0000001702003986 */ /* 0x0001e4000c101108 */
[----:B0-----:R-:W-:Y:S02]  /*38d60*/  LEA.HI.X.SX32 R23, R29, R7, 0x1, P6 ;  /* 0x000000071d177211 */ /* 0x001fe400030f0eff */
[----:B------:R-:W-:Y:S02]  /*38d70*/  PRMT R3, R12, 0x7771, RZ ;  /* 0x000077710c037816 */ /* 0x000fe400000000ff */
[----:B------:R-:W-:-:S03]  /*38d80*/  IADD3 R2, P6, R0, R6, RZ ;  /* 0x0000000600027210 */ /* 0x000fc60007fde0ff */
[----:B------:R0:W-:Y:S01]  /*38d90*/  @P5 STG.E.U8 desc[UR8][R22.64], R3 ;  /* 0x0000000316005986 */ /* 0x0001e2000c101108 */
[C---:B------:R-:W-:Y:S02]  /*38da0*/  ISETP.LT.AND P5, PT, R11.reuse, UR13, !P0 ;  /* 0x0000000d0b007c0c */ /* 0x040fe4000c7a1270 */
[----:B0-----:R-:W-:Y:S02]  /*38db0*/  LEA.HI.X.SX32 R3, R0, R7, 0x1, P6 ;  /* 0x0000000700037211 */ /* 0x001fe400030f0eff */
[----:B------:R-:W-:Y:S01]  /*38dc0*/  PRMT R23, R10, 0x7771, RZ ;  /* 0x000077710a177816 */ /* 0x000fe200000000ff */
[----:B------:R-:W-:-:S04]  /*38dd0*/  IMAD R0, R11, R25, RZ ;  /* 0x000000190b007224 */ /* 0x000fc800078e02ff */
[----:B------:R0:W-:Y:S01]  /*38de0*/  @P2 STG.E.U8 desc[UR8][R2.64], R23 ;  /* 0x0000001702002986 */ /* 0x0001e2000c101108 */
[C---:B---3--:R-:W-:Y:S01]  /*38df0*/  IMAD R24, R27.reuse, R25, RZ ;  /* 0x000000191b187224 */ /* 0x048fe200078e02ff */
[----:B------:R-:W-:Y:S02]  /*38e00*/  ISETP.LT.AND P3, PT, R27, UR13, !P0 ;  /* 0x0000000d1b007c0c */ /* 0x000fe4000c761270 */
[----:B------:R-:W3:Y:S02]  /*38e10*/  LDL.LU R27, [R1+0x20] ;  /* 0x00002000011b7983 */ /* 0x000ee40000300800 */
[C---:B------:R-:W-:Y:S02]  /*38e20*/  IADD3 R22, P6, R24.reuse, R6, RZ ;  /* 0x0000000618167210 */ /* 0x040fe40007fde0ff */
[----:B------:R-:W5:Y:S02]  /*38e30*/  LDL.LU R11, [R1+0xfc8] ;  /* 0x000fc800010b7983 */ /* 0x000f640000300800 */
[----:B0-----:R-:W-:-:S02]  /*38e40*/  LEA.HI.X.SX32 R23, R24, R7, 0x1, P6 ;  /* 0x0000000718177211 */ /* 0x001fc400030f0eff */
[C---:B--2---:R-:W-:Y:S01]  /*38e50*/  ISETP.LT.AND P2, PT, R13.reuse, UR13, !P0 ;  /* 0x0000000d0d007c0c */ /* 0x044fe2000c741270 */
[----:B------:R-:W-:Y:S02]  /*38e60*/  IMAD R24, R13, R25, RZ ;  /* 0x000000190d187224 */ /* 0x000fe400078e02ff */
[----:B------:R-:W2:Y:S01]  /*38e70*/  LDL.LU R13, [R1+0xfc4] ;  /* 0x000fc400010d7983 */ /* 0x000ea20000300800 */
[----:B------:R-:W-:Y:S02]  /*38e80*/  PRMT R3, R8, 0x7771, RZ ;  /* 0x0000777108037816 */ /* 0x000fe400000000ff */
[C---:B------:R-:W-:Y:S01]  /*38e90*/  IADD3 R2, P6, R0.reuse, R6, RZ ;  /* 0x0000000600027210 */ /* 0x040fe20007fde0ff */
[----:B------:R-:W3:Y:S04]  /*38ea0*/  LDL.LU R28, [R1+0x28] ;  /* 0x00002800011c7983 */ /* 0x000ee80000300800 */
[----:B------:R0:W-:Y:S02]  /*38eb0*/  @P3 STG.E.U8 desc[UR8][R22.64], R3 ;  /* 0x0000000316003986 */ /* 0x0001e4000c101108 */
[----:B0-----:R-:W-:-:S02]  /*38ec0*/  LEA.HI.X.SX32 R3, R0, R7, 0x1, P6 ;  /* 0x0000000700037211 */ /* 0x001fc400030f0eff */
[----:B------:R-:W-:Y:S01]  /*38ed0*/  PRMT R23, R4, 0x7771, RZ ;  /* 0x0000777104177816 */ /* 0x000fe200000000ff */
[----:B----4-:R-:W-:Y:S01]  /*38ee0*/  IMAD R0, R26, R25, RZ ;  /* 0x000000191a007224 */ /* 0x010fe200078e02ff */
[----:B------:R-:W-:-:S03]  /*38ef0*/  IADD3 R22, P6, R24, R6, RZ ;  /* 0x0000000618167210 */ /* 0x000fc60007fde0ff */
[----:B------:R0:W-:Y:S02]  /*38f00*/  @P5 STG.E.U8 desc[UR8][R2.64], R23 ;  /* 0x0000001702005986 */ /* 0x0001e4000c101108 */
[----:B0-----:R-:W-:Y:S02]  /*38f10*/  LEA.HI.X.SX32 R23, R24, R7, 0x1, P6 ;  /* 0x0000000718177211 */ /* 0x001fe400030f0eff */
[----:B------:R-:W-:Y:S02]  /*38f20*/  PRMT R3, R20, 0x7771, RZ ;  /* 0x0000777114037816 */ /* 0x000fe400000000ff */
[----:B------:R-:W-:-:S03]  /*38f30*/  IADD3 R2, P6, R0, R6, RZ ;  /* 0x0000000600027210 */ /* 0x000fc60007fde0ff */
[----:B------:R0:W-:Y:S02]  /*38f40*/  @P2 STG.E.U8 desc[UR8][R22.64], R3 ;  /* 0x0000000316002986 */ /* 0x0001e4000c101108 */
[----:B0-----:R-:W-:Y:S02]  /*38f50*/  LEA.HI.X.SX32 R3, R0, R7, 0x1, P6 ;  /* 0x0000000700037211 */ /* 0x001fe400030f0eff */
[C---:B-----5:R-:W-:Y:S01]  /*38f60*/  ISETP.LT.AND P5, PT, R11.reuse, UR13, !P0 ;  /* 0x0000000d0b007c0c */ /* 0x060fe2000c7a1270 */
[-C--:B------:R-:W-:Y:S02]  /*38f70*/  IMAD R24, R11, R25.reuse, RZ ;  /* 0x000000190b187224 */ /* 0x080fe400078e02ff */
[----:B------:R-:W4:Y:S01]  /*38f80*/  LDL.LU R11, [R1+0xfc0] ;  /* 0x000fc000010b7983 */ /* 0x000f220000300800 */
[C---:B--2---:R-:W-:Y:S01]  /*38f90*/  ISETP.LT.AND P2, PT, R13.reuse, UR13, !P0 ;  /* 0x0000000d0d007c0c */ /* 0x044fe2000c741270 */
[----:B------:R-:W-:Y:S02]  /*38fa0*/  IMAD R0, R13, R25, RZ ;  /* 0x000000190d007224 */ /* 0x000fe400078e02ff */
[----:B------:R-:W2:Y:S01]  /*38fb0*/  LDL.LU R13, [R1+0xfbc] ;  /* 0x000fbc00010d7983 */ /* 0x000ea20000300800 */
[----:B------:R-:W-:-:S02]  /*38fc0*/  ISETP.LT.AND P3, PT, R26, UR13, !P0 ;  /* 0x0000000d1a007c0c */ /* 0x000fc4000c761270 */
[----:B------:R-:W-:Y:S01]  /*38fd0*/  PRMT R23, R18, 0x7771, RZ ;  /* 0x0000777112177816 */ /* 0x000fe200000000ff */
[----:B------:R-:W5:Y:S01]  /*38fe0*/  LDL.LU R26, [R1+0x30] ;  /* 0x00003000011a7983 */ /* 0x000f620000300800 */
[----:B------:R-:W-:-:S09]  /*38ff0*/  IADD3 R22, P6, R24, R6, RZ ;  /* 0x0000000618167210 */ /* 0x000fd20007fde0ff */
[----:B------:R0:W-:Y:S02]  /*39000*/  @P3 STG.E.U8 desc[UR8][R2.64], R23 ;  /* 0x0000001702003986 */ /* 0x0001e4000c101108 */
[----:B0-----:R-:W-:Y:S02]  /*39010*/  LEA.HI.X.SX32 R23, R24, R7, 0x1, P6 ;  /* 0x0000000718177211 */ /* 0x001fe400030f0eff */
[----:B------:R-:W-:Y:S02]  /*39020*/  PRMT R3, R16, 0x7771, RZ ;  /* 0x0000777110037816 */ /* 0x000fe400000000ff */
[----:B------:R-:W-:-:S03]  /*39030*/  IADD3 R2, P6, R0, R6, RZ ;  /* 0x0000000600027210 */ /* 0x000fc60007fde0ff */
[----:B------:R0:W-:Y:S02]  /*39040*/  @P5 STG.E.U8 desc[UR8][R22.64], R3 ;  /* 0x0000000316005986 */ /* 0x0001e4000c101108 */
[----:B0-----:R-:W-:Y:S02]  /*39050*/  LEA.HI.X.SX32 R3, R0, R7, 0x1, P6 ;  /* 0x0000000700037211 */ /* 0x001fe400030f0eff */
[C---:B--2---:R-:W-:Y:S01]  /*39060*/  ISETP.LT.AND P5, PT, R13.reuse, UR13, !P0 ;  /* 0x0000000d0d007c0c */ /* 0x044fe2000c7a1270 */
[-C--:B------:R-:W-:Y:S02]  /*39070*/  IMAD R0, R13, R25.reuse, RZ ;  /* 0x000000190d007224 */ /* 0x080fe400078e02ff */
[----:B------:R-:W2:Y:S01]  /*39080*/  LDL.LU R13, [R1+0xfb8] ;  /* 0x000fb800010d7983 */ /* 0x000ea20000300800 */
[C---:B---3--:R-:W-:Y:S01]  /*39090*/  IMAD R24, R27.reuse, R25, RZ ;  /* 0x000000191b187224 */ /* 0x048fe200078e02ff */
[----:B------:R-:W-:Y:S02]  /*390a0*/  ISETP.LT.AND P3, PT, R27, UR13, !P0 ;  /* 0x0000000d1b007c0c */ /* 0x000fe4000c761270 */
[----:B------:R-:W-:Y:S01]  /*390b0*/  PRMT R23, R14, 0x7771, RZ ;  /* 0x000077710e177816 */ /* 0x000fe200000000ff */
[----:B------:R-:W3:Y:S01]  /*390c0*/  LDL.LU R27, [R1+0x38] ;  /* 0x00003800011b7983 */ /* 0x000ee20000300800 */
[----:B------:R-:W-:-:S03]  /*390d0*/  IADD3 R22, P6, R24, R6, RZ ;  /* 0x0000000618167210 */ /* 0x000fc60007fde0ff */
[----:B------:R0:W-:Y:S04]  /*390e0*/  @P2 STG.E.U8 desc[UR8][R2.64], R23 ;  /* 0x0000001702002986 */ /* 0x0001e8000c101108 */
[----:B------:R-:W4:Y:S01]  /*390f0*/  LDL.LU R29, [R1+0x3c] ;  /* 0x00003c00011d7983 */ /* 0x000f220000300800 */
[----:B0-----:R-:W-:Y:S02]  /*39100*/  LEA.HI.X.SX32 R23, R24, R7, 0x1, P6 ;  /* 0x0000000718177211 */ /* 0x001fe400030f0eff */
[----:B------:R-:W-:Y:S02]  /*39110*/  PRMT R3, R12, 0x7772, RZ ;  /* 0x000077720c037816 */ /* 0x000fe400000000ff */
[----:B------:R-:W-:-:S03]  /*39120*/  IADD3 R2, P6, R0, R6, RZ ;  /* 0x0000000600027210 */ /* 0x000fc60007fde0ff */
[----:B------:R0:W-:Y:S02]  /*39130*/  @P3 STG.E.U8 desc[UR8][R22.64], R3 ;  /* 0x0000000316003986 */ /* 0x0001e4000c101108 */
[----:B0-----:R-:W-:Y:S01]  /*39140*/  LEA.HI.X.SX32 R3, R0, R7, 0x1, P6 ;  /* 0x0000000700037211 */ /* 0x001fe200030f0eff */
[----:B------:R-:W-:Y:S01]  /*39150*/  IMAD R24, R28, R25, RZ ;  /* 0x000000191c187224 */ /* 0x000fe200078e02ff */
[----:B------:R-:W-:-:S04]  /*39160*/  PRMT R23, R10, 0x7772, RZ ;  /* 0x000077720a177816 */ /* 0x000fc800000000ff */
[----:B------:R-:W-:Y:S01]  /*39170*/  IADD3 R22, P6, R24, R6, RZ ;  /* 0x0000000618167210 */ /* 0x000fe20007fde0ff */
[----:B------:R0:W-:Y:S01]  /*39180*/  @P5 STG.E.U8 desc[UR8][R2.64], R23 ;  /* 0x0000001702005986 */ /* 0x0001e2000c101108 */
[----:B------:R-:W-:Y:S02]  /*39190*/  ISETP.LT.AND P2, PT, R28, UR13, !P0 ;  /* 0x0000000d1c007c0c */ /* 0x000fe4000c741270 */
[----:B-----5:R-:W-:Y:S02]  /*391a0*/  ISETP.LT.AND P5, PT, R26, UR13, !P0 ;  /* 0x0000000d1a007c0c */ /* 0x020fe4000c7a1270 */
[----:B0-----:R-:W-:Y:S01]  /*391b0*/  LEA.HI.X.SX32 R23, R24, R7, 0x1, P6 ;  /* 0x0000000718177211 */ /* 0x001fe200030f0eff */
[-C--:B------:R-:W-:Y:S01]  /*391c0*/  IMAD R24, R26, R25.reuse, RZ ;  /* 0x000000191a187224 */ /* 0x080fe200078e02ff */
[C---:B--2---:R-:W-:Y:S01]  /*391d0*/  ISETP.LT.AND P3, PT, R13.reuse, UR13, !P0 ;  /* 0x0000000d0d007c0c */ /* 0x044fe2000c761270 */
[----:B------:R-:W-:Y:S02]  /*391e0*/  IMAD R0, R13, R25, RZ ;  /* 0x000000190d007224 */ /* 0x000fe400078e02ff */
[----:B------:R-:W2:Y:S04]  /*391f0*/  LDL.LU R13, [R1+0xfb4] ;  /* 0x000fb400010d7983 */ /* 0x000ea80000300800 */
[----:B------:R-:W5:Y:S04]  /*39200*/  LDL.LU R28, [R1+0x40] ;  /* 0x00004000011c7983 */ /* 0x000f680000300800 */
[----:B------:R-:W5:Y:S01]  /*39210*/  LDL.LU R26, [R1+0x44] ;  /* 0x00004400011a7983 */ /* 0x000f620000300800 */
[----:B------:R-:W-:-:S02]  /*39220*/  PRMT R3, R8, 0x7772, RZ ;  /* 0x0000777208037816 */ /* 0x000fc400000000ff */
[----:B------:R-:W-:-:S03]  /*39230*/  IADD3 R2, P6, R0, R6, RZ ;  /* 0x0000000600027210 */ /* 0x000fc60007fde0ff */
[----:B------:R0:W-:Y:S02]  /*39240*/  @P2 STG.E.U8 desc[UR8][R22.64], R3 ;  /* 0x0000000316002986 */ /* 0x0001e4000c101108 */
[----:B0-----:R-:W-:Y:S02]  /*39250*/  LEA.HI.X.SX32 R3, R0, R7, 0x1, P6 ;  /* 0x0000000700037211 */ /* 0x001fe400030f0eff */
[----:B------:R-:W-:Y:S02]  /*39260*/  PRMT R23, R4, 0x7772, RZ ;  /* 0x0000777204177816 */ /* 0x000fe400000000ff */
[----:B------:R-:W-:-:S03]  /*39270*/  IADD3 R22, P6, R24, R6, RZ ;  /* 0x0000000618167210 */ /* 0x000fc60007fde0ff */
[----:B------:R0:W-:Y:S02]  /*39280*/  @P3 STG.E.U8 desc[UR8][R2.64], R23 ;  /* 0x0000001702003986 */ /* 0x0001e4000c101108 */
[----:B0-----:R-:W-:Y:S02]  /*39290*/  LEA.HI.X.SX32 R23, R24, R7, 0x1, P6 ;  /* 0x0000000718177211 */ /* 0x001fe400030f0eff */
[----:B------:R-:W-:Y:S01]  /*392a0*/  PRMT R3, R20, 0x7772, RZ ;  /* 0x0000777214037816 */ /* 0x000fe200000000ff */
[----:B------:R-:W0:Y:S04]  /*392b0*/  LDC R24, c[0x0][0x248] ;  /* 0x00009200ff187b82 */ /* 0x000e280000000800 */
[----:B------:R1:W-:Y:S01]  /*392c0*/  @P5 STG.E.U8 desc[UR8][R22.64], R3 ;  /* 0x0000000316005986 */ /* 0x0003e2000c101108 */
[----:B---3--:R-:W-:-:S02]  /*392d0*/  ISETP.LT.AND P3, PT, R27, UR13, !P0 ;  /* 0x0000000d1b007c0c */ /* 0x008fc4000c761270 */
[----:B-1----:R-:W-:Y:S01]  /*392e0*/  PRMT R23, R18, 0x7772, RZ ;  /* 0x0000777212177816 */ /* 0x002fe200000000ff */
[----:B0-----:R-:W-:Y:S01]  /*392f0*/  IMAD R24, R27, R24, RZ ;  /* 0x000000181b187224 */ /* 0x001fe200078e02ff */
[----:B----4-:R-:W-:Y:S01]  /*39300*/  ISETP.LT.AND P5, PT, R29, UR13, !P0 ;  /* 0x0000000d1d007c0c */ /* 0x010fe2000c7a1270 */
[----:B--2---:R-:W-:-:S05]  /*39310*/  IMAD R0, R13, R25, RZ ;  /* 0x000000190d007224 */ /* 0x004fca00078e02ff */
[----:B------:R-:W-:-:S04]  /*39320*/  IADD3 R2, P6, R0, R6, RZ ;  /* 0x0000000600027210 */ /* 0x000fc80007fde0ff */
[-C--:B------:R-:W-:Y:S02]  /*39330*/  LEA.HI.X.SX32 R3, R0, R7.reuse, 0x1, P6 ;  /* 0x0000000700037211 */ /* 0x080fe400030f0eff */
[----:B------:R-:W0:Y:S01]  /*39340*/  LDC R0, c[0x0][0x248] ;  /* 0x00009200ff007b82 */ /* 0x000e220000000800 */
[----:B------:R-:W-:Y:S02]  /*39350*/  ISETP.LT.AND P2, PT, R13, UR13, !P0 ;  /* 0x0000000d0d007c0c */ /* 0x000fe4000c741270 */
[C---:B------:R-:W-:Y:S01]  /*39360*/  IADD3 R22, P6, R24.reuse, R6, RZ ;  /* 0x0000000618167210 */ /* 0x040fe20007fde0ff */
[----:B------:R-:W2:Y:S04]  /*39370*/  LDL.LU R13, [R1+0xfb0] ;  /* 0x000fb000010d7983 */ /* 0x000ea80000300800 */
[----:B------:R-:W3:Y:S04]  /*39380*/  LDL.LU R25, [R1+0x48] ;  /* 0x0000480001197983 */ /* 0x000ee80000300800 */
[----:B------:R-:W4:Y:S04]  /*39390*/  LDL.LU R27, [R1+0x4c] ;  /* 0x00004c00011b7983 */ /* 0x000f280000300800 */
[----:B------:R1:W-:Y:S01]  /*393a0*/  @P2 STG.E.U8 desc[UR8][R2.64], R23 ;  /* 0x0000001702002986 */ /* 0x0003e2000c101108 */
[----:B0-----:R-:W-:Y:S01]  /*393b0*/  IMAD R0, R29, R0, RZ ;  /* 0x000000001d007224 */ /* 0x001fe200078e02ff */
[----:B-1----:R-:W-:-:S02]  /*393c0*/  LEA.HI.X.SX32 R23, R24, R7, 0x1, P6 ;  /* 0x0000000718177211 */ /* 0x002fc400030f0eff */
[----:B------:R-:W2:Y:S01]  /*393d0*/  LDL.LU R29, [R1+0x50] ;  /* 0x00005000011d7983 */ /* 0x000ea20000300800 */
[----:B------:R-:W-:Y:S01]  /*393e0*/  PRMT R3, R16, 0x7772, RZ ;  /* 0x0000777210037816 */ /* 0x000fe200000000ff */
[----:B------:R-:W0:Y:S01]  /*393f0*/  LDC R24, c[0x0][0x248] ;  /* 0x00009200ff187b82 */ /* 0x000e220000000800 */
[----:B------:R-:W-:-:S03]  /*39400*/  IADD3 R2, P6, R0, R6, RZ ;  /* 0x0000000600027210 */ /* 0x000fc60007fde0ff */
[----:B------:R1:W-:Y:S02]  /*39410*/  @P3 STG.E.U8 desc[UR8][R22.64], R3 ;  /* 0x0000000316003986 */ /* 0x0003e4000c101108 */
[----:B-1----:R-:W-:Y:S02]  /*39420*/  LEA.HI.X.SX32 R3, R0, R7, 0x1, P6 ;  /* 0x0000000700037211 */ /* 0x002fe400030f0eff */
[----:B------:R-:W1:Y:S01]  /*39430*/  LDC R0, c[0x0][0x248] ;  /* 0x00009200ff007b82 */ /* 0x000e620000000800 */
[----:B-----5:R-:W-:Y:S02]  /*39440*/  ISETP.LT.AND P2, PT, R28, UR13, !P0 ;  /* 0x0000000d1c007c0c */ /* 0x020fe4000c741270 */
[----:B------:R-:W-:Y:S01]  /*39450*/  ISETP.LT.AND P3, PT, R26, UR13, !P0 ;  /* 0x0000000d1a007c0c */ /* 0x000fe2000c761270 */
[----:B0-----:R-:W-:Y:S02]  /*39460*/  IMAD R24, R28, R24, RZ ;  /* 0x000000181c187224 */ /* 0x001fe400078e02ff */
[----:B------:R-:W5:Y:S01]  /*39470*/  LDL.LU R28, [R1+0x54] ;  /* 0x00005400011c7983 */ /* 0x000f620000300800 */
[----:B-1----:R-:W-:-:S03]  /*39480*/  IMAD R0, R26, R0, RZ ;  /* 0x000000001a007224 */ /* 0x002fc600078e02ff */
[----:B------:R-:W5:Y:S01]  /*39490*/  LDL.LU R26, [R1+0x58] ;  /* 0x00005800011a7983 */ /* 0x000f620000300800 */
[----:B------:R-:W-:Y:S02]  /*394a0*/  PRMT R23, R14, 0x7772, RZ ;  /* 0x000077720e177816 */ /* 0x000fe400000000ff */
[----:B------:R-:W-:-:S03]  /*394b0*/  IADD3 R22, P6, R24, R6, RZ ;  /* 0x0000000618167210 */ /* 0x000fc60007fde0ff */
[----:B------:R0:W-:Y:S02]  /*394c0*/  @P5 STG.E.U8 desc[UR8][R2.64], R23 ;  /* 0x0000001702005986 */ /* 0x0001e4000c101108 */
[----:B0-----:R-:W-:Y:S02]  /*394d0*/  LEA.HI.X.SX32 R23, R24, R7, 0x1, P6 ;  /* 0x0000000718177211 */ /* 0x001fe400030f0eff */
[----:B------:R-:W0:Y:S01]  /*394e0*/  LDC R24, c[0x0][0x248] ;  /* 0x00009200ff187b82 */ /* 0x000e220000000800 */
[----:B------:R-:W-:Y:S02]  /*394f0*/  PRMT R3, R12, 0x7773, RZ ;  /* 0x000077730c037816 */ /* 0x000fe400000000ff */
[----:B------:R-:W-:-:S03]  /*39500*/  IADD3 R2, P6, R0, R6, RZ ;  /* 0x0000000600027210 */ /* 0x000fc60007fde0ff */
[----:B------:R1:W-:Y:S01]  /*39510*/  @P2 STG.E.U8 desc[UR8][R22.64], R3 ;  /* 0x0000000316002986 */ /* 0x0003e2000c101108 */
[----:B------:R-:W-:Y:S02]  /*39520*/  PRMT R10, R10, 0x7773, RZ ;  /* 0x000077730a0a7816 */ /* 0x000fe400000000ff */
[----:B-1----:R-:W-:-:S05]  /*39530*/  LEA.HI.X.SX32 R3, R0, R7, 0x1, P6 ;  /* 0x0000000700037211 */ /* 0x002fca00030f0eff */
[----:B------:R1:W-:Y:S01]  /*39540*/  @P3 STG.E.U8 desc[UR8][R2.64], R10 ;  /* 0x0000000a02003986 */ /* 0x0003e2000c101108 */
[----:B------:R-:W-:Y:S02]  /*39550*/  PRMT R4, R4, 0x7773, RZ ;  /* 0x0000777304047816 */ /* 0x000fe400000000ff */
[----:B-1----:R-:W-:Y:S02]  /*39560*/  PRMT R3, R8, 0x7773, RZ ;  /* 0x0000777308037816 */ /* 0x002fe400000000ff */
[C---:B---3--:R-:W-:Y:S01]  /*39570*/  ISETP.LT.AND P5, PT, R25.reuse, UR13, !P0 ;  /* 0x0000000d19007c0c */ /* 0x048fe2000c7a1270 */
[-C--:B0-----:R-:W-:Y:S02]  /*39580*/  IMAD R12, R25, R24.reuse, RZ ;  /* 0x00000018190c7224 */ /* 0x081fe400078e02ff */
[----:B------:R-:W3:Y:S01]  /*39590*/  LDL.LU R25, [R1+0x5c] ;  /* 0x00005c0001197983 */ /* 0x000ee20000300800 */
[C---:B----4-:R-:W-:Y:S01]  /*395a0*/  ISETP.LT.AND P2, PT, R27.reuse, UR13, !P0 ;  /* 0x0000000d1b007c0c */ /* 0x050fe2000c741270 */
[----:B------:R-:W-:-:S02]  /*395b0*/  IMAD R0, R27, R24, RZ ;  /* 0x000000181b007224 */ /* 0x000fc400078e02ff */
[----:B------:R-:W4:Y:S01]  /*395c0*/  LDL.LU R27, [R1+0x60] ;  /* 0x00006000011b7983 */ /* 0x000f220000300800 */
[----:B------:R-:W-:-:S04]  /*395d0*/  IADD3 R22, P6, R12, R6, RZ ;  /* 0x000000060c167210 */ /* 0x000fc80007fde0ff */
[----:B------:R-:W-:Y:S02]  /*395e0*/  LEA.HI.X.SX32 R23, R12, R7, 0x1, P6 ;  /* 0x000000070c177211 */ /* 0x000fe400030f0eff */
[----:B------:R-:W-:-:S03]  /*395f0*/  IADD3 R2, P6, R0, R6, RZ ;  /* 0x0000000600027210 */ /* 0x000fc60007fde0ff */
[----:B------:R0:W-:Y:S01]  /*39600*/  @P5 STG.E.U8 desc[UR8][R22.64], R3 ;  /* 0x0000000316005986 */ /* 0x0001e2000c101108 */
[C---:B--2---:R-:W-:Y:S01]  /*39610*/  ISETP.LT.AND P3, PT, R29.reuse, UR13, !P0 ;  /* 0x0000000d1d007c0c */ /* 0x044fe2000c761270 */
[----:B------:R-:W-:Y:S02]  /*39620*/  IMAD R8, R29, R24, RZ ;  /* 0x000000181d087224 */ /* 0x000fe400078e02ff */
[----:B------:R-:W2:Y:S01]  /*39630*/  LDL.LU R29, [R1+0x68] ;  /* 0x00006800011d7983 */ /* 0x000ea20000300800 */
[----:B0-----:R-:W-:-:S05]  /*39640*/  LEA.HI.X.SX32 R3, R0, R7, 0x1, P6 ;  /* 0x0000000700037211 */ /* 0x001fca00030f0eff */
[----:B------:R0:W-:Y:S01]  /*39650*/  @P2 STG.E.U8 desc[UR8][R2.64], R4 ;  /* 0x0000000402002986 */ /* 0x0001e2000c101108 */
[C---:B-----5:R-:W-:Y:S01]  /*39660*/  ISETP.LT.AND P5, PT, R28.reuse, UR13, !P0 ;  /* 0x0000000d1c007c0c */ /* 0x060fe2000c7a1270 */
[-C--:B------:R-:W-:Y:S02]  /*39670*/  IMAD R0, R28, R24.reuse, RZ ;  /* 0x000000181c007224 */ /* 0x080fe400078e02ff */
[----:B------:R-:W5:Y:S01]  /*39680*/  LDL.LU R28, [R1+0x6c] ;  /* 0x00006c00011c7983 */ /* 0x000f620000300800 */
[C---:B------:R-:W-:Y:S01]  /*39690*/  ISETP.LT.AND P2, PT, R26.reuse, UR13, !P0 ;  /* 0x0000000d1a007c0c */ /* 0x040fe2000c741270 */
[----:B0-----:R-:W-:Y:S02]  /*396a0*/  IMAD R4, R26, R24, RZ ;  /* 0x000000181a047224 */ /* 0x001fe400078e02ff */
[----:B------:R-:W5:Y:S01]  /*396b0*/  LDL.LU R26, [R1+0x70] ;  /* 0x00007000011a7983 */ /* 0x000f620000300800 */
[----:B------:R-:W-:-:S04]  /*396c0*/  IADD3 R22, P6, R8, R6, RZ ;  /* 0x0000000608167210 */ /* 0x000fc80007fde0ff */
[-C--:B------:R-:W-:Y:S02]  /*396d0*/  LEA.HI.X.SX32 R23, R8, R7.reuse, 0x1, P6 ;  /* 0x0000000708177211 */ /* 0x080fe400030f0eff */
[-C--:B------:R-:W-:Y:S02]  /*396e0*/  IADD3 R2, P6, R0, R6.reuse, RZ ;  /* 0x0000000600027210 */ /* 0x080fe40007fde0ff */
[----:B------:R-:W-:Y:S02]  /*396f0*/  PRMT R20, R20, 0x7773, RZ ;  /* 0x0000777314147816 */ /* 0x000fe400000000ff */
[----:B------:R-:W-:Y:S02]  /*39700*/  LEA.HI.X.SX32 R3, R0, R7, 0x1, P6 ;  /* 0x0000000700037211 */ /* 0x000fe400030f0eff */
[----:B------:R-:W-:Y:S01]  /*39710*/  PRMT R18, R18, 0x7773, RZ ;  /* 0x0000777312127816 */ /* 0x000fe200000000ff */
[----:B------:R-:W-:Y:S04]  /*39720*/  @P3 STG.E.U8 desc[UR8][R22.64], R20 ;  /* 0x0000001416003986 */ /* 0x000fe8000c101108 */
[----:B------:R0:W-:Y:S02]  /*39730*/  @P5 STG.E.U8 desc[UR8][R2.64], R18 ;  /* 0x0000001202005986 */ /* 0x0001e4000c101108 */
[----:B0-----:R-:W0:Y:S01]  /*39740*/  LDC R18, c[0x0][0x248] ;  /* 0x00009200ff127b82 */ /* 0x001e220000000800 */
[----:B------:R-:W-:-:S04]  /*39750*/  IADD3 R22, P6, R4, R6, RZ ;  /* 0x0000000604167210 */ /* 0x000fc80007fde0ff */
[----:B------:R-:W-:Y:S02]  /*39760*/  LEA.HI.X.SX32 R23, R4, R7, 0x1, P6 ;  /* 0x0000000704177211 */ /* 0x000fe400030f0eff */
[----:B------:R-:W-:Y:S02]  /*39770*/  PRMT R16, R16, 0x7773, RZ ;  /* 0x0000777310107816 */ /* 0x000fe400000000ff */
[----:B------:R-:W-:-:S03]  /*39780*/  PRMT R14, R14, 0x7773, RZ ;  /* 0x000077730e0e7816 */ /* 0x000fc600000000ff */
[----:B------:R1:W-:Y:S01]  /*39790*/  @P2 STG.E.U8 desc[UR8][R22.64], R16 ;  /* 0x0000001016002986 */ /* 0x0003e2000c101108 */
[----:B------:R-:W-:Y:S02]  /*397a0*/  PRMT R8, R13, 0x7770, RZ ;  /* 0x000077700d087816 */ /* 0x000fe400000000ff */
[C---:B---3--:R-:W-:Y:S01]  /*397b0*/  ISETP.LT.AND P3, PT, R25.reuse, UR13, !P0 ;  /* 0x0000000d19007c0c */ /* 0x048fe2000c761270 */
[----:B------:R-:W-:Y:S02]  /*397c0*/  IMAD R0, R25, R24, RZ ;  /* 0x0000001819007224 */ /* 0x000fe400078e02ff */
[----:B------:R-:W3:Y:S01]  /*397d0*/  LDL.LU R25, [R1+0x74] ;  /* 0x0000740001197983 */ /* 0x000ee20000300800 */
[C---:B----4-:R-:W-:Y:S01]  /*397e0*/  ISETP.LT.AND P5, PT, R27.reuse, UR13, !P0 ;  /* 0x0000000d1b007c0c */ /* 0x050fe2000c7a1270 */
[----:B0-----:R-:W-:Y:S02]  /*397f0*/  IMAD R4, R27, R18, RZ ;  /* 0x000000121b047224 */ /* 0x001fe400078e02ff */
[----:B------:R-:W4:Y:S01]  /*39800*/  LDL.LU R27, [R1+0x78] ;  /* 0x00007800011b7983 */ /* 0x000f220000300800 */
[----:B------:R-:W-:-:S04]  /*39810*/  IADD3 R2, P6, R0, R6, RZ ;  /* 0x0000000600027210 */ /* 0x000fc80007fde0ff */
[----:B------:R-:W-:Y:S02]  /*39820*/  LEA.HI.X.SX32 R3, R0, R7, 0x1, P6 ;  /* 0x0000000700037211 */ /* 0x000fe400030f0eff */
[----:B-1----:R-:W-:-:S04]  /*39830*/  IADD3 R22, P6, R4, R6, RZ ;  /* 0x0000000604167210 */ /* 0x002fc80007fde0ff */
[----:B------:R-:W-:Y:S01]  /*39840*/  LEA.HI.X.SX32 R23, R4, R7, 0x1, P6 ;  /* 0x0000000704177211 */ /* 0x000fe200030f0eff */
[----:B------:R0:W-:Y:S01]  /*39850*/  @P3 STG.E.U8 desc[UR8][R2.64], R14 ;  /* 0x0000000e02003986 */ /* 0x0001e2000c101108 */
[----:B--2---:R-:W-:-:S03]  /*39860*/  ISETP.LT.AND P2, PT, R29, UR13, !P0 ;  /* 0x0000000d1d007c0c */ /* 0x004fc6000c741270 */
[----:B------:R-:W2:Y:S04]  /*39870*/  LDL.LU R29, [R1+0x7c] ;  /* 0x00007c00011d7983 */ /* 0x000ea80000300800 */
[----:B------:R1:W-:Y:S01]  /*39880*/  @P5 STG.E.U8 desc[UR8][R22.64], R8 ;  /* 0x0000000816005986 */ /* 0x0003e2000c101108 */
[----:B-----5:R-:W-:-:S03]  /*39890*/  ISETP.LT.AND P3, PT, R28, UR13, !P0 ;  /* 0x0000000d1c007c0c */ /* 0x020fc6000c761270 */
[----:B------:R-:W5:Y:S01]  /*398a0*/  LDL.LU R28, [R1+0x80] ;  /* 0x00008000011c7983 */ /* 0x000f620000300800 */
[----:B------:R-:W-:-:S03]  /*398b0*/  ISETP.LT.AND P5, PT, R26, UR13, !P0 ;  /* 0x0000000d1a007c0c */ /* 0x000fc6000c7a1270 */
[----:B------:R-:W5:Y:S01]  /*398c0*/  LDL.LU R26, [R1+0x84] ;  /* 0x00008400011a7983 */ /* 0x000f620000300800 */
[----:B------:R-:W-:-:S05]  /*398d0*/  IMAD R0, R18, 0x4, R4 ;  /* 0x0000000412007824 */ /* 0x000fca00078e0204 */
[----:B0-----:R-:W-:Y:S01]  /*398e0*/  IADD3 R2, P6, R0, R6, RZ ;  /* 0x0000000600027210 */ /* 0x001fe20007fde0ff */
[----:B------:R-:W-:-:S03]  /*398f0*/  IMAD R4, R18, 0x4, R0 ;  /* 0x0000000412047824 */ /* 0x000fc600078e0200 */
[----:B------:R-:W-:Y:S02]  /*39900*/  LEA.HI.X.SX32 R3, R0, R7, 0x1, P6 ;  /* 0x0000000700037211 */ /* 0x000fe400030f0eff */
[----:B------:R-:W-:Y:S02]  /*39910*/  PRMT R0, R11, 0x7770, RZ ;  /* 0x000077700b007816 */ /* 0x000fe400000000ff */
[----:B-1----:R-:W-:-:S03]  /*39920*/  IADD3 R22, P6, R4, R6, RZ ;  /* 0x0000000604167210 */ /* 0x002fc60007fde0ff */
[----:B------:R0:W-:Y:S01]  /*39930*/  @P2 STG.E.U8 desc[UR8][R2.64], R0 ;  /* 0x0000000002002986 */ /* 0x0001e2000c101108 */
[----:B------:R-:W-:Y:S02]  /*39940*/  LEA.HI.X.SX32 R23, R4, R7, 0x1, P6 ;  /* 0x0000000704177211 */ /* 0x000fe400030f0eff */
[----:B0-----:R-:W-:Y:S01]  /*39950*/  PRMT R3, R9, 0x7770, RZ ;  /* 0x0000777009037816 */ /* 0x001fe200000000ff */
[----:B------:R-:W-:-:S04]  /*39960*/  IMAD R0, R18, 0x4, R4 ;  /* 0x0000000412007824 */ /* 0x000fc800078e0204 */
[----:B------:R0:W-:Y:S01]  /*39970*/  @P3 STG.E.U8 desc[UR8][R22.64], R3 ;  /* 0x0000000316003986 */ /* 0x0001e2000c101108 */
[-C--:B------:R-:W-:Y:S01]  /*39980*/  IADD3 R2, P6, R0, R6.reuse, RZ ;  /* 0x0000000600027210 */ /* 0x080fe20007fde0ff */
[----:B------:R-:W-:Y:S01]  /*39990*/  IMAD R4, R18, 0x4, R0 ;  /* 0x0000000412047824 */ /* 0x000fe200078e0200 */
[----:B------:R-:W-:Y:S02]  /*399a0*/  PRMT R8, R5, 0x7770, RZ ;  /* 0x0000777005087816 */ /* 0x000fe400000000ff */
[----:B0-----:R-:W-:Y:S01]  /*399b0*/  LEA.HI.X.SX32 R3, R0, R7, 0x1, P6 ;  /* 0x0000000700037211 */ /* 0x001fe200030f0eff */
[----:B------:R-:W-:Y:S01]  /*399c0*/  IMAD R0, R18, 0x4, R4 ;  /* 0x0000000412007824 */ /* 0x000fe200078e0204 */
[----:B------:R-:W-:-:S03]  /*399d0*/  IADD3 R22, P6, R4, R6, RZ ;  /* 0x0000000604167210 */ /* 0x000fc60007fde0ff */
[----:B------:R0:W-:Y:S01]  /*399e0*/  @P5 STG.E.U8 desc[UR8][R2.64], R8 ;  /* 0x0000000802005986 */ /* 0x0001e2000c101108 */
[-C--:B------:R-:W-:Y:S02]  /*399f0*/  LEA.HI.X.SX32 R23, R4, R7.reuse, 0x1, P6 ;  /* 0x0000000704177211 */ /* 0x080fe400030f0eff */
[----:B------:R-:W-:Y:S02]  /*39a00*/  PRMT R4, R21, 0x7770, RZ ;  /* 0x0000777015047816 */ /* 0x000fe400000000ff */
[C---:B0-----:R-:W-:Y:S02]  /*39a10*/  IADD3 R2, P6, R0.reuse, R6, RZ ;  /* 0x0000000600027210 */ /* 0x041fe40007fde0ff */
[----:B------:R-:W-:Y:S02]  /*39a20*/  PRMT R8, R19, 0x7770, RZ ;  /* 0x0000777013087816 */ /* 0x000fe400000000ff */
[----:B------:R-:W-:Y:S02]  /*39a30*/  LEA.HI.X.SX32 R3, R0, R7, 0x1, P6 ;  /* 0x0000000700037211 */ /* 0x000fe400030f0eff */
[----:B---3--:R-:W-:-:S02]  /*39a40*/  ISETP.LT.AND P2, PT, R25, UR13, !P0 ;  /* 0x0000000d19007c0c */ /* 0x008fc4000c741270 */
[----:B------:R-:W3:Y:S01]  /*39a50*/  LDL.LU R25, [R1+0x88] ;  /* 0x0000880001197983 */ /* 0x000ee20000300800 */
[----:B----4-:R-:W-:-:S03]  /*39a60*/  ISETP.LT.AND P3, PT, R27, UR13, !P0 ;  /* 0x0000000d1b007c0c */ /* 0x010fc6000c761270 */
[----:B------:R-:W4:Y:S07]  /*39a70*/  LDL.LU R27, [R1+0x8c] ;  /* 0x00008c00011b7983 */ /* 0x000f2e0000300800 */
[----:B------:R0:W-:Y:S04]  /*39a80*/  @P2 STG.E.U8 desc[UR8][R22.64], R4 ;  /* 0x0000000416002986 */ /* 0x0001e8000c101108 */
[----:B------:R1:W-:Y:S01]  /*39a90*/  @P3 STG.E.U8 desc[UR8][R2.64], R8 ;  /* 0x0000000802003986 */ /* 0x0003e2000c101108 */
[----:B--2---:R-:W-:-:S03]  /*39aa0*/  ISETP.LT.AND P5, PT, R29, UR13, !P0 ;  /* 0x0000000d1d007c0c */ /* 0x004fc6000c7a1270 */
[----:B------:R-:W2:Y:S01]  /*39ab0*/  LDL.LU R29, [R1+0x90] ;  /* 0x00009000011d7983 */ /* 0x000ea20000300800 */
[----:B-----5:R-:W-:-:S03]  /*39ac0*/  ISETP.LT.AND P2, PT, R28, UR13, !P0 ;  /* 0x0000000d1c007c0c */ /* 0x020fc6000c741270 */
[----:B------:R-:W5:Y:S01]  /*39ad0*/  LDL.LU R28, [R1+0x94] ;  /* 0x00009400011c7983 */ /* 0x000f620000300800 */
[----:B------:R-:W-:-:S03]  /*39ae0*/  ISETP.LT.AND P3, PT, R26, UR13, !P0 ;  /* 0x0000000d1a007c0c */ /* 0x000fc6000c761270 */
[----:B------:R-:W5:Y:S01]  /*39af0*/  LDL.LU R26, [R1+0x98] ;  /* 0x00009800011a7983 */ /* 0x000f620000300800 */
[----:B0-----:R-:W-:-:S04]  /*39b00*/  IMAD R4, R18, 0x4, R0 ;  /* 0x0000000412047824 */ /* 0x001fc800078e0200 */
[----:B------:R-:W-:Y:S01]  /*39b10*/  IMAD R0, R18, 0x4, R4 ;  /* 0x0000000412007824 */ /* 0x000fe200078e0204 */
[----:B------:R-:W-:-:S04]  /*39b20*/  IADD3 R22, P6, R4, R6, RZ ;  /* 0x0000000604167210 */ /* 0x000fc80007fde0ff */
[-C--:B------:R-:W-:Y:S02]  /*39b30*/  LEA.HI.X.SX32 R23, R4, R7.reuse, 0x1, P6 ;  /* 0x0000000704177211 */ /* 0x080fe400030f0eff */
[C---:B-1----:R-:W-:Y:S02]  /*39b40*/  IADD3 R2, P6, R0.reuse, R6, RZ ;  /* 0x0000000600027210 */ /* 0x042fe40007fde0ff */
[----:B------:R-:W-:Y:S02]  /*39b50*/  PRMT R10, R17, 0x7770, RZ ;  /* 0x00007770110a7816 */ /* 0x000fe400000000ff */
[----:B------:R-:W-:Y:S02]  /*39b60*/  PRMT R4, R15, 0x7770, RZ ;  /* 0x000077700f047816 */ /* 0x000fe400000000ff */
[----:B------:R-:W-:Y:S01]  /*39b70*/  LEA.HI.X.SX32 R3, R0, R7, 0x1, P6 ;  /* 0x0000000700037211 */ /* 0x000fe200030f0eff */
[----:B------:R0:W-:Y:S01]  /*39b80*/  @P5 STG.E.U8 desc[UR8][R22.64], R10 ;  /* 0x0000000a16005986 */ /* 0x0001e2000c101108 */
[----:B------:R-:W-:-:S03]  /*39b90*/  IMAD R8, R18, 0x4, R0 ;  /* 0x0000000412087824 */ /* 0x000fc600078e0200 */
[----:B------:R1:W-:Y:S01]  /*39ba0*/  @P2 STG.E.U8 desc[UR8][R2.64], R4 ;  /* 0x0000000402002986 */ /* 0x0003e2000c101108 */
[----:B------:R-:W-:Y:S01]  /*39bb0*/  IMAD R0, R18, 0x4, R8 ;  /* 0x0000000412007824 */ /* 0x000fe200078e0208 */
[----:B0-----:R-:W-:-:S04]  /*39bc0*/  IADD3 R22, P6, R8, R6, RZ ;  /* 0x0000000608167210 */ /* 0x001fc80007fde0ff */
[----:B------:R-:W-:Y:S02]  /*39bd0*/  LEA.HI.X.SX32 R23, R8, R7, 0x1, P6 ;  /* 0x0000000708177211 */ /* 0x000fe400030f0eff */
[----:B-1----:R-:W-:Y:S01]  /*39be0*/  PRMT R3, R13, 0x7771, RZ ;  /* 0x000077710d037816 */ /* 0x002fe200000000ff */
[----:B------:R-:W-:Y:S01]  /*39bf0*/  IMAD R4, R18, 0x4, R0 ;  /* 0x0000000412047824 */ /* 0x000fe200078e0200 */
[----:B------:R-:W-:-:S03]  /*39c00*/  IADD3 R2, P6, R0, R6, RZ ;  /* 0x0000000600027210 */ /* 0x000fc60007fde0ff */
[----:B------:R0:W-:Y:S01]  /*39c10*/  @P3 STG.E.U8 desc[UR8][R22.64], R3 ;  /* 0x0000000316003986 */ /* 0x0001e2000c101108 */
[----:B------:R-:W-:Y:S02]  /*39c20*/  PRMT R10, R11, 0x7771, RZ ;  /* 0x000077710b0a7816 */ /* 0x000fe400000000ff */
[-C--:B0-----:R-:W-:Y:S02]  /*39c30*/  LEA.HI.X.SX32 R3, R0, R7.reuse, 0x1, P6 ;  /* 0x0000000700037211 */ /* 0x081fe400030f0eff */
[C---:B------:R-:W-:Y:S02]  /*39c40*/  IADD3 R22, P6, R4.reuse, R6, RZ ;  /* 0x0000000604167210 */ /* 0x040fe40007fde0ff */
[----:B------:R-:W-:Y:S02]  /*39c50*/  PRMT R0, R9, 0x7771, RZ ;  /* 0x0000777109007816 */ /* 0x000fe400000000ff */
[----:B------:R-:W-:Y:S02]  /*39c60*/  LEA.HI.X.SX32 R23, R4, R7, 0x1, P6 ;  /* 0x0000000704177211 */ /* 0x000fe400030f0eff */
[----:B---3--:R-:W-:-:S02]  /*39c70*/  ISETP.LT.AND P5, PT, R25, UR13, !P0 ;  /* 0x0000000d19007c0c */ /* 0x008fc4000c7a1270 */
[----:B------:R-:W3:Y:S01]  /*39c80*/  LDL.LU R25, [R1+0x9c] ;  /* 0x00009c0001197983 */ /* 0x000ee20000300800 */
[----:B----4-:R-:W-:-:S03]  /*39c90*/  ISETP.LT.AND P2, PT, R27, UR13, !P0 ;  /* 0x0000000d1b007c0c */ /* 0x010fc6000c741270 */
[----:B------:R-:W4:Y:S07]  /*39ca0*/  LDL.LU R27, [R1+0xa0] ;  /* 0x0000a000011b7983 */ /* 0x000f2e0000300800 */
[----:B------:R-:W-:Y:S04]  /*39cb0*/  @P5 STG.E.U8 desc[UR8][R2.64], R10 ;  /* 0x0000000a02005986 */ /* 0x000fe8000c101108 */
[----:B------:R0:W-:Y:S01]  /*39cc0*/  @P2 STG.E.U8 desc[UR8][R22.64], R0 ;  /* 0x0000000016002986 */ /* 0x0001e2000c101108 */
[----:B--2---:R-:W-:-:S03]  /*39cd0*/  ISETP.LT.AND P3, PT, R29, UR13, !P0 ;  /* 0x0000000d1d007c0c */ /* 0x004fc6000c761270 */
[----:B------:R-:W2:Y:S01]  /*39ce0*/  LDL.LU R29, [R1+0xa4] ;  /* 0x0000a400011d7983 */ /* 0x000ea20000300800 */
[----:B-----5:R-:W-:-:S03]  /*39cf0*/  ISETP.LT.AND P5, PT, R28, UR13, !P0 ;  /* 0x0000000d1c007c0c */ /* 0x020fc6000c7a1270 */
[----:B------:R-:W5:Y:S01]  /*39d00*/  LDL.LU R28, [R1+0xa8] ;  /* 0x0000a800011c7983 */ /* 0x000f620000300800 */
[----:B------:R-:W-:-:S03]  /*39d10*/  ISETP.LT.AND P2, PT, R26, UR13, !P0 ;  /* 0x0000000d1a007c0c */ /* 0x000fc6000c741270 */
[----:B------:R-:W2:Y:S01]  /*39d20*/  LDL.LU R26, [R1+0xac] ;  /* 0x0000ac00011a7983 */ /* 0x000ea20000300800 */
[----:B------:R-:W-:-:S04]  /*39d30*/  IMAD R8, R18, 0x4, R4 ;  /* 0x0000000412087824 */ /* 0x000fc800078e0204 */
[----:B0-----:R-:W-:Y:S01]  /*39d40*/  IMAD R0, R18, 0x4, R8 ;  /* 0x0000000412007824 */ /* 0x001fe200078e0208 */
[----:B------:R-:W-:-:S04]  /*39d50*/  IADD3 R2, P6, R8, R6, RZ ;  /* 0x0000000608027210 */ /* 0x000fc80007fde0ff */
[-C--:B------:R-:W-:Y:S02]  /*39d60*/  LEA.HI.X.SX32 R3, R8, R7.reuse, 0x1, P6 ;  /* 0x0000000708037211 */ /* 0x080fe400030f0eff */
[C---:B------:R-:W-:Y:S02]  /*39d70*/  IADD3 R22, P6, R0.reuse, R6, RZ ;  /* 0x0000000600167210 */ /* 0x040fe40007fde0ff */
[----:B------:R-:W-:Y:S02]  /*39d80*/  PRMT R8, R5, 0x7771, RZ ;  /* 0x0000777105087816 */ /* 0x000fe400000000ff */
[----:B------:R-:W-:Y:S02]  /*39d90*/  LEA.HI.X.SX32 R23, R0, R7, 0x1, P6 ;  /* 0x0000000700177211 */ /* 0x000fe400030f0eff */
[----:B------:R-:W-:Y:S01]  /*39da0*/  PRMT R10, R21, 0x7771, RZ ;  /* 0x00007771150a7816 */ /* 0x000fe200000000ff */
[----:B------:R-:W-:Y:S01]  /*39db0*/  IMAD R4, R18, 0x4, R0 ;  /* 0x0000000412047824 */ /* 0x000fe200078e0200 */
[----:B------:R0:W-:Y:S04]  /*39dc0*/  @P3 STG.E.U8 desc[UR8][R2.64], R8 ;  /* 0x0000000802003986 */ /* 0x0001e8000c101108 */
[----:B------:R1:W-:Y:S01]  /*39dd0*/  @P5 STG.E.U8 desc[UR8][R22.64], R10 ;  /* 0x0000000a16005986 */ /* 0x0003e2000c101108 */
[----:B------:R-:W-:-:S02]  /*39de0*/  PRMT R0, R19, 0x7771, RZ ;  /* 0x0000777113007816 */ /* 0x000fc400000000ff */
[----:B0-----:R-:W-:Y:S01]  /*39df0*/  IADD3 R2, P6, R4, R6, RZ ;  /* 0x0000000604027210 */ /* 0x001fe20007fde0ff */
[----:B------:R-:W-:-:S03]  /*39e00*/  IMAD R8, R18, 0x4, R4 ;  /* 0x0000000412087824 */ /* 0x000fc600078e0204 */
[----:B------:R-:W-:Y:S02]  /*39e10*/  LEA.HI.X.SX32 R3, R4, R7, 0x1, P6 ;  /* 0x0000000704037211 */ /* 0x000fe400030f0eff */
[----:B-1----:R-:W-:-:S03]  /*39e20*/  IADD3 R22, P6, R8, R6, RZ ;  /* 0x0000000608167210 */ /* 0x002fc60007fde0ff */
[----:B------:R0:W-:Y:S01]  /*39e30*/  @P2 STG.E.U8 desc[UR8][R2.64], R0 ;  /* 0x0000000002002986 */ /* 0x0001e2000c101108 */
[----:B------:R-:W-:Y:S02]  /*39e40*/  LEA.HI.X.SX32 R23, R8, R7, 0x1, P6 ;  /* 0x0000000708177211 */ /* 0x000fe400030f0eff */
[----:B------:R-:W-:Y:S01]  /*39e50*/  PRMT R10, R15, 0x7771, RZ ;  /* 0x000077710f0a7816 */ /* 0x000fe200000000ff */
[----:B0-----:R-:W-:Y:S01]  /*39e60*/  IMAD R0, R18, 0x4, R8 ;  /* 0x0000000412007824 */ /* 0x001fe200078e0208 */
[----:B------:R-:W-:-:S04]  /*39e70*/  PRMT R3, R17, 0x7771, RZ ;  /* 0x0000777111037816 */ /* 0x000fc800000000ff */
[----:B------:R-:W-:Y:S02]  /*39e80*/  IADD3 R2, P6, R0, R6, RZ ;  /* 0x0000000600027210 */ /* 0x000fe40007fde0ff */
[----:B---3--:R-:W-:Y:S02]  /*39e90*/  ISETP.LT.AND P3, PT, R25, UR13, !P0 ;  /* 0x0000000d19007c0c */ /* 0x008fe4000c761270 */
[----:B------:R-:W3:Y:S01]  /*39ea0*/  LDL.LU R25, [R1+0xb0] ;  /* 0x0000b00001197983 */ /* 0x000ee20000300800 */
[----:B----4-:R-:W-:-:S03]  /*39eb0*/  ISETP.LT.AND P5, PT, R27, UR13, !P0 ;  /* 0x0000000d1b007c0c */ /* 0x010fc6000c7a1270 */
[----:B------:R-:W4:Y:S04]  /*39ec0*/  LDL.LU R27, [R1+0xb4] ;  /* 0x0000b400011b7983 */ /* 0x000f280000300800 */
[----:B------:R-:W4:Y:S04]  /*39ed0*/  LDL.LU R24, [R1+0xb8] ;  /* 0x0000b80001187983 */ /* 0x000f280000300800 */
[----:B------:R-:W4:Y:S04]  /*39ee0*/  LDL.LU R16, [R1+0xbc] ;  /* 0x0000bc0001107983 */ /* 0x000f280000300800 */
[----:B------:R0:W-:Y:S04]  /*39ef0*/  @P3 STG.E.U8 desc[UR8][R22.64], R3 ;  /* 0x0000000316003986 */ /* 0x0001e8000c101108 */
[----:B------:R-:W4:Y:S01]  /*39f00*/  LDL.LU R20, [R1+0xc0] ;  /* 0x0000c00001147983 */ /* 0x000f220000300800 */
[----:B0-----:R-:W-:-:S05]  /*39f10*/  LEA.HI.X.SX32 R3, R0, R7, 0x1, P6 ;  /* 0x0000000700037211 */ /* 0x001fca00030f0eff */
[----:B------:R0:W-:Y:S01]  /*39f20*/  @P5 STG.E.U8 desc[UR8][R2.64], R10 ;  /* 0x0000000a02005986 */ /* 0x0001e2000c101108 */
[----:B-----5:R-:W-:-:S03]  /*39f30*/  ISETP.LT.AND P3, PT, R28, UR13, !P0 ;  /* 0x0000000d1c007c0c */ /* 0x020fc6000c761270 */
[----:B------:R-:W5:Y:S01]  /*39f40*/  LDL.LU R28, [R1+0xc8] ;  /* 0x0000c800011c7983 */ /* 0x000f620000300800 */
[----:B--2---:R-:W-:-:S03]  /*39f50*/  ISETP.LT.AND P5, PT, R26, UR13, !P0 ;  /* 0x0000000d1a007c0c */ /* 0x004fc6000c7a1270 */
[----:B------:R-:W2:Y:S01]  /*39f60*/  LDL.LU R26, [R1+0xc4] ;  /* 0x0000c400011a7983 */ /* 0x000ea20000300800 */
[----:B------:R-:W-:Y:S01]  /*39f70*/  IMAD R4, R18, 0x4, R0 ;  /* 0x0000000412047824 */ /* 0x000fe200078e0200 */
[----:B------:R-:W-:-:S03]  /*39f80*/  ISETP.LT.AND P2, PT, R29, UR13, !P0 ;  /* 0x0000000d1d007c0c */ /* 0x000fc6000c741270 */
[----:B------:R-:W-:Y:S01]  /*39f90*/  IMAD R8, R18, 0x4, R4 ;  /* 0x0000000412087824 */ /* 0x000fe200078e0204 */
[CC--:B------:R-:W-:Y:S02]  /*39fa0*/  IADD3 R22, P6, R4.reuse, R6.reuse, RZ ;  /* 0x0000000604167210 */ /* 0x0c0fe40007fde0ff */
[----:B------:R-:W-:Y:S02]  /*39fb0*/  PRMT R0, R13, 0x7772, RZ ;  /* 0x000077720d007816 */ /* 0x000fe400000000ff */
[-C--:B------:R-:W-:Y:S02]  /*39fc0*/  LEA.HI.X.SX32 R23, R4, R7.reuse, 0x1, P6 ;  /* 0x0000000704177211 */ /* 0x080fe400030f0eff */
[----:B0-----:R-:W-:Y:S01]  /*39fd0*/  IADD3 R2, P6, R8, R6, RZ ;  /* 0x0000000608027210 */ /* 0x001fe20007fde0ff */
[----:B------:R-:W-:Y:S01]  /*39fe0*/  IMAD R12, R18, 0x4, R8 ;  /* 0x00000004120c7824 */ /* 0x000fe200078e0208 */
[----:B------:R-:W-:Y:S02]  /*39ff0*/  PRMT R29, R11, 0x7772, RZ ;  /* 0x000077720b1d7816 */ /* 0x000fe400000000ff */
[----:B------:R-:W-:Y:S01]  /*3a000*/  LEA.HI.X.SX32 R3, R8, R7, 0x1, P6 ;  /* 0x0000000708037211 */ /* 0x000fe200030f0eff */
[----:B------:R0:W-:Y:S01]  /*3a010*/  @P2 STG.E.U8 desc[UR8][R22.64], R0 ;  /* 0x0000000016002986 */ /* 0x0001e2000c101108 */
[----:B------:R-:W-:-:S03]  /*3a020*/  IMAD R4, R18, 0x4, R12 ;  /* 0x0000000412047824 */ /* 0x000fc600078e020c */
[----:B------:R1:W-:Y:S01]  /*3a030*/  @P3 STG.E.U8 desc[UR8][R2.64], R29 ;  /* 0x0000001d02003986 */ /* 0x0003e2000c101108 */
[----:B0-----:R-:W-:Y:S01]  /*3a040*/  IADD3 R22, P6, R12, R6, RZ ;  /* 0x000000060c167210 */ /* 0x001fe20007fde0ff */
[----:B------:R-:W-:-:S03]  /*3a050*/  IMAD R0, R18, 0x4, R4 ;  /* 0x0000000412007824 */ /* 0x000fc600078e0204 */
[----:B------:R-:W-:Y:S02]  /*3a060*/  LEA.HI.X.SX32 R23, R12, R7, 0x1, P6 ;  /* 0x000000070c177211 */ /* 0x000fe400030f0eff */
[----:B-1----:R-:W-:-:S04]  /*3a070*/  IADD3 R2, P6, R4, R6, RZ ;  /* 0x0000000604027210 */ /* 0x002fc80007fde0ff */
[----:B------:R-:W-:Y:S01]  /*3a080*/  LEA.HI.X.SX32 R3, R4, R7, 0x1, P6 ;  /* 0x0000000704037211 */ /* 0x000fe200030f0eff */
[----:B------:R-:W-:Y:S01]  /*3a090*/  IMAD R4, R18, 0x4, R0 ;  /* 0x0000000412047824 */ /* 0x000fe200078e0200 */
[----:B------:R-:W-:Y:S02]  /*3a0a0*/  PRMT R29, R21, 0x7772, RZ ;  /* 0x00007772151d7816 */ /* 0x000fe400000000ff */
[----:B---3--:R-:W-:Y:S02]  /*3a0b0*/  ISETP.LT.AND P2, PT, R25, UR13, !P0 ;  /* 0x0000000d19007c0c */ /* 0x008fe4000c741270 */
[----:B----4-:R-:W-:Y:S02]  /*3a0c0*/  ISETP.LT.AND P3, PT, R27, UR13, !P0 ;  /* 0x0000000d1b007c0c */ /* 0x010fe4000c761270 */
[----:B------:R-:W-:Y:S02]  /*3a0d0*/  PRMT R27, R9, 0x7772, RZ ;  /* 0x00007772091b7816 */ /* 0x000fe400000000ff */
[----:B------:R-:W-:-:S03]  /*3a0e0*/  PRMT R25, R5, 0x7772, RZ ;  /* 0x0000777205197816 */ /* 0x000fc600000000ff */
[----:B------:R0:W-:Y:S01]  /*3a0f0*/  @P5 STG.E.U8 desc[UR8][R22.64], R27 ;  /* 0x0000001b16005986 */ /* 0x0001e2000c101108 */
[----:B------:R-:W-:-:S03]  /*3a100*/  ISETP.LT.AND P5, PT, R24, UR13, !P0 ;  /* 0x0000000d18007c0c */ /* 0x000fc6000c7a1270 */
[----:B------:R1:W-:Y:S01]  /*3a110*/  @P2 STG.E.U8 desc[UR8][R2.64], R25 ;  /* 0x0000001902002986 */ /* 0x0003e2000c101108 */
[----:B------:R-:W-:-:S03]  /*3a120*/  ISETP.LT.AND P2, PT, R16, UR13, !P0 ;  /* 0x0000000d10007c0c */ /* 0x000fc6000c741270 */
[----:B------:R-:W3:Y:S01]  /*3a130*/  LDL.LU R24, [R1+0xcc] ;  /* 0x0000cc0001187983 */ /* 0x000ee20000300800 */
[----:B0-----:R-:W-:-:S04]  /*3a140*/  IADD3 R22, P6, R0, R6, RZ ;  /* 0x0000000600167210 */ /* 0x001fc80007fde0ff */
[----:B------:R-:W-:Y:S01]  /*3a150*/  LEA.HI.X.SX32 R23, R0, R7, 0x1, P6 ;  /* 0x0000000700177211 */ /* 0x000fe200030f0eff */
[----:B------:R-:W-:Y:S01]  /*3a160*/  IMAD R0, R18, 0x4, R4 ;  /* 0x0000000412007824 */ /* 0x000fe200078e0204 */
[----:B-1----:R-:W-:-:S03]  /*3a170*/  IADD3 R2, P6, R4, R6, RZ ;  /* 0x0000000604027210 */ /* 0x002fc60007fde0ff */
[----:B------:R0:W-:Y:S01]  /*3a180*/  @P3 STG.E.U8 desc[UR8][R22.64], R29 ;  /* 0x0000001d16003986 */ /* 0x0001e2000c101108 */
[----:B------:R-:W-:Y:S02]  /*3a190*/  LEA.HI.X.SX32 R3, R4, R7, 0x1, P6 ;  /* 0x0000000704037211 */ /* 0x000fe400030f0eff */
[----:B------:R-:W-:Y:S02]  /*3a1a0*/  PRMT R27, R19, 0x7772, RZ ;  /* 0x00007772131b7816 */ /* 0x000fe400000000ff */
[----:B------:R-:W-:Y:S02]  /*3a1b0*/  PRMT R25, R17, 0x7772, RZ ;  /* 0x0000777211197816 */ /* 0x000fe400000000ff */
[----:B0-----:R-:W-:-:S04]  /*3a1c0*/  IADD3 R22, P6, R0, R6, RZ ;  /* 0x0000000600167210 */ /* 0x001fc80007fde0ff */
[----:B------:R-:W-:Y:S01]  /*3a1d0*/  LEA.HI.X.SX32 R23, R0, R7, 0x1, P6 ;  /* 0x0000000700177211 */ /* 0x000fe200030f0eff */
[----:B------:R0:W-:Y:S01]  /*3a1e0*/  @P5 STG.E.U8 desc[UR8][R2.64], R27 ;  /* 0x0000001b02005986 */ /* 0x0001e2000c101108 */
[----:B------:R-:W-:Y:S02]  /*3a1f0*/  ISETP.LT.AND P3, PT, R20, UR13, !P0 ;  /* 0x0000000d14007c0c */ /* 0x000fe4000c761270 */
[----:B-----5:R-:W-:Y:S01]  /*3a200*/  ISETP.LT.AND P6, PT, R28, UR13, !P0 ;  /* 0x0000000d1c007c0c */ /* 0x020fe2000c7c1270 */
[----:B------:R-:W4:Y:S04]  /*3a210*/  LDL.LU R20, [R1+0xd0] ;  /* 0x0000d00001147983 */ /* 0x000f280000300800 */
[----:B------:R1:W-:Y:S04]  /*3a220*/  @P2 STG.E.U8 desc[UR8][R22.64], R25 ;  /* 0x0000001916002986 */ /* 0x0003e8000c101108 */
[----:B------:R-:W5:Y:S01]  /*3a230*/  LDL.LU R28, [R1+0xd4] ;  /* 0x0000d400011c7983 */ /* 0x000f620000300800 */
[----:B--2---:R-:W-:-:S03]  /*3a240*/  ISETP.LT.AND P2, PT, R26, UR13, !P0 ;  /* 0x0000000d1a007c0c */ /* 0x004fc6000c741270 */
[----:B------:R-:W2:Y:S01]  /*3a250*/  LDL.LU R26, [R1+0xd8] ;  /* 0x0000d800011a7983 */ /* 0x000ea20000300800 */
[----:B------:R-:W-:Y:S01]  /*3a260*/  IMAD R4, R18, 0x4, R0 ;  /* 0x0000000412047824 */ /* 0x000fe200078e0200 */
[----:B------:R-:W-:-:S03]  /*3a270*/  PRMT R29, R15, 0x7772, RZ ;  /* 0x000077720f1d7816 */ /* 0x000fc600000000ff */
[----:B------:R-:W-:Y:S01]  /*3a280*/  IMAD R0, R18, 0x4, R4 ;  /* 0x0000000412007824 */ /* 0x000fe200078e0204 */
[----:B0-----:R-:W-:-:S04]  /*3a290*/  IADD3 R2, P5, R4, R6, RZ ;  /* 0x0000000604027210 */ /* 0x001fc80007fbe0ff */
[----:B------:R-:W-:Y:S01]  /*3a2a0*/  LEA.HI.X.SX32 R3, R4, R7, 0x1, P5 ;  /* 0x0000000704037211 */ /* 0x000fe200028f0eff */
[----:B------:R-:W-:Y:S01]  /*3a2b0*/  IMAD R4, R18, 0x4, R0 ;  /* 0x0000000412047824 */ /* 0x000fe200078e0200 */
[----:B-1----:R-:W-:-:S03]  /*3a2c0*/  IADD3 R22, P5, R0, R6, RZ ;  /* 0x0000000600167210 */ /* 0x002fc60007fbe0ff */
[----:B------:R0:W-:Y:S01]  /*3a2d0*/  @P3 STG.E.U8 desc[UR8][R2.64], R29 ;  /* 0x0000001d02003986 */ /* 0x0001e2000c101108 */
[----:B------:R-:W-:Y:S01]  /*3a2e0*/  LEA.HI.X.SX32 R23, R0, R7, 0x1, P5 ;  /* 0x0000000700177211 */ /* 0x000fe200028f0eff */
[----:B------:R-:W-:Y:S01]  /*3a2f0*/  IMAD R0, R18, 0x4, R4 ;  /* 0x0000000412007824 */ /* 0x000fe200078e0204 */
[----:B------:R-:W-:Y:S02]  /*3a300*/  PRMT R25, R13, 0x7773, RZ ;  /* 0x000077730d197816 */ /* 0x000fe400000000ff */
[----:B------:R-:W-:Y:S02]  /*3a310*/  PRMT R27, R11, 0x7773, RZ ;  /* 0x000077730b1b7816 */ /* 0x000fe400000000ff */
[----:B0-----:R-:W-:-:S04]  /*3a320*/  IADD3 R2, P3, R4, R6, RZ ;  /* 0x0000000604027210 */ /* 0x001fc80007f7e0ff */
[----:B------:R-:W-:Y:S01]  /*3a330*/  LEA.HI.X.SX32 R3, R4, R7, 0x1, P3 ;  /* 0x0000000704037211 */ /* 0x000fe200018f0eff */
[C---:B------:R-:W-:Y:S01]  /*3a340*/  IMAD R4, R18.reuse, 0x4, R0 ;  /* 0x0000000412047824 */ /* 0x040fe200078e0200 */
[----:B------:R-:W-:Y:S03]  /*3a350*/  @P2 STG.E.U8 desc[UR8][R22.64], R25 ;  /* 0x0000001916002986 */ /* 0x000fe6000c101108 */
[C---:B------:R-:W-:Y:S01]  /*3a360*/  IMAD R8, R18.reuse, 0x4, R4 ;  /* 0x0000000412087824 */ /* 0x040fe200078e0204 */
[----:B------:R0:W-:Y:S03]  /*3a370*/  @P6 STG.E.U8 desc[UR8][R2.64], R27 ;  /* 0x0000001b02006986 */ /* 0x0001e6000c101108 */
[----:B------:R-:W-:Y:S01]  /*3a380*/  IMAD R14, R18, 0x4, R8 ;  /* 0x00000004120e7824 */ /* 0x000fe200078e0208 */
[----:B------:R-:W-:-:S02]  /*3a390*/  IADD3 R10, P3, R4, R6, RZ ;  /* 0x00000006040a7210 */ /* 0x000fc40007f7e0ff */
[----:B0-----:R-:W-:-:S04]  /*3a3a0*/  IADD3 R2, P2, R0, R6, RZ ;  /* 0x0000000600027210 */ /* 0x001fc80007f5e0ff */
[-C--:B------:R-:W-:Y:S02]  /*3a3b0*/  LEA.HI.X.SX32 R3, R0, R7.reuse, 0x1, P2 ;  /* 0x0000000700037211 */ /* 0x080fe400010f0eff */
[-C--:B------:R-:W-:Y:S02]  /*3a3c0*/  IADD3 R22, P2, R14, R6.reuse, RZ ;  /* 0x000000060e167210 */ /* 0x080fe40007f5e0ff */
[-C--:B------:R-:W-:Y:S01]  /*3a3d0*/  LEA.HI.X.SX32 R11, R4, R7.reuse, 0x1, P3 ;  /* 0x00000007040b7211 */ /* 0x080fe200018f0eff */
[----:B------:R-:W-:Y:S01]  /*3a3e0*/  IMAD R0, R18, 0x4, R14 ;  /* 0x0000000412007824 */ /* 0x000fe200078e020e */
[----:B------:R-:W-:Y:S02]  /*3a3f0*/  LEA.HI.X.SX32 R23, R14, R7, 0x1, P2 ;  /* 0x000000070e177211 */ /* 0x000fe400010f0eff */
[----:B------:R-:W-:Y:S02]  /*3a400*/  IADD3 R12, P6, R8, R6, RZ ;  /* 0x00000006080c7210 */ /* 0x000fe40007fde0ff */
[----:B------:R-:W-:-:S02]  /*3a410*/  PRMT R9, R9, 0x7773, RZ ;  /* 0x0000777309097816 */ /* 0x000fc400000000ff */
[----:B------:R-:W-:Y:S02]  /*3a420*/  LEA.HI.X.SX32 R13, R8, R7, 0x1, P6 ;  /* 0x00000007080d7211 */ /* 0x000fe400030f0eff */
[----:B------:R-:W-:Y:S01]  /*3a430*/  PRMT R5, R5, 0x7773, RZ ;  /* 0x0000777305057816 */ /* 0x000fe200000000ff */
[----:B------:R-:W-:Y:S01]  /*3a440*/  IMAD R4, R18, 0x4, R0 ;  /* 0x0000000412047824 */ /* 0x000fe200078e0200 */
[----:B------:R-:W-:Y:S02]  /*3a450*/  PRMT R21, R21, 0x7773, RZ ;  /* 0x0000777315157816 */ /* 0x000fe400000000ff */
[----:B------:R-:W-:Y:S02]  /*3a460*/  PRMT R19, R19, 0x7773, RZ ;  /* 0x0000777313137816 */ /* 0x000fe400000000ff */
[----:B------:R-:W-:Y:S02]  /*3a470*/  PRMT R17, R17, 0x7773, RZ ;  /* 0x0000777311117816 */ /* 0x000fe400000000ff */
[----:B------:R-:W-:-:S02]  /*3a480*/  PRMT R15, R15, 0x7773, RZ ;  /* 0x000077730f0f7816 */ /* 0x000fc400000000ff */
[----:B---3--:R-:W-:Y:S02]  /*3a490*/  ISETP.LT.AND P5, PT, R24, UR13, !P0 ;  /* 0x0000000d18007c0c */ /* 0x008fe4000c7a1270 */
[----:B------:R-:W-:-:S04]  /*3a4a0*/  IADD3 R24, P6, R0, R6, RZ ;  /* 0x0000000600187210 */ /* 0x000fc80007fde0ff */
[----:B------:R-:W-:Y:S02]  /*3a4b0*/  LEA.HI.X.SX32 R25, R0, R7, 0x1, P6 ;  /* 0x0000000700197211 */ /* 0x000fe400030f0eff */
[----:B------:R-:W-:-:S05]  /*3a4c0*/  IADD3 R6, P6, R4, R6, RZ ;  /* 0x0000000604067210 */ /* 0x000fca0007fde0ff */
[----:B------:R0:W-:Y:S04]  /*3a4d0*/  @P5 STG.E.U8 desc[UR8][R2.64], R9 ;  /* 0x0000000902005986 */ /* 0x0001e8000c101108 */
[----:B------:R0:W-:Y:S01]  /*3a4e0*/  @P4 STG.E.U8 desc[UR8][R10.64], R5 ;  /* 0x000000050a004986 */ /* 0x0001e2000c101108 */
[----:B----4-:R-:W-:Y:S02]  /*3a4f0*/  ISETP.LT.AND P3, PT, R20, UR13, !P0 ;  /* 0x0000000d14007c0c */ /* 0x010fe4000c761270 */
[----:B-----5:R-:W-:Y:S02]  /*3a500*/  ISETP.LT.AND P2, PT, R28, UR13, !P0 ;  /* 0x0000000d1c007c0c */ /* 0x020fe4000c741270 */
[----:B--2---:R-:W-:-:S09]  /*3a510*/  ISETP.LT.AND P0, PT, R26, UR13, !P0 ;  /* 0x0000000d1a007c0c */ /* 0x004fd2000c701270 */
[----:B------:R0:W-:Y:S01]  /*3a520*/  @P3 STG.E.U8 desc[UR8][R12.64], R21 ;  /* 0x000000150c003986 */ /* 0x0001e2000c101108 */
[----:B------:R-:W-:-:S03]  /*3a530*/  LEA.HI.X.SX32 R7, R4, R7, 0x1, P6 ;  /* 0x0000000704077211 */ /* 0x000fc600030f0eff */
[----:B------:R0:W-:Y:S04]  /*3a540*/  @P2 STG.E.U8 desc[UR8][R22.64], R19 ;  /* 0x0000001316002986 */ /* 0x0001e8000c101108 */
[----:B------:R0:W-:Y:S01]  /*3a550*/  @P1 STG.E.U8 desc[UR8][R24.64], R17 ;  /* 0x0000001118001986 */ /* 0x0001e2000c101108 */
[----:B------:R-:W-:Y:S05]  /*3a560*/  @!P0 EXIT ;  /* 0x000000000000894d */ /* 0x000fea0003800000 */
[----:B------:R-:W-:Y:S01]  /*3a570*/  STG.E.U8 desc[UR8][R6.64], R15 ;  /* 0x0000000f06007986 */ /* 0x000fe2000c101108 */
[----:B------:R-:W-:Y:S05]  /*3a580*/  EXIT ;  /* 0x000000000000794d */ /* 0x000fea0003800000 */
.L_x_2:
[----:B------:R-:W-:-:S00]  /*3a590*/  BRA `(.L_x_2) ;  /* 0xfffffffc00fc7947 */ /* 0x000fc0000383ffff */
[----:B------:R-:W-:-:S00]  /*3a5a0*/  NOP ;  /* 0x0000000000007918 */ /* 0x000fc00000000000 */
        /* <DEDUP_REMOVED lines=13> */
.L_x_3:


//--------------------- .nv.shared.matmul_kernel  --------------------------
	.section	.nv.shared.matmul_kernel,"aw",@nobits
	.sectionflags	@""
	.align	16
	.zero		1024


//--------------------- .nv.shared.reserved.0     --------------------------
	.section	.nv.shared.reserved.0,"aw",@nobits
	.weak		__nv_reservedSMEM_offset_0_alias
	.size		__nv_reservedSMEM_offset_0_alias, 0, 0
	.other		__nv_reservedSMEM_offset_0_alias,@"STO_CUDA_RESERVED_SHARED STV_DEFAULT"
__nv_reservedSMEM_offset_0_alias:
	.zero		0


//--------------------- .nv.constant0.matmul_kernel --------------------------
	.section	.nv.constant0.matmul_kernel,"a",@progbits
	.sectionflags	@""
	.align	4
.nv.constant0.matmul_kernel:
	.zero		608


//--------------------- SYMBOLS --------------------------

	.type		.nv.reservedSmem.offset0,@object
	.size		.nv.reservedSmem.offset0,0x4
